//
// Generated by NVIDIA NVVM Compiler
//
// Compiler Build ID: CL-36424714
// Cuda compilation tools, release 13.0, V13.0.88
// Based on NVVM 20.0.0
//

.version 9.0
.target sm_100
.address_size 64

	// .globl	sigmoid

.visible .entry sigmoid(
	.param .u64 .ptr .align 1 sigmoid_param_0,
	.param .u64 .ptr .align 1 sigmoid_param_1,
	.param .u64 sigmoid_param_2
)
{
	.reg .pred 	%p<8>;
	.reg .b32 	%r<42>;
	.reg .b32 	%f<115>;
	.reg .b64 	%rd<36>;

	ld.param.u64 	%rd12, [sigmoid_param_0];
	ld.param.u64 	%rd13, [sigmoid_param_1];
	ld.param.u64 	%rd11, [sigmoid_param_2];
	cvta.to.global.u64 	%rd1, %rd13;
	cvta.to.global.u64 	%rd2, %rd12;
	mov.u32 	%r12, %tid.x;
	mov.u32 	%r13, %ctaid.x;
	mov.u32 	%r14, %ntid.x;
	mad.lo.s32 	%r1, %r13, %r14, %r12;
	shl.b32 	%r2, %r1, 2;
	cvt.u64.u32 	%rd3, %r2;
	setp.le.u64 	%p1, %rd11, %rd3;
	@%p1 bra 	$L__BB0_10;
	sub.s64 	%rd4, %rd11, %rd3;
	setp.gt.u64 	%p2, %rd4, 3;
	@%p2 bra 	$L__BB0_11;
	setp.eq.s64 	%p3, %rd4, 0;
	@%p3 bra 	$L__BB0_10;
	and.b64  	%rd35, %rd11, 3;
	sub.s64 	%rd17, %rd3, %rd11;
	setp.gt.u64 	%p4, %rd17, -4;
	mov.b32 	%r40, 0;
	@%p4 bra 	$L__BB0_7;
	add.s64 	%rd18, %rd3, %rd35;
	sub.s64 	%rd34, %rd18, %rd11;
	mov.b32 	%r39, 1;
	mov.u32 	%r38, %r2;
$L__BB0_5:
	mul.wide.u32 	%rd19, %r38, 4;
	add.s64 	%rd20, %rd2, %rd19;
	ld.global.f32 	%f51, [%rd20];
	fma.rn.f32 	%f52, %f51, 0fBBBB989D, 0f3F000000;
	cvt.sat.f32.f32 	%f53, %f52;
	mov.f32 	%f54, 0f4B400001;
	mov.f32 	%f55, 0f437C0000;
	fma.rm.f32 	%f56, %f53, %f55, %f54;
	add.f32 	%f57, %f56, 0fCB40007F;
	neg.f32 	%f58, %f57;
	fma.rn.f32 	%f59, %f51, 0fBFB8AA3B, %f58;
	fma.rn.f32 	%f60, %f51, 0fB2A57060, %f59;
	mov.b32 	%r25, %f56;
	shl.b32 	%r26, %r25, 23;
	mov.b32 	%f61, %r26;
	ex2.approx.ftz.f32 	%f62, %f60;
	fma.rn.f32 	%f63, %f62, %f61, 0f3F800000;
	rcp.rn.f32 	%f64, %f63;
	add.s64 	%rd21, %rd1, %rd19;
	st.global.f32 	[%rd21], %f64;
	add.s32 	%r27, %r38, 1;
	mul.wide.u32 	%rd22, %r27, 4;
	add.s64 	%rd23, %rd2, %rd22;
	ld.global.f32 	%f65, [%rd23];
	fma.rn.f32 	%f66, %f65, 0fBBBB989D, 0f3F000000;
	cvt.sat.f32.f32 	%f67, %f66;
	fma.rm.f32 	%f68, %f67, %f55, %f54;
	add.f32 	%f69, %f68, 0fCB40007F;
	neg.f32 	%f70, %f69;
	fma.rn.f32 	%f71, %f65, 0fBFB8AA3B, %f70;
	fma.rn.f32 	%f72, %f65, 0fB2A57060, %f71;
	mov.b32 	%r28, %f68;
	shl.b32 	%r29, %r28, 23;
	mov.b32 	%f73, %r29;
	ex2.approx.ftz.f32 	%f74, %f72;
	fma.rn.f32 	%f75, %f74, %f73, 0f3F800000;
	rcp.rn.f32 	%f76, %f75;
	add.s64 	%rd24, %rd1, %rd22;
	st.global.f32 	[%rd24], %f76;
	add.s32 	%r30, %r38, 2;
	mul.wide.u32 	%rd25, %r30, 4;
	add.s64 	%rd26, %rd2, %rd25;
	ld.global.f32 	%f77, [%rd26];
	fma.rn.f32 	%f78, %f77, 0fBBBB989D, 0f3F000000;
	cvt.sat.f32.f32 	%f79, %f78;
	fma.rm.f32 	%f80, %f79, %f55, %f54;
	add.f32 	%f81, %f80, 0fCB40007F;
	neg.f32 	%f82, %f81;
	fma.rn.f32 	%f83, %f77, 0fBFB8AA3B, %f82;
	fma.rn.f32 	%f84, %f77, 0fB2A57060, %f83;
	mov.b32 	%r31, %f80;
	shl.b32 	%r32, %r31, 23;
	mov.b32 	%f85, %r32;
	ex2.approx.ftz.f32 	%f86, %f84;
	fma.rn.f32 	%f87, %f86, %f85, 0f3F800000;
	rcp.rn.f32 	%f88, %f87;
	add.s64 	%rd27, %rd1, %rd25;
	st.global.f32 	[%rd27], %f88;
	add.s32 	%r33, %r38, 3;
	mul.wide.u32 	%rd28, %r33, 4;
	add.s64 	%rd29, %rd2, %rd28;
	ld.global.f32 	%f89, [%rd29];
	fma.rn.f32 	%f90, %f89, 0fBBBB989D, 0f3F000000;
	cvt.sat.f32.f32 	%f91, %f90;
	fma.rm.f32 	%f92, %f91, %f55, %f54;
	add.f32 	%f93, %f92, 0fCB40007F;
	neg.f32 	%f94, %f93;
	fma.rn.f32 	%f95, %f89, 0fBFB8AA3B, %f94;
	fma.rn.f32 	%f96, %f89, 0fB2A57060, %f95;
	mov.b32 	%r34, %f92;
	shl.b32 	%r35, %r34, 23;
	mov.b32 	%f97, %r35;
	ex2.approx.ftz.f32 	%f98, %f96;
	fma.rn.f32 	%f99, %f98, %f97, 0f3F800000;
	rcp.rn.f32 	%f100, %f99;
	add.s64 	%rd30, %rd1, %rd28;
	st.global.f32 	[%rd30], %f100;
	add.s32 	%r39, %r39, 4;
	add.s32 	%r38, %r38, 4;
	add.s64 	%rd34, %rd34, 4;
	setp.eq.s64 	%p5, %rd34, 0;
	@%p5 bra 	$L__BB0_6;
	bra.uni 	$L__BB0_5;
$L__BB0_6:
	add.s32 	%r40, %r39, -1;
$L__BB0_7:
	setp.eq.s64 	%p6, %rd35, 0;
	@%p6 bra 	$L__BB0_10;
	add.s32 	%r41, %r40, %r2;
$L__BB0_9:
	.pragma "nounroll";
	mul.wide.u32 	%rd31, %r41, 4;
	add.s64 	%rd32, %rd2, %rd31;
	ld.global.f32 	%f101, [%rd32];
	fma.rn.f32 	%f102, %f101, 0fBBBB989D, 0f3F000000;
	cvt.sat.f32.f32 	%f103, %f102;
	mov.f32 	%f104, 0f4B400001;
	mov.f32 	%f105, 0f437C0000;
	fma.rm.f32 	%f106, %f103, %f105, %f104;
	add.f32 	%f107, %f106, 0fCB40007F;
	neg.f32 	%f108, %f107;
	fma.rn.f32 	%f109, %f101, 0fBFB8AA3B, %f108;
	fma.rn.f32 	%f110, %f101, 0fB2A57060, %f109;
	mov.b32 	%r36, %f106;
	shl.b32 	%r37, %r36, 23;
	mov.b32 	%f111, %r37;
	ex2.approx.ftz.f32 	%f112, %f110;
	fma.rn.f32 	%f113, %f112, %f111, 0f3F800000;
	rcp.rn.f32 	%f114, %f113;
	add.s64 	%rd33, %rd1, %rd31;
	st.global.f32 	[%rd33], %f114;
	add.s32 	%r41, %r41, 1;
	add.s64 	%rd35, %rd35, -1;
	setp.ne.s64 	%p7, %rd35, 0;
	@%p7 bra 	$L__BB0_9;
$L__BB0_10:
	ret;
$L__BB0_11:
	mul.wide.u32 	%rd14, %r1, 16;
	add.s64 	%rd15, %rd2, %rd14;
	ld.global.v4.f32 	{%f1, %f2, %f3, %f4}, [%rd15];
	fma.rn.f32 	%f5, %f1, 0fBBBB989D, 0f3F000000;
	cvt.sat.f32.f32 	%f6, %f5;
	mov.f32 	%f7, 0f4B400001;
	mov.f32 	%f8, 0f437C0000;
	fma.rm.f32 	%f9, %f6, %f8, %f7;
	add.f32 	%f10, %f9, 0fCB40007F;
	neg.f32 	%f11, %f10;
	fma.rn.f32 	%f12, %f1, 0fBFB8AA3B, %f11;
	fma.rn.f32 	%f13, %f1, 0fB2A57060, %f12;
	mov.b32 	%r15, %f9;
	shl.b32 	%r16, %r15, 23;
	mov.b32 	%f14, %r16;
	ex2.approx.ftz.f32 	%f15, %f13;
	fma.rn.f32 	%f16, %f15, %f14, 0f3F800000;
	rcp.rn.f32 	%f17, %f16;
	fma.rn.f32 	%f18, %f2, 0fBBBB989D, 0f3F000000;
	cvt.sat.f32.f32 	%f19, %f18;
	fma.rm.f32 	%f20, %f19, %f8, %f7;
	add.f32 	%f21, %f20, 0fCB40007F;
	neg.f32 	%f22, %f21;
	fma.rn.f32 	%f23, %f2, 0fBFB8AA3B, %f22;
	fma.rn.f32 	%f24, %f2, 0fB2A57060, %f23;
	mov.b32 	%r17, %f20;
	shl.b32 	%r18, %r17, 23;
	mov.b32 	%f25, %r18;
	ex2.approx.ftz.f32 	%f26, %f24;
	fma.rn.f32 	%f27, %f26, %f25, 0f3F800000;
	rcp.rn.f32 	%f28, %f27;
	fma.rn.f32 	%f29, %f3, 0fBBBB989D, 0f3F000000;
	cvt.sat.f32.f32 	%f30, %f29;
	fma.rm.f32 	%f31, %f30, %f8, %f7;
	add.f32 	%f32, %f31, 0fCB40007F;
	neg.f32 	%f33, %f32;
	fma.rn.f32 	%f34, %f3, 0fBFB8AA3B, %f33;
	fma.rn.f32 	%f35, %f3, 0fB2A57060, %f34;
	mov.b32 	%r19, %f31;
	shl.b32 	%r20, %r19, 23;
	mov.b32 	%f36, %r20;
	ex2.approx.ftz.f32 	%f37, %f35;
	fma.rn.f32 	%f38, %f37, %f36, 0f3F800000;
	rcp.rn.f32 	%f39, %f38;
	fma.rn.f32 	%f40, %f4, 0fBBBB989D, 0f3F000000;
	cvt.sat.f32.f32 	%f41, %f40;
	fma.rm.f32 	%f42, %f41, %f8, %f7;
	add.f32 	%f43, %f42, 0fCB40007F;
	neg.f32 	%f44, %f43;
	fma.rn.f32 	%f45, %f4, 0fBFB8AA3B, %f44;
	fma.rn.f32 	%f46, %f4, 0fB2A57060, %f45;
	mov.b32 	%r21, %f42;
	shl.b32 	%r22, %r21, 23;
	mov.b32 	%f47, %r22;
	ex2.approx.ftz.f32 	%f48, %f46;
	fma.rn.f32 	%f49, %f48, %f47, 0f3F800000;
	rcp.rn.f32 	%f50, %f49;
	add.s64 	%rd16, %rd1, %rd14;
	st.global.v4.f32 	[%rd16], {%f17, %f28, %f39, %f50};
	bra.uni 	$L__BB0_10;

}
	// .globl	sigmoid_prime
.visible .entry sigmoid_prime(
	.param .u64 .ptr .align 1 sigmoid_prime_param_0,
	.param .u64 .ptr .align 1 sigmoid_prime_param_1,
	.param .u64 sigmoid_prime_param_2
)
{
	.reg .pred 	%p<8>;
	.reg .b32 	%r<42>;
	.reg .b32 	%f<136>;
	.reg .b64 	%rd<36>;

	ld.param.u64 	%rd12, [sigmoid_prime_param_0];
	ld.param.u64 	%rd13, [sigmoid_prime_param_1];
	ld.param.u64 	%rd11, [sigmoid_prime_param_2];
	cvta.to.global.u64 	%rd1, %rd13;
	cvta.to.global.u64 	%rd2, %rd12;
	mov.u32 	%r12, %tid.x;
	mov.u32 	%r13, %ctaid.x;
	mov.u32 	%r14, %ntid.x;
	mad.lo.s32 	%r1, %r13, %r14, %r12;
	shl.b32 	%r2, %r1, 2;
	cvt.u64.u32 	%rd3, %r2;
	setp.le.u64 	%p1, %rd11, %rd3;
	@%p1 bra 	$L__BB1_10;
	sub.s64 	%rd4, %rd11, %rd3;
	setp.gt.u64 	%p2, %rd4, 3;
	@%p2 bra 	$L__BB1_11;
	setp.eq.s64 	%p3, %rd4, 0;
	@%p3 bra 	$L__BB1_10;
	and.b64  	%rd35, %rd11, 3;
	sub.s64 	%rd17, %rd3, %rd11;
	setp.gt.u64 	%p4, %rd17, -4;
	mov.b32 	%r40, 0;
	@%p4 bra 	$L__BB1_7;
	add.s64 	%rd18, %rd3, %rd35;
	sub.s64 	%rd34, %rd18, %rd11;
	mov.b32 	%r39, 1;
	mov.u32 	%r38, %r2;
$L__BB1_5:
	mul.wide.u32 	%rd19, %r38, 4;
	add.s64 	%rd20, %rd2, %rd19;
	ld.global.f32 	%f60, [%rd20];
	fma.rn.f32 	%f61, %f60, 0fBBBB989D, 0f3F000000;
	cvt.sat.f32.f32 	%f62, %f61;
	mov.f32 	%f63, 0f4B400001;
	mov.f32 	%f64, 0f437C0000;
	fma.rm.f32 	%f65, %f62, %f64, %f63;
	add.f32 	%f66, %f65, 0fCB40007F;
	neg.f32 	%f67, %f66;
	fma.rn.f32 	%f68, %f60, 0fBFB8AA3B, %f67;
	fma.rn.f32 	%f69, %f60, 0fB2A57060, %f68;
	mov.b32 	%r25, %f65;
	shl.b32 	%r26, %r25, 23;
	mov.b32 	%f70, %r26;
	ex2.approx.ftz.f32 	%f71, %f69;
	fma.rn.f32 	%f72, %f71, %f70, 0f3F800000;
	rcp.rn.f32 	%f73, %f72;
	mov.f32 	%f74, 0f3F800000;
	sub.f32 	%f75, %f74, %f73;
	mul.f32 	%f76, %f73, %f75;
	add.s64 	%rd21, %rd1, %rd19;
	st.global.f32 	[%rd21], %f76;
	add.s32 	%r27, %r38, 1;
	mul.wide.u32 	%rd22, %r27, 4;
	add.s64 	%rd23, %rd2, %rd22;
	ld.global.f32 	%f77, [%rd23];
	fma.rn.f32 	%f78, %f77, 0fBBBB989D, 0f3F000000;
	cvt.sat.f32.f32 	%f79, %f78;
	fma.rm.f32 	%f80, %f79, %f64, %f63;
	add.f32 	%f81, %f80, 0fCB40007F;
	neg.f32 	%f82, %f81;
	fma.rn.f32 	%f83, %f77, 0fBFB8AA3B, %f82;
	fma.rn.f32 	%f84, %f77, 0fB2A57060, %f83;
	mov.b32 	%r28, %f80;
	shl.b32 	%r29, %r28, 23;
	mov.b32 	%f85, %r29;
	ex2.approx.ftz.f32 	%f86, %f84;
	fma.rn.f32 	%f87, %f86, %f85, 0f3F800000;
	rcp.rn.f32 	%f88, %f87;
	sub.f32 	%f89, %f74, %f88;
	mul.f32 	%f90, %f88, %f89;
	add.s64 	%rd24, %rd1, %rd22;
	st.global.f32 	[%rd24], %f90;
	add.s32 	%r30, %r38, 2;
	mul.wide.u32 	%rd25, %r30, 4;
	add.s64 	%rd26, %rd2, %rd25;
	ld.global.f32 	%f91, [%rd26];
	fma.rn.f32 	%f92, %f91, 0fBBBB989D, 0f3F000000;
	cvt.sat.f32.f32 	%f93, %f92;
	fma.rm.f32 	%f94, %f93, %f64, %f63;
	add.f32 	%f95, %f94, 0fCB40007F;
	neg.f32 	%f96, %f95;
	fma.rn.f32 	%f97, %f91, 0fBFB8AA3B, %f96;
	fma.rn.f32 	%f98, %f91, 0fB2A57060, %f97;
	mov.b32 	%r31, %f94;
	shl.b32 	%r32, %r31, 23;
	mov.b32 	%f99, %r32;
	ex2.approx.ftz.f32 	%f100, %f98;
	fma.rn.f32 	%f101, %f100, %f99, 0f3F800000;
	rcp.rn.f32 	%f102, %f101;
	sub.f32 	%f103, %f74, %f102;
	mul.f32 	%f104, %f102, %f103;
	add.s64 	%rd27, %rd1, %rd25;
	st.global.f32 	[%rd27], %f104;
	add.s32 	%r33, %r38, 3;
	mul.wide.u32 	%rd28, %r33, 4;
	add.s64 	%rd29, %rd2, %rd28;
	ld.global.f32 	%f105, [%rd29];
	fma.rn.f32 	%f106, %f105, 0fBBBB989D, 0f3F000000;
	cvt.sat.f32.f32 	%f107, %f106;
	fma.rm.f32 	%f108, %f107, %f64, %f63;
	add.f32 	%f109, %f108, 0fCB40007F;
	neg.f32 	%f110, %f109;
	fma.rn.f32 	%f111, %f105, 0fBFB8AA3B, %f110;
	fma.rn.f32 	%f112, %f105, 0fB2A57060, %f111;
	mov.b32 	%r34, %f108;
	shl.b32 	%r35, %r34, 23;
	mov.b32 	%f113, %r35;
	ex2.approx.ftz.f32 	%f114, %f112;
	fma.rn.f32 	%f115, %f114, %f113, 0f3F800000;
	rcp.rn.f32 	%f116, %f115;
	sub.f32 	%f117, %f74, %f116;
	mul.f32 	%f118, %f116, %f117;
	add.s64 	%rd30, %rd1, %rd28;
	st.global.f32 	[%rd30], %f118;
	add.s32 	%r39, %r39, 4;
	add.s32 	%r38, %r38, 4;
	add.s64 	%rd34, %rd34, 4;
	setp.eq.s64 	%p5, %rd34, 0;
	@%p5 bra 	$L__BB1_6;
	bra.uni 	$L__BB1_5;
$L__BB1_6:
	add.s32 	%r40, %r39, -1;
$L__BB1_7:
	setp.eq.s64 	%p6, %rd35, 0;
	@%p6 bra 	$L__BB1_10;
	add.s32 	%r41, %r40, %r2;
$L__BB1_9:
	.pragma "nounroll";
	mul.wide.u32 	%rd31, %r41, 4;
	add.s64 	%rd32, %rd2, %rd31;
	ld.global.f32 	%f119, [%rd32];
	fma.rn.f32 	%f120, %f119, 0fBBBB989D, 0f3F000000;
	cvt.sat.f32.f32 	%f121, %f120;
	mov.f32 	%f122, 0f4B400001;
	mov.f32 	%f123, 0f437C0000;
	fma.rm.f32 	%f124, %f121, %f123, %f122;
	add.f32 	%f125, %f124, 0fCB40007F;
	neg.f32 	%f126, %f125;
	fma.rn.f32 	%f127, %f119, 0fBFB8AA3B, %f126;
	fma.rn.f32 	%f128, %f119, 0fB2A57060, %f127;
	mov.b32 	%r36, %f124;
	shl.b32 	%r37, %r36, 23;
	mov.b32 	%f129, %r37;
	ex2.approx.ftz.f32 	%f130, %f128;
	fma.rn.f32 	%f131, %f130, %f129, 0f3F800000;
	rcp.rn.f32 	%f132, %f131;
	mov.f32 	%f133, 0f3F800000;
	sub.f32 	%f134, %f133, %f132;
	mul.f32 	%f135, %f132, %f134;
	add.s64 	%rd33, %rd1, %rd31;
	st.global.f32 	[%rd33], %f135;
	add.s32 	%r41, %r41, 1;
	add.s64 	%rd35, %rd35, -1;
	setp.ne.s64 	%p7, %rd35, 0;
	@%p7 bra 	$L__BB1_9;
$L__BB1_10:
	ret;
$L__BB1_11:
	mul.wide.u32 	%rd14, %r1, 16;
	add.s64 	%rd15, %rd2, %rd14;
	ld.global.v4.f32 	{%f1, %f2, %f3, %f4}, [%rd15];
	fma.rn.f32 	%f5, %f1, 0fBBBB989D, 0f3F000000;
	cvt.sat.f32.f32 	%f6, %f5;
	mov.f32 	%f7, 0f4B400001;
	mov.f32 	%f8, 0f437C0000;
	fma.rm.f32 	%f9, %f6, %f8, %f7;
	add.f32 	%f10, %f9, 0fCB40007F;
	neg.f32 	%f11, %f10;
	fma.rn.f32 	%f12, %f1, 0fBFB8AA3B, %f11;
	fma.rn.f32 	%f13, %f1, 0fB2A57060, %f12;
	mov.b32 	%r15, %f9;
	shl.b32 	%r16, %r15, 23;
	mov.b32 	%f14, %r16;
	ex2.approx.ftz.f32 	%f15, %f13;
	fma.rn.f32 	%f16, %f15, %f14, 0f3F800000;
	rcp.rn.f32 	%f17, %f16;
	mov.f32 	%f18, 0f3F800000;
	sub.f32 	%f19, %f18, %f17;
	mul.f32 	%f20, %f17, %f19;
	fma.rn.f32 	%f21, %f2, 0fBBBB989D, 0f3F000000;
	cvt.sat.f32.f32 	%f22, %f21;
	fma.rm.f32 	%f23, %f22, %f8, %f7;
	add.f32 	%f24, %f23, 0fCB40007F;
	neg.f32 	%f25, %f24;
	fma.rn.f32 	%f26, %f2, 0fBFB8AA3B, %f25;
	fma.rn.f32 	%f27, %f2, 0fB2A57060, %f26;
	mov.b32 	%r17, %f23;
	shl.b32 	%r18, %r17, 23;
	mov.b32 	%f28, %r18;
	ex2.approx.ftz.f32 	%f29, %f27;
	fma.rn.f32 	%f30, %f29, %f28, 0f3F800000;
	rcp.rn.f32 	%f31, %f30;
	sub.f32 	%f32, %f18, %f31;
	mul.f32 	%f33, %f31, %f32;
	fma.rn.f32 	%f34, %f3, 0fBBBB989D, 0f3F000000;
	cvt.sat.f32.f32 	%f35, %f34;
	fma.rm.f32 	%f36, %f35, %f8, %f7;
	add.f32 	%f37, %f36, 0fCB40007F;
	neg.f32 	%f38, %f37;
	fma.rn.f32 	%f39, %f3, 0fBFB8AA3B, %f38;
	fma.rn.f32 	%f40, %f3, 0fB2A57060, %f39;
	mov.b32 	%r19, %f36;
	shl.b32 	%r20, %r19, 23;
	mov.b32 	%f41, %r20;
	ex2.approx.ftz.f32 	%f42, %f40;
	fma.rn.f32 	%f43, %f42, %f41, 0f3F800000;
	rcp.rn.f32 	%f44, %f43;
	sub.f32 	%f45, %f18, %f44;
	mul.f32 	%f46, %f44, %f45;
	fma.rn.f32 	%f47, %f4, 0fBBBB989D, 0f3F000000;
	cvt.sat.f32.f32 	%f48, %f47;
	fma.rm.f32 	%f49, %f48, %f8, %f7;
	add.f32 	%f50, %f49, 0fCB40007F;
	neg.f32 	%f51, %f50;
	fma.rn.f32 	%f52, %f4, 0fBFB8AA3B, %f51;
	fma.rn.f32 	%f53, %f4, 0fB2A57060, %f52;
	mov.b32 	%r21, %f49;
	shl.b32 	%r22, %r21, 23;
	mov.b32 	%f54, %r22;
	ex2.approx.ftz.f32 	%f55, %f53;
	fma.rn.f32 	%f56, %f55, %f54, 0f3F800000;
	rcp.rn.f32 	%f57, %f56;
	sub.f32 	%f58, %f18, %f57;
	mul.f32 	%f59, %f57, %f58;
	add.s64 	%rd16, %rd1, %rd14;
	st.global.v4.f32 	[%rd16], {%f20, %f33, %f46, %f59};
	bra.uni 	$L__BB1_10;

}
	// .globl	squared_diff
.visible .entry squared_diff(
	.param .u64 .ptr .align 1 squared_diff_param_0,
	.param .u64 .ptr .align 1 squared_diff_param_1,
	.param .u64 .ptr .align 1 squared_diff_param_2,
	.param .u64 squared_diff_param_3
)
{
	.reg .pred 	%p<50>;
	.reg .b32 	%r<64>;
	.reg .b32 	%f<331>;
	.reg .b64 	%rd<24>;

	ld.param.u64 	%rd9, [squared_diff_param_0];
	ld.param.u64 	%rd10, [squared_diff_param_1];
	ld.param.u64 	%rd11, [squared_diff_param_2];
	ld.param.u64 	%rd8, [squared_diff_param_3];
	cvta.to.global.u64 	%rd1, %rd11;
	cvta.to.global.u64 	%rd2, %rd10;
	cvta.to.global.u64 	%rd3, %rd9;
	mov.u32 	%r5, %tid.x;
	mov.u32 	%r6, %ctaid.x;
	mov.u32 	%r7, %ntid.x;
	mad.lo.s32 	%r1, %r6, %r7, %r5;
	shl.b32 	%r63, %r1, 2;
	cvt.u64.u32 	%rd4, %r63;
	setp.le.u64 	%p1, %rd8, %rd4;
	@%p1 bra 	$L__BB2_31;
	sub.s64 	%rd5, %rd8, %rd4;
	setp.gt.u64 	%p2, %rd5, 3;
	@%p2 bra 	$L__BB2_10;
	setp.eq.s64 	%p39, %rd5, 0;
	@%p39 bra 	$L__BB2_31;
	mov.b64 	%rd23, 0;
$L__BB2_4:
	mul.wide.u32 	%rd18, %r63, 4;
	add.s64 	%rd19, %rd3, %rd18;
	ld.global.f32 	%f268, [%rd19];
	add.s64 	%rd20, %rd2, %rd18;
	ld.global.f32 	%f269, [%rd20];
	sub.f32 	%f1, %f268, %f269;
	abs.f32 	%f2, %f1;
	setp.eq.f32 	%p40, %f1, 0f3F800000;
	mov.f32 	%f326, 0f3F800000;
	@%p40 bra 	$L__BB2_9;
	setp.num.f32 	%p41, %f2, %f2;
	@%p41 bra 	$L__BB2_7;
	mov.f32 	%f325, 0f40000000;
	add.rn.f32 	%f326, %f1, %f325;
	bra.uni 	$L__BB2_9;
$L__BB2_7:
	setp.lt.f32 	%p42, %f2, 0f00800000;
	mul.f32 	%f270, %f2, 0f4B800000;
	selp.f32 	%f271, %f270, %f2, %p42;
	mov.b32 	%r52, %f271;
	add.s32 	%r53, %r52, -1060439283;
	and.b32  	%r54, %r53, -8388608;
	sub.s32 	%r55, %r52, %r54;
	mov.b32 	%f272, %r55;
	cvt.rn.f32.s32 	%f273, %r54;
	selp.f32 	%f274, 0fC1C00000, 0f00000000, %p42;
	fma.rn.f32 	%f275, %f273, 0f34000000, %f274;
	add.f32 	%f276, %f272, 0fBF800000;
	add.f32 	%f277, %f272, 0f3F800000;
	rcp.approx.ftz.f32 	%f278, %f277;
	add.f32 	%f279, %f276, %f276;
	mul.f32 	%f280, %f279, %f278;
	mul.f32 	%f281, %f280, %f280;
	neg.f32 	%f282, %f280;
	sub.f32 	%f283, %f276, %f280;
	add.f32 	%f284, %f283, %f283;
	fma.rn.f32 	%f285, %f282, %f276, %f284;
	mul.rn.f32 	%f286, %f278, %f285;
	fma.rn.f32 	%f287, %f281, 0f3A2C32E4, 0f3B52E7DB;
	fma.rn.f32 	%f288, %f287, %f281, 0f3C93BB73;
	fma.rn.f32 	%f289, %f288, %f281, 0f3DF6384F;
	mul.rn.f32 	%f290, %f289, %f281;
	fma.rn.f32 	%f291, %f280, 0f3FB8AA3B, %f275;
	mul.f32 	%f292, %f290, 0f40400000;
	sub.f32 	%f293, %f275, %f291;
	fma.rn.f32 	%f294, %f280, 0f3FB8AA3B, %f293;
	fma.rn.f32 	%f295, %f286, 0f3FB8AA3B, %f294;
	fma.rn.f32 	%f296, %f280, 0f32A55E34, %f295;
	fma.rn.f32 	%f297, %f292, %f286, %f296;
	fma.rn.f32 	%f298, %f290, %f280, %f297;
	add.rn.f32 	%f299, %f291, %f298;
	mov.f32 	%f300, 0f40000000;
	mul.rn.f32 	%f301, %f299, %f300;
	cvt.rni.f32.f32 	%f302, %f301;
	sub.f32 	%f303, %f301, %f302;
	neg.f32 	%f304, %f301;
	fma.rn.f32 	%f305, %f299, 0f40000000, %f304;
	neg.f32 	%f306, %f291;
	add.rn.f32 	%f307, %f299, %f306;
	neg.f32 	%f308, %f307;
	add.rn.f32 	%f309, %f298, %f308;
	fma.rn.f32 	%f310, %f309, 0f40000000, %f305;
	add.f32 	%f311, %f303, %f310;
	setp.gt.f32 	%p43, %f302, 0f00000000;
	selp.b32 	%r56, 0, -2097152000, %p43;
	setp.neu.f32 	%p44, %f1, 0f00000000;
	setp.neu.f32 	%p45, %f2, 0f7F800000;
	setp.lt.f32 	%p46, %f301, 0f00000000;
	selp.f32 	%f312, 0f00000000, 0f7F800000, %p46;
	abs.f32 	%f313, %f301;
	setp.gt.f32 	%p47, %f313, 0f43180000;
	cvt.rzi.s32.f32 	%r57, %f302;
	shl.b32 	%r58, %r57, 23;
	sub.s32 	%r59, %r58, %r56;
	mov.b32 	%f314, %r59;
	add.s32 	%r60, %r56, 2130706432;
	mov.b32 	%f315, %r60;
	fma.rn.f32 	%f316, %f311, 0f391FCB8E, 0f3AAF85ED;
	fma.rn.f32 	%f317, %f316, %f311, 0f3C1D9856;
	fma.rn.f32 	%f318, %f317, %f311, 0f3D6357BB;
	fma.rn.f32 	%f319, %f318, %f311, 0f3E75FDEC;
	fma.rn.f32 	%f320, %f319, %f311, 0f3F317218;
	fma.rn.f32 	%f321, %f320, %f311, 0f3F800000;
	mul.f32 	%f322, %f321, %f315;
	mul.f32 	%f323, %f322, %f314;
	selp.f32 	%f326, %f312, %f323, %p47;
	and.pred  	%p48, %p44, %p45;
	@%p48 bra 	$L__BB2_9;
	add.f32 	%f324, %f1, %f1;
	mov.b32 	%r61, %f324;
	and.b32  	%r62, %r61, 2147483647;
	mov.b32 	%f326, %r62;
$L__BB2_9:
	add.s64 	%rd22, %rd1, %rd18;
	st.global.f32 	[%rd22], %f326;
	add.s32 	%r63, %r63, 1;
	add.s64 	%rd23, %rd23, 1;
	setp.gt.u64 	%p49, %rd5, %rd23;
	@%p49 bra 	$L__BB2_4;
	bra.uni 	$L__BB2_31;
$L__BB2_10:
	mul.wide.u32 	%rd12, %r1, 16;
	add.s64 	%rd13, %rd3, %rd12;
	ld.global.v4.f32 	{%f38, %f7, %f8, %f9}, [%rd13];
	add.s64 	%rd14, %rd2, %rd12;
	ld.global.v4.f32 	{%f39, %f10, %f11, %f12}, [%rd14];
	sub.f32 	%f13, %f38, %f39;
	abs.f32 	%f14, %f13;
	setp.eq.f32 	%p3, %f13, 0f3F800000;
	mov.f32 	%f327, 0f3F800000;
	@%p3 bra 	$L__BB2_15;
	setp.num.f32 	%p4, %f14, %f14;
	@%p4 bra 	$L__BB2_13;
	mov.f32 	%f95, 0f40000000;
	add.rn.f32 	%f327, %f13, %f95;
	bra.uni 	$L__BB2_15;
$L__BB2_13:
	setp.lt.f32 	%p5, %f14, 0f00800000;
	mul.f32 	%f40, %f14, 0f4B800000;
	selp.f32 	%f41, %f40, %f14, %p5;
	mov.b32 	%r8, %f41;
	add.s32 	%r9, %r8, -1060439283;
	and.b32  	%r10, %r9, -8388608;
	sub.s32 	%r11, %r8, %r10;
	mov.b32 	%f42, %r11;
	cvt.rn.f32.s32 	%f43, %r10;
	selp.f32 	%f44, 0fC1C00000, 0f00000000, %p5;
	fma.rn.f32 	%f45, %f43, 0f34000000, %f44;
	add.f32 	%f46, %f42, 0fBF800000;
	add.f32 	%f47, %f42, 0f3F800000;
	rcp.approx.ftz.f32 	%f48, %f47;
	add.f32 	%f49, %f46, %f46;
	mul.f32 	%f50, %f49, %f48;
	mul.f32 	%f51, %f50, %f50;
	neg.f32 	%f52, %f50;
	sub.f32 	%f53, %f46, %f50;
	add.f32 	%f54, %f53, %f53;
	fma.rn.f32 	%f55, %f52, %f46, %f54;
	mul.rn.f32 	%f56, %f48, %f55;
	fma.rn.f32 	%f57, %f51, 0f3A2C32E4, 0f3B52E7DB;
	fma.rn.f32 	%f58, %f57, %f51, 0f3C93BB73;
	fma.rn.f32 	%f59, %f58, %f51, 0f3DF6384F;
	mul.rn.f32 	%f60, %f59, %f51;
	fma.rn.f32 	%f61, %f50, 0f3FB8AA3B, %f45;
	mul.f32 	%f62, %f60, 0f40400000;
	sub.f32 	%f63, %f45, %f61;
	fma.rn.f32 	%f64, %f50, 0f3FB8AA3B, %f63;
	fma.rn.f32 	%f65, %f56, 0f3FB8AA3B, %f64;
	fma.rn.f32 	%f66, %f50, 0f32A55E34, %f65;
	fma.rn.f32 	%f67, %f62, %f56, %f66;
	fma.rn.f32 	%f68, %f60, %f50, %f67;
	add.rn.f32 	%f69, %f61, %f68;
	mov.f32 	%f70, 0f40000000;
	mul.rn.f32 	%f71, %f69, %f70;
	cvt.rni.f32.f32 	%f72, %f71;
	sub.f32 	%f73, %f71, %f72;
	neg.f32 	%f74, %f71;
	fma.rn.f32 	%f75, %f69, 0f40000000, %f74;
	neg.f32 	%f76, %f61;
	add.rn.f32 	%f77, %f69, %f76;
	neg.f32 	%f78, %f77;
	add.rn.f32 	%f79, %f68, %f78;
	fma.rn.f32 	%f80, %f79, 0f40000000, %f75;
	add.f32 	%f81, %f73, %f80;
	setp.gt.f32 	%p6, %f72, 0f00000000;
	selp.b32 	%r12, 0, -2097152000, %p6;
	setp.neu.f32 	%p7, %f13, 0f00000000;
	setp.neu.f32 	%p8, %f14, 0f7F800000;
	setp.lt.f32 	%p9, %f71, 0f00000000;
	selp.f32 	%f82, 0f00000000, 0f7F800000, %p9;
	abs.f32 	%f83, %f71;
	setp.gt.f32 	%p10, %f83, 0f43180000;
	cvt.rzi.s32.f32 	%r13, %f72;
	shl.b32 	%r14, %r13, 23;
	sub.s32 	%r15, %r14, %r12;
	mov.b32 	%f84, %r15;
	add.s32 	%r16, %r12, 2130706432;
	mov.b32 	%f85, %r16;
	fma.rn.f32 	%f86, %f81, 0f391FCB8E, 0f3AAF85ED;
	fma.rn.f32 	%f87, %f86, %f81, 0f3C1D9856;
	fma.rn.f32 	%f88, %f87, %f81, 0f3D6357BB;
	fma.rn.f32 	%f89, %f88, %f81, 0f3E75FDEC;
	fma.rn.f32 	%f90, %f89, %f81, 0f3F317218;
	fma.rn.f32 	%f91, %f90, %f81, 0f3F800000;
	mul.f32 	%f92, %f91, %f85;
	mul.f32 	%f93, %f92, %f84;
	selp.f32 	%f327, %f82, %f93, %p10;
	and.pred  	%p11, %p7, %p8;
	@%p11 bra 	$L__BB2_15;
	add.f32 	%f94, %f13, %f13;
	mov.b32 	%r17, %f94;
	and.b32  	%r18, %r17, 2147483647;
	mov.b32 	%f327, %r18;
$L__BB2_15:
	sub.f32 	%f19, %f7, %f10;
	abs.f32 	%f20, %f19;
	setp.eq.f32 	%p12, %f19, 0f3F800000;
	mov.f32 	%f328, 0f3F800000;
	@%p12 bra 	$L__BB2_20;
	setp.num.f32 	%p13, %f20, %f20;
	@%p13 bra 	$L__BB2_18;
	mov.f32 	%f152, 0f40000000;
	add.rn.f32 	%f328, %f19, %f152;
	bra.uni 	$L__BB2_20;
$L__BB2_18:
	setp.lt.f32 	%p14, %f20, 0f00800000;
	mul.f32 	%f97, %f20, 0f4B800000;
	selp.f32 	%f98, %f97, %f20, %p14;
	mov.b32 	%r19, %f98;
	add.s32 	%r20, %r19, -1060439283;
	and.b32  	%r21, %r20, -8388608;
	sub.s32 	%r22, %r19, %r21;
	mov.b32 	%f99, %r22;
	cvt.rn.f32.s32 	%f100, %r21;
	selp.f32 	%f101, 0fC1C00000, 0f00000000, %p14;
	fma.rn.f32 	%f102, %f100, 0f34000000, %f101;
	add.f32 	%f103, %f99, 0fBF800000;
	add.f32 	%f104, %f99, 0f3F800000;
	rcp.approx.ftz.f32 	%f105, %f104;
	add.f32 	%f106, %f103, %f103;
	mul.f32 	%f107, %f106, %f105;
	mul.f32 	%f108, %f107, %f107;
	neg.f32 	%f109, %f107;
	sub.f32 	%f110, %f103, %f107;
	add.f32 	%f111, %f110, %f110;
	fma.rn.f32 	%f112, %f109, %f103, %f111;
	mul.rn.f32 	%f113, %f105, %f112;
	fma.rn.f32 	%f114, %f108, 0f3A2C32E4, 0f3B52E7DB;
	fma.rn.f32 	%f115, %f114, %f108, 0f3C93BB73;
	fma.rn.f32 	%f116, %f115, %f108, 0f3DF6384F;
	mul.rn.f32 	%f117, %f116, %f108;
	fma.rn.f32 	%f118, %f107, 0f3FB8AA3B, %f102;
	mul.f32 	%f119, %f117, 0f40400000;
	sub.f32 	%f120, %f102, %f118;
	fma.rn.f32 	%f121, %f107, 0f3FB8AA3B, %f120;
	fma.rn.f32 	%f122, %f113, 0f3FB8AA3B, %f121;
	fma.rn.f32 	%f123, %f107, 0f32A55E34, %f122;
	fma.rn.f32 	%f124, %f119, %f113, %f123;
	fma.rn.f32 	%f125, %f117, %f107, %f124;
	add.rn.f32 	%f126, %f118, %f125;
	mov.f32 	%f127, 0f40000000;
	mul.rn.f32 	%f128, %f126, %f127;
	cvt.rni.f32.f32 	%f129, %f128;
	sub.f32 	%f130, %f128, %f129;
	neg.f32 	%f131, %f128;
	fma.rn.f32 	%f132, %f126, 0f40000000, %f131;
	neg.f32 	%f133, %f118;
	add.rn.f32 	%f134, %f126, %f133;
	neg.f32 	%f135, %f134;
	add.rn.f32 	%f136, %f125, %f135;
	fma.rn.f32 	%f137, %f136, 0f40000000, %f132;
	add.f32 	%f138, %f130, %f137;
	setp.gt.f32 	%p15, %f129, 0f00000000;
	selp.b32 	%r23, 0, -2097152000, %p15;
	setp.neu.f32 	%p16, %f19, 0f00000000;
	setp.neu.f32 	%p17, %f20, 0f7F800000;
	setp.lt.f32 	%p18, %f128, 0f00000000;
	selp.f32 	%f139, 0f00000000, 0f7F800000, %p18;
	abs.f32 	%f140, %f128;
	setp.gt.f32 	%p19, %f140, 0f43180000;
	cvt.rzi.s32.f32 	%r24, %f129;
	shl.b32 	%r25, %r24, 23;
	sub.s32 	%r26, %r25, %r23;
	mov.b32 	%f141, %r26;
	add.s32 	%r27, %r23, 2130706432;
	mov.b32 	%f142, %r27;
	fma.rn.f32 	%f143, %f138, 0f391FCB8E, 0f3AAF85ED;
	fma.rn.f32 	%f144, %f143, %f138, 0f3C1D9856;
	fma.rn.f32 	%f145, %f144, %f138, 0f3D6357BB;
	fma.rn.f32 	%f146, %f145, %f138, 0f3E75FDEC;
	fma.rn.f32 	%f147, %f146, %f138, 0f3F317218;
	fma.rn.f32 	%f148, %f147, %f138, 0f3F800000;
	mul.f32 	%f149, %f148, %f142;
	mul.f32 	%f150, %f149, %f141;
	selp.f32 	%f328, %f139, %f150, %p19;
	and.pred  	%p20, %p16, %p17;
	@%p20 bra 	$L__BB2_20;
	add.f32 	%f151, %f19, %f19;
	mov.b32 	%r28, %f151;
	and.b32  	%r29, %r28, 2147483647;
	mov.b32 	%f328, %r29;
$L__BB2_20:
	sub.f32 	%f25, %f8, %f11;
	abs.f32 	%f26, %f25;
	setp.eq.f32 	%p21, %f25, 0f3F800000;
	mov.f32 	%f329, 0f3F800000;
	@%p21 bra 	$L__BB2_25;
	setp.num.f32 	%p22, %f26, %f26;
	@%p22 bra 	$L__BB2_23;
	mov.f32 	%f209, 0f40000000;
	add.rn.f32 	%f329, %f25, %f209;
	bra.uni 	$L__BB2_25;
$L__BB2_23:
	setp.lt.f32 	%p23, %f26, 0f00800000;
	mul.f32 	%f154, %f26, 0f4B800000;
	selp.f32 	%f155, %f154, %f26, %p23;
	mov.b32 	%r30, %f155;
	add.s32 	%r31, %r30, -1060439283;
	and.b32  	%r32, %r31, -8388608;
	sub.s32 	%r33, %r30, %r32;
	mov.b32 	%f156, %r33;
	cvt.rn.f32.s32 	%f157, %r32;
	selp.f32 	%f158, 0fC1C00000, 0f00000000, %p23;
	fma.rn.f32 	%f159, %f157, 0f34000000, %f158;
	add.f32 	%f160, %f156, 0fBF800000;
	add.f32 	%f161, %f156, 0f3F800000;
	rcp.approx.ftz.f32 	%f162, %f161;
	add.f32 	%f163, %f160, %f160;
	mul.f32 	%f164, %f163, %f162;
	mul.f32 	%f165, %f164, %f164;
	neg.f32 	%f166, %f164;
	sub.f32 	%f167, %f160, %f164;
	add.f32 	%f168, %f167, %f167;
	fma.rn.f32 	%f169, %f166, %f160, %f168;
	mul.rn.f32 	%f170, %f162, %f169;
	fma.rn.f32 	%f171, %f165, 0f3A2C32E4, 0f3B52E7DB;
	fma.rn.f32 	%f172, %f171, %f165, 0f3C93BB73;
	fma.rn.f32 	%f173, %f172, %f165, 0f3DF6384F;
	mul.rn.f32 	%f174, %f173, %f165;
	fma.rn.f32 	%f175, %f164, 0f3FB8AA3B, %f159;
	mul.f32 	%f176, %f174, 0f40400000;
	sub.f32 	%f177, %f159, %f175;
	fma.rn.f32 	%f178, %f164, 0f3FB8AA3B, %f177;
	fma.rn.f32 	%f179, %f170, 0f3FB8AA3B, %f178;
	fma.rn.f32 	%f180, %f164, 0f32A55E34, %f179;
	fma.rn.f32 	%f181, %f176, %f170, %f180;
	fma.rn.f32 	%f182, %f174, %f164, %f181;
	add.rn.f32 	%f183, %f175, %f182;
	mov.f32 	%f184, 0f40000000;
	mul.rn.f32 	%f185, %f183, %f184;
	cvt.rni.f32.f32 	%f186, %f185;
	sub.f32 	%f187, %f185, %f186;
	neg.f32 	%f188, %f185;
	fma.rn.f32 	%f189, %f183, 0f40000000, %f188;
	neg.f32 	%f190, %f175;
	add.rn.f32 	%f191, %f183, %f190;
	neg.f32 	%f192, %f191;
	add.rn.f32 	%f193, %f182, %f192;
	fma.rn.f32 	%f194, %f193, 0f40000000, %f189;
	add.f32 	%f195, %f187, %f194;
	setp.gt.f32 	%p24, %f186, 0f00000000;
	selp.b32 	%r34, 0, -2097152000, %p24;
	setp.neu.f32 	%p25, %f25, 0f00000000;
	setp.neu.f32 	%p26, %f26, 0f7F800000;
	setp.lt.f32 	%p27, %f185, 0f00000000;
	selp.f32 	%f196, 0f00000000, 0f7F800000, %p27;
	abs.f32 	%f197, %f185;
	setp.gt.f32 	%p28, %f197, 0f43180000;
	cvt.rzi.s32.f32 	%r35, %f186;
	shl.b32 	%r36, %r35, 23;
	sub.s32 	%r37, %r36, %r34;
	mov.b32 	%f198, %r37;
	add.s32 	%r38, %r34, 2130706432;
	mov.b32 	%f199, %r38;
	fma.rn.f32 	%f200, %f195, 0f391FCB8E, 0f3AAF85ED;
	fma.rn.f32 	%f201, %f200, %f195, 0f3C1D9856;
	fma.rn.f32 	%f202, %f201, %f195, 0f3D6357BB;
	fma.rn.f32 	%f203, %f202, %f195, 0f3E75FDEC;
	fma.rn.f32 	%f204, %f203, %f195, 0f3F317218;
	fma.rn.f32 	%f205, %f204, %f195, 0f3F800000;
	mul.f32 	%f206, %f205, %f199;
	mul.f32 	%f207, %f206, %f198;
	selp.f32 	%f329, %f196, %f207, %p28;
	and.pred  	%p29, %p25, %p26;
	@%p29 bra 	$L__BB2_25;
	add.f32 	%f208, %f25, %f25;
	mov.b32 	%r39, %f208;
	and.b32  	%r40, %r39, 2147483647;
	mov.b32 	%f329, %r40;
$L__BB2_25:
	sub.f32 	%f31, %f9, %f12;
	abs.f32 	%f32, %f31;
	setp.eq.f32 	%p30, %f31, 0f3F800000;
	mov.f32 	%f330, 0f3F800000;
	@%p30 bra 	$L__BB2_30;
	setp.num.f32 	%p31, %f32, %f32;
	@%p31 bra 	$L__BB2_28;
	mov.f32 	%f266, 0f40000000;
	add.rn.f32 	%f330, %f31, %f266;
	bra.uni 	$L__BB2_30;
$L__BB2_28:
	setp.lt.f32 	%p32, %f32, 0f00800000;
	mul.f32 	%f211, %f32, 0f4B800000;
	selp.f32 	%f212, %f211, %f32, %p32;
	mov.b32 	%r41, %f212;
	add.s32 	%r42, %r41, -1060439283;
	and.b32  	%r43, %r42, -8388608;
	sub.s32 	%r44, %r41, %r43;
	mov.b32 	%f213, %r44;
	cvt.rn.f32.s32 	%f214, %r43;
	selp.f32 	%f215, 0fC1C00000, 0f00000000, %p32;
	fma.rn.f32 	%f216, %f214, 0f34000000, %f215;
	add.f32 	%f217, %f213, 0fBF800000;
	add.f32 	%f218, %f213, 0f3F800000;
	rcp.approx.ftz.f32 	%f219, %f218;
	add.f32 	%f220, %f217, %f217;
	mul.f32 	%f221, %f220, %f219;
	mul.f32 	%f222, %f221, %f221;
	neg.f32 	%f223, %f221;
	sub.f32 	%f224, %f217, %f221;
	add.f32 	%f225, %f224, %f224;
	fma.rn.f32 	%f226, %f223, %f217, %f225;
	mul.rn.f32 	%f227, %f219, %f226;
	fma.rn.f32 	%f228, %f222, 0f3A2C32E4, 0f3B52E7DB;
	fma.rn.f32 	%f229, %f228, %f222, 0f3C93BB73;
	fma.rn.f32 	%f230, %f229, %f222, 0f3DF6384F;
	mul.rn.f32 	%f231, %f230, %f222;
	fma.rn.f32 	%f232, %f221, 0f3FB8AA3B, %f216;
	mul.f32 	%f233, %f231, 0f40400000;
	sub.f32 	%f234, %f216, %f232;
	fma.rn.f32 	%f235, %f221, 0f3FB8AA3B, %f234;
	fma.rn.f32 	%f236, %f227, 0f3FB8AA3B, %f235;
	fma.rn.f32 	%f237, %f221, 0f32A55E34, %f236;
	fma.rn.f32 	%f238, %f233, %f227, %f237;
	fma.rn.f32 	%f239, %f231, %f221, %f238;
	add.rn.f32 	%f240, %f232, %f239;
	mov.f32 	%f241, 0f40000000;
	mul.rn.f32 	%f242, %f240, %f241;
	cvt.rni.f32.f32 	%f243, %f242;
	sub.f32 	%f244, %f242, %f243;
	neg.f32 	%f245, %f242;
	fma.rn.f32 	%f246, %f240, 0f40000000, %f245;
	neg.f32 	%f247, %f232;
	add.rn.f32 	%f248, %f240, %f247;
	neg.f32 	%f249, %f248;
	add.rn.f32 	%f250, %f239, %f249;
	fma.rn.f32 	%f251, %f250, 0f40000000, %f246;
	add.f32 	%f252, %f244, %f251;
	setp.gt.f32 	%p33, %f243, 0f00000000;
	selp.b32 	%r45, 0, -2097152000, %p33;
	setp.neu.f32 	%p34, %f31, 0f00000000;
	setp.neu.f32 	%p35, %f32, 0f7F800000;
	setp.lt.f32 	%p36, %f242, 0f00000000;
	selp.f32 	%f253, 0f00000000, 0f7F800000, %p36;
	abs.f32 	%f254, %f242;
	setp.gt.f32 	%p37, %f254, 0f43180000;
	cvt.rzi.s32.f32 	%r46, %f243;
	shl.b32 	%r47, %r46, 23;
	sub.s32 	%r48, %r47, %r45;
	mov.b32 	%f255, %r48;
	add.s32 	%r49, %r45, 2130706432;
	mov.b32 	%f256, %r49;
	fma.rn.f32 	%f257, %f252, 0f391FCB8E, 0f3AAF85ED;
	fma.rn.f32 	%f258, %f257, %f252, 0f3C1D9856;
	fma.rn.f32 	%f259, %f258, %f252, 0f3D6357BB;
	fma.rn.f32 	%f260, %f259, %f252, 0f3E75FDEC;
	fma.rn.f32 	%f261, %f260, %f252, 0f3F317218;
	fma.rn.f32 	%f262, %f261, %f252, 0f3F800000;
	mul.f32 	%f263, %f262, %f256;
	mul.f32 	%f264, %f263, %f255;
	selp.f32 	%f330, %f253, %f264, %p37;
	and.pred  	%p38, %p34, %p35;
	@%p38 bra 	$L__BB2_30;
	add.f32 	%f265, %f31, %f31;
	mov.b32 	%r50, %f265;
	and.b32  	%r51, %r50, 2147483647;
	mov.b32 	%f330, %r51;
$L__BB2_30:
	add.s64 	%rd16, %rd1, %rd12;
	st.global.v4.f32 	[%rd16], {%f327, %f328, %f329, %f330};
$L__BB2_31:
	ret;

}
	// .globl	squared_diff_prime
.visible .entry squared_diff_prime(
	.param .u64 .ptr .align 1 squared_diff_prime_param_0,
	.param .u64 .ptr .align 1 squared_diff_prime_param_1,
	.param .u64 .ptr .align 1 squared_diff_prime_param_2,
	.param .u64 squared_diff_prime_param_3
)
{
	.reg .pred 	%p<8>;
	.reg .b32 	%r<24>;
	.reg .b32 	%f<37>;
	.reg .b64 	%rd<44>;

	ld.param.u64 	%rd13, [squared_diff_prime_param_0];
	ld.param.u64 	%rd14, [squared_diff_prime_param_1];
	ld.param.u64 	%rd15, [squared_diff_prime_param_2];
	ld.param.u64 	%rd12, [squared_diff_prime_param_3];
	cvta.to.global.u64 	%rd1, %rd15;
	cvta.to.global.u64 	%rd2, %rd14;
	cvta.to.global.u64 	%rd3, %rd13;
	mov.u32 	%r12, %tid.x;
	mov.u32 	%r13, %ctaid.x;
	mov.u32 	%r14, %ntid.x;
	mad.lo.s32 	%r1, %r13, %r14, %r12;
	shl.b32 	%r2, %r1, 2;
	cvt.u64.u32 	%rd4, %r2;
	setp.le.u64 	%p1, %rd12, %rd4;
	@%p1 bra 	$L__BB3_10;
	sub.s64 	%rd5, %rd12, %rd4;
	setp.gt.u64 	%p2, %rd5, 3;
	@%p2 bra 	$L__BB3_11;
	setp.eq.s64 	%p3, %rd5, 0;
	@%p3 bra 	$L__BB3_10;
	and.b64  	%rd43, %rd12, 3;
	sub.s64 	%rd20, %rd4, %rd12;
	setp.gt.u64 	%p4, %rd20, -4;
	mov.b32 	%r22, 0;
	@%p4 bra 	$L__BB3_7;
	add.s64 	%rd21, %rd4, %rd43;
	sub.s64 	%rd42, %rd21, %rd12;
	mov.b32 	%r21, 1;
	mov.u32 	%r20, %r2;
$L__BB3_5:
	mul.wide.u32 	%rd22, %r20, 4;
	add.s64 	%rd23, %rd3, %rd22;
	ld.global.f32 	%f17, [%rd23];
	add.s64 	%rd24, %rd2, %rd22;
	ld.global.f32 	%f18, [%rd24];
	sub.f32 	%f19, %f17, %f18;
	add.f32 	%f20, %f19, %f19;
	add.s64 	%rd25, %rd1, %rd22;
	st.global.f32 	[%rd25], %f20;
	add.s32 	%r17, %r20, 1;
	mul.wide.u32 	%rd26, %r17, 4;
	add.s64 	%rd27, %rd3, %rd26;
	ld.global.f32 	%f21, [%rd27];
	add.s64 	%rd28, %rd2, %rd26;
	ld.global.f32 	%f22, [%rd28];
	sub.f32 	%f23, %f21, %f22;
	add.f32 	%f24, %f23, %f23;
	add.s64 	%rd29, %rd1, %rd26;
	st.global.f32 	[%rd29], %f24;
	add.s32 	%r18, %r20, 2;
	mul.wide.u32 	%rd30, %r18, 4;
	add.s64 	%rd31, %rd3, %rd30;
	ld.global.f32 	%f25, [%rd31];
	add.s64 	%rd32, %rd2, %rd30;
	ld.global.f32 	%f26, [%rd32];
	sub.f32 	%f27, %f25, %f26;
	add.f32 	%f28, %f27, %f27;
	add.s64 	%rd33, %rd1, %rd30;
	st.global.f32 	[%rd33], %f28;
	add.s32 	%r19, %r20, 3;
	mul.wide.u32 	%rd34, %r19, 4;
	add.s64 	%rd35, %rd3, %rd34;
	ld.global.f32 	%f29, [%rd35];
	add.s64 	%rd36, %rd2, %rd34;
	ld.global.f32 	%f30, [%rd36];
	sub.f32 	%f31, %f29, %f30;
	add.f32 	%f32, %f31, %f31;
	add.s64 	%rd37, %rd1, %rd34;
	st.global.f32 	[%rd37], %f32;
	add.s32 	%r21, %r21, 4;
	add.s32 	%r20, %r20, 4;
	add.s64 	%rd42, %rd42, 4;
	setp.eq.s64 	%p5, %rd42, 0;
	@%p5 bra 	$L__BB3_6;
	bra.uni 	$L__BB3_5;
$L__BB3_6:
	add.s32 	%r22, %r21, -1;
$L__BB3_7:
	setp.eq.s64 	%p6, %rd43, 0;
	@%p6 bra 	$L__BB3_10;
	add.s32 	%r23, %r22, %r2;
$L__BB3_9:
	.pragma "nounroll";
	mul.wide.u32 	%rd38, %r23, 4;
	add.s64 	%rd39, %rd3, %rd38;
	ld.global.f32 	%f33, [%rd39];
	add.s64 	%rd40, %rd2, %rd38;
	ld.global.f32 	%f34, [%rd40];
	sub.f32 	%f35, %f33, %f34;
	add.f32 	%f36, %f35, %f35;
	add.s64 	%rd41, %rd1, %rd38;
	st.global.f32 	[%rd41], %f36;
	add.s32 	%r23, %r23, 1;
	add.s64 	%rd43, %rd43, -1;
	setp.ne.s64 	%p7, %rd43, 0;
	@%p7 bra 	$L__BB3_9;
$L__BB3_10:
	ret;
$L__BB3_11:
	mul.wide.u32 	%rd16, %r1, 16;
	add.s64 	%rd17, %rd3, %rd16;
	ld.global.v4.f32 	{%f1, %f2, %f3, %f4}, [%rd17];
	add.s64 	%rd18, %rd2, %rd16;
	ld.global.v4.f32 	{%f5, %f6, %f7, %f8}, [%rd18];
	sub.f32 	%f9, %f1, %f5;
	add.f32 	%f10, %f9, %f9;
	sub.f32 	%f11, %f2, %f6;
	add.f32 	%f12, %f11, %f11;
	sub.f32 	%f13, %f3, %f7;
	add.f32 	%f14, %f13, %f13;
	sub.f32 	%f15, %f4, %f8;
	add.f32 	%f16, %f15, %f15;
	add.s64 	%rd19, %rd1, %rd16;
	st.global.v4.f32 	[%rd19], {%f10, %f12, %f14, %f16};
	bra.uni 	$L__BB3_10;

}
	// .globl	multiply
.visible .entry multiply(
	.param .u64 .ptr .align 1 multiply_param_0,
	.param .u64 .ptr .align 1 multiply_param_1,
	.param .u64 .ptr .align 1 multiply_param_2,
	.param .u64 multiply_param_3
)
{
	.reg .pred 	%p<8>;
	.reg .b32 	%r<24>;
	.reg .b32 	%f<28>;
	.reg .b64 	%rd<44>;

	ld.param.u64 	%rd13, [multiply_param_0];
	ld.param.u64 	%rd14, [multiply_param_1];
	ld.param.u64 	%rd15, [multiply_param_2];
	ld.param.u64 	%rd12, [multiply_param_3];
	cvta.to.global.u64 	%rd1, %rd15;
	cvta.to.global.u64 	%rd2, %rd14;
	cvta.to.global.u64 	%rd3, %rd13;
	mov.u32 	%r12, %tid.x;
	mov.u32 	%r13, %ctaid.x;
	mov.u32 	%r14, %ntid.x;
	mad.lo.s32 	%r1, %r13, %r14, %r12;
	shl.b32 	%r2, %r1, 2;
	cvt.u64.u32 	%rd4, %r2;
	setp.le.u64 	%p1, %rd12, %rd4;
	@%p1 bra 	$L__BB4_10;
	sub.s64 	%rd5, %rd12, %rd4;
	setp.gt.u64 	%p2, %rd5, 3;
	@%p2 bra 	$L__BB4_11;
	setp.eq.s64 	%p3, %rd5, 0;
	@%p3 bra 	$L__BB4_10;
	and.b64  	%rd43, %rd12, 3;
	sub.s64 	%rd20, %rd4, %rd12;
	setp.gt.u64 	%p4, %rd20, -4;
	mov.b32 	%r22, 0;
	@%p4 bra 	$L__BB4_7;
	add.s64 	%rd21, %rd4, %rd43;
	sub.s64 	%rd42, %rd21, %rd12;
	mov.b32 	%r21, 1;
	mov.u32 	%r20, %r2;
$L__BB4_5:
	mul.wide.u32 	%rd22, %r20, 4;
	add.s64 	%rd23, %rd3, %rd22;
	ld.global.f32 	%f13, [%rd23];
	add.s64 	%rd24, %rd2, %rd22;
	ld.global.f32 	%f14, [%rd24];
	mul.f32 	%f15, %f13, %f14;
	add.s64 	%rd25, %rd1, %rd22;
	st.global.f32 	[%rd25], %f15;
	add.s32 	%r17, %r20, 1;
	mul.wide.u32 	%rd26, %r17, 4;
	add.s64 	%rd27, %rd3, %rd26;
	ld.global.f32 	%f16, [%rd27];
	add.s64 	%rd28, %rd2, %rd26;
	ld.global.f32 	%f17, [%rd28];
	mul.f32 	%f18, %f16, %f17;
	add.s64 	%rd29, %rd1, %rd26;
	st.global.f32 	[%rd29], %f18;
	add.s32 	%r18, %r20, 2;
	mul.wide.u32 	%rd30, %r18, 4;
	add.s64 	%rd31, %rd3, %rd30;
	ld.global.f32 	%f19, [%rd31];
	add.s64 	%rd32, %rd2, %rd30;
	ld.global.f32 	%f20, [%rd32];
	mul.f32 	%f21, %f19, %f20;
	add.s64 	%rd33, %rd1, %rd30;
	st.global.f32 	[%rd33], %f21;
	add.s32 	%r19, %r20, 3;
	mul.wide.u32 	%rd34, %r19, 4;
	add.s64 	%rd35, %rd3, %rd34;
	ld.global.f32 	%f22, [%rd35];
	add.s64 	%rd36, %rd2, %rd34;
	ld.global.f32 	%f23, [%rd36];
	mul.f32 	%f24, %f22, %f23;
	add.s64 	%rd37, %rd1, %rd34;
	st.global.f32 	[%rd37], %f24;
	add.s32 	%r21, %r21, 4;
	add.s32 	%r20, %r20, 4;
	add.s64 	%rd42, %rd42, 4;
	setp.eq.s64 	%p5, %rd42, 0;
	@%p5 bra 	$L__BB4_6;
	bra.uni 	$L__BB4_5;
$L__BB4_6:
	add.s32 	%r22, %r21, -1;
$L__BB4_7:
	setp.eq.s64 	%p6, %rd43, 0;
	@%p6 bra 	$L__BB4_10;
	add.s32 	%r23, %r22, %r2;
$L__BB4_9:
	.pragma "nounroll";
	mul.wide.u32 	%rd38, %r23, 4;
	add.s64 	%rd39, %rd3, %rd38;
	ld.global.f32 	%f25, [%rd39];
	add.s64 	%rd40, %rd2, %rd38;
	ld.global.f32 	%f26, [%rd40];
	mul.f32 	%f27, %f25, %f26;
	add.s64 	%rd41, %rd1, %rd38;
	st.global.f32 	[%rd41], %f27;
	add.s32 	%r23, %r23, 1;
	add.s64 	%rd43, %rd43, -1;
	setp.ne.s64 	%p7, %rd43, 0;
	@%p7 bra 	$L__BB4_9;
$L__BB4_10:
	ret;
$L__BB4_11:
	mul.wide.u32 	%rd16, %r1, 16;
	add.s64 	%rd17, %rd3, %rd16;
	ld.global.v4.f32 	{%f1, %f2, %f3, %f4}, [%rd17];
	add.s64 	%rd18, %rd2, %rd16;
	ld.global.v4.f32 	{%f5, %f6, %f7, %f8}, [%rd18];
	mul.f32 	%f9, %f1, %f5;
	mul.f32 	%f10, %f2, %f6;
	mul.f32 	%f11, %f3, %f7;
	mul.f32 	%f12, %f4, %f8;
	add.s64 	%rd19, %rd1, %rd16;
	st.global.v4.f32 	[%rd19], {%f9, %f10, %f11, %f12};
	bra.uni 	$L__BB4_10;

}
	// .globl	add
.visible .entry add(
	.param .u64 .ptr .align 1 add_param_0,
	.param .u64 .ptr .align 1 add_param_1,
	.param .u64 .ptr .align 1 add_param_2,
	.param .u64 add_param_3
)
{
	.reg .pred 	%p<8>;
	.reg .b32 	%r<24>;
	.reg .b32 	%f<28>;
	.reg .b64 	%rd<44>;

	ld.param.u64 	%rd13, [add_param_0];
	ld.param.u64 	%rd14, [add_param_1];
	ld.param.u64 	%rd15, [add_param_2];
	ld.param.u64 	%rd12, [add_param_3];
	cvta.to.global.u64 	%rd1, %rd15;
	cvta.to.global.u64 	%rd2, %rd14;
	cvta.to.global.u64 	%rd3, %rd13;
	mov.u32 	%r12, %tid.x;
	mov.u32 	%r13, %ctaid.x;
	mov.u32 	%r14, %ntid.x;
	mad.lo.s32 	%r1, %r13, %r14, %r12;
	shl.b32 	%r2, %r1, 2;
	cvt.u64.u32 	%rd4, %r2;
	setp.le.u64 	%p1, %rd12, %rd4;
	@%p1 bra 	$L__BB5_10;
	sub.s64 	%rd5, %rd12, %rd4;
	setp.gt.u64 	%p2, %rd5, 3;
	@%p2 bra 	$L__BB5_11;
	setp.eq.s64 	%p3, %rd5, 0;
	@%p3 bra 	$L__BB5_10;
	and.b64  	%rd43, %rd12, 3;
	sub.s64 	%rd20, %rd4, %rd12;
	setp.gt.u64 	%p4, %rd20, -4;
	mov.b32 	%r22, 0;
	@%p4 bra 	$L__BB5_7;
	add.s64 	%rd21, %rd4, %rd43;
	sub.s64 	%rd42, %rd21, %rd12;
	mov.b32 	%r21, 1;
	mov.u32 	%r20, %r2;
$L__BB5_5:
	mul.wide.u32 	%rd22, %r20, 4;
	add.s64 	%rd23, %rd3, %rd22;
	ld.global.f32 	%f13, [%rd23];
	add.s64 	%rd24, %rd2, %rd22;
	ld.global.f32 	%f14, [%rd24];
	add.f32 	%f15, %f13, %f14;
	add.s64 	%rd25, %rd1, %rd22;
	st.global.f32 	[%rd25], %f15;
	add.s32 	%r17, %r20, 1;
	mul.wide.u32 	%rd26, %r17, 4;
	add.s64 	%rd27, %rd3, %rd26;
	ld.global.f32 	%f16, [%rd27];
	add.s64 	%rd28, %rd2, %rd26;
	ld.global.f32 	%f17, [%rd28];
	add.f32 	%f18, %f16, %f17;
	add.s64 	%rd29, %rd1, %rd26;
	st.global.f32 	[%rd29], %f18;
	add.s32 	%r18, %r20, 2;
	mul.wide.u32 	%rd30, %r18, 4;
	add.s64 	%rd31, %rd3, %rd30;
	ld.global.f32 	%f19, [%rd31];
	add.s64 	%rd32, %rd2, %rd30;
	ld.global.f32 	%f20, [%rd32];
	add.f32 	%f21, %f19, %f20;
	add.s64 	%rd33, %rd1, %rd30;
	st.global.f32 	[%rd33], %f21;
	add.s32 	%r19, %r20, 3;
	mul.wide.u32 	%rd34, %r19, 4;
	add.s64 	%rd35, %rd3, %rd34;
	ld.global.f32 	%f22, [%rd35];
	add.s64 	%rd36, %rd2, %rd34;
	ld.global.f32 	%f23, [%rd36];
	add.f32 	%f24, %f22, %f23;
	add.s64 	%rd37, %rd1, %rd34;
	st.global.f32 	[%rd37], %f24;
	add.s32 	%r21, %r21, 4;
	add.s32 	%r20, %r20, 4;
	add.s64 	%rd42, %rd42, 4;
	setp.eq.s64 	%p5, %rd42, 0;
	@%p5 bra 	$L__BB5_6;
	bra.uni 	$L__BB5_5;
$L__BB5_6:
	add.s32 	%r22, %r21, -1;
$L__BB5_7:
	setp.eq.s64 	%p6, %rd43, 0;
	@%p6 bra 	$L__BB5_10;
	add.s32 	%r23, %r22, %r2;
$L__BB5_9:
	.pragma "nounroll";
	mul.wide.u32 	%rd38, %r23, 4;
	add.s64 	%rd39, %rd3, %rd38;
	ld.global.f32 	%f25, [%rd39];
	add.s64 	%rd40, %rd2, %rd38;
	ld.global.f32 	%f26, [%rd40];
	add.f32 	%f27, %f25, %f26;
	add.s64 	%rd41, %rd1, %rd38;
	st.global.f32 	[%rd41], %f27;
	add.s32 	%r23, %r23, 1;
	add.s64 	%rd43, %rd43, -1;
	setp.ne.s64 	%p7, %rd43, 0;
	@%p7 bra 	$L__BB5_9;
$L__BB5_10:
	ret;
$L__BB5_11:
	mul.wide.u32 	%rd16, %r1, 16;
	add.s64 	%rd17, %rd3, %rd16;
	ld.global.v4.f32 	{%f1, %f2, %f3, %f4}, [%rd17];
	add.s64 	%rd18, %rd2, %rd16;
	ld.global.v4.f32 	{%f5, %f6, %f7, %f8}, [%rd18];
	add.f32 	%f9, %f1, %f5;
	add.f32 	%f10, %f2, %f6;
	add.f32 	%f11, %f3, %f7;
	add.f32 	%f12, %f4, %f8;
	add.s64 	%rd19, %rd1, %rd16;
	st.global.v4.f32 	[%rd19], {%f9, %f10, %f11, %f12};
	bra.uni 	$L__BB5_10;

}
	// .globl	sigmoid_inplace
.visible .entry sigmoid_inplace(
	.param .u64 .ptr .align 1 sigmoid_inplace_param_0,
	.param .u64 sigmoid_inplace_param_1
)
{
	.reg .pred 	%p<8>;
	.reg .b32 	%r<42>;
	.reg .b32 	%f<115>;
	.reg .b64 	%rd<28>;

	ld.param.u64 	%rd11, [sigmoid_inplace_param_0];
	ld.param.u64 	%rd10, [sigmoid_inplace_param_1];
	cvta.to.global.u64 	%rd1, %rd11;
	mov.u32 	%r12, %tid.x;
	mov.u32 	%r13, %ctaid.x;
	mov.u32 	%r14, %ntid.x;
	mad.lo.s32 	%r1, %r13, %r14, %r12;
	shl.b32 	%r2, %r1, 2;
	cvt.u64.u32 	%rd2, %r2;
	setp.le.u64 	%p1, %rd10, %rd2;
	@%p1 bra 	$L__BB6_10;
	sub.s64 	%rd3, %rd10, %rd2;
	setp.gt.u64 	%p2, %rd3, 3;
	@%p2 bra 	$L__BB6_11;
	setp.eq.s64 	%p3, %rd3, 0;
	@%p3 bra 	$L__BB6_10;
	and.b64  	%rd27, %rd10, 3;
	sub.s64 	%rd14, %rd2, %rd10;
	setp.gt.u64 	%p4, %rd14, -4;
	mov.b32 	%r40, 0;
	@%p4 bra 	$L__BB6_7;
	add.s64 	%rd15, %rd2, %rd27;
	sub.s64 	%rd26, %rd15, %rd10;
	mov.b32 	%r39, 1;
	mov.u32 	%r38, %r2;
$L__BB6_5:
	mul.wide.u32 	%rd16, %r38, 4;
	add.s64 	%rd17, %rd1, %rd16;
	ld.global.f32 	%f51, [%rd17];
	fma.rn.f32 	%f52, %f51, 0fBBBB989D, 0f3F000000;
	cvt.sat.f32.f32 	%f53, %f52;
	mov.f32 	%f54, 0f4B400001;
	mov.f32 	%f55, 0f437C0000;
	fma.rm.f32 	%f56, %f53, %f55, %f54;
	add.f32 	%f57, %f56, 0fCB40007F;
	neg.f32 	%f58, %f57;
	fma.rn.f32 	%f59, %f51, 0fBFB8AA3B, %f58;
	fma.rn.f32 	%f60, %f51, 0fB2A57060, %f59;
	mov.b32 	%r25, %f56;
	shl.b32 	%r26, %r25, 23;
	mov.b32 	%f61, %r26;
	ex2.approx.ftz.f32 	%f62, %f60;
	fma.rn.f32 	%f63, %f62, %f61, 0f3F800000;
	rcp.rn.f32 	%f64, %f63;
	st.global.f32 	[%rd17], %f64;
	add.s32 	%r27, %r38, 1;
	mul.wide.u32 	%rd18, %r27, 4;
	add.s64 	%rd19, %rd1, %rd18;
	ld.global.f32 	%f65, [%rd19];
	fma.rn.f32 	%f66, %f65, 0fBBBB989D, 0f3F000000;
	cvt.sat.f32.f32 	%f67, %f66;
	fma.rm.f32 	%f68, %f67, %f55, %f54;
	add.f32 	%f69, %f68, 0fCB40007F;
	neg.f32 	%f70, %f69;
	fma.rn.f32 	%f71, %f65, 0fBFB8AA3B, %f70;
	fma.rn.f32 	%f72, %f65, 0fB2A57060, %f71;
	mov.b32 	%r28, %f68;
	shl.b32 	%r29, %r28, 23;
	mov.b32 	%f73, %r29;
	ex2.approx.ftz.f32 	%f74, %f72;
	fma.rn.f32 	%f75, %f74, %f73, 0f3F800000;
	rcp.rn.f32 	%f76, %f75;
	st.global.f32 	[%rd19], %f76;
	add.s32 	%r30, %r38, 2;
	mul.wide.u32 	%rd20, %r30, 4;
	add.s64 	%rd21, %rd1, %rd20;
	ld.global.f32 	%f77, [%rd21];
	fma.rn.f32 	%f78, %f77, 0fBBBB989D, 0f3F000000;
	cvt.sat.f32.f32 	%f79, %f78;
	fma.rm.f32 	%f80, %f79, %f55, %f54;
	add.f32 	%f81, %f80, 0fCB40007F;
	neg.f32 	%f82, %f81;
	fma.rn.f32 	%f83, %f77, 0fBFB8AA3B, %f82;
	fma.rn.f32 	%f84, %f77, 0fB2A57060, %f83;
	mov.b32 	%r31, %f80;
	shl.b32 	%r32, %r31, 23;
	mov.b32 	%f85, %r32;
	ex2.approx.ftz.f32 	%f86, %f84;
	fma.rn.f32 	%f87, %f86, %f85, 0f3F800000;
	rcp.rn.f32 	%f88, %f87;
	st.global.f32 	[%rd21], %f88;
	add.s32 	%r33, %r38, 3;
	mul.wide.u32 	%rd22, %r33, 4;
	add.s64 	%rd23, %rd1, %rd22;
	ld.global.f32 	%f89, [%rd23];
	fma.rn.f32 	%f90, %f89, 0fBBBB989D, 0f3F000000;
	cvt.sat.f32.f32 	%f91, %f90;
	fma.rm.f32 	%f92, %f91, %f55, %f54;
	add.f32 	%f93, %f92, 0fCB40007F;
	neg.f32 	%f94, %f93;
	fma.rn.f32 	%f95, %f89, 0fBFB8AA3B, %f94;
	fma.rn.f32 	%f96, %f89, 0fB2A57060, %f95;
	mov.b32 	%r34, %f92;
	shl.b32 	%r35, %r34, 23;
	mov.b32 	%f97, %r35;
	ex2.approx.ftz.f32 	%f98, %f96;
	fma.rn.f32 	%f99, %f98, %f97, 0f3F800000;
	rcp.rn.f32 	%f100, %f99;
	st.global.f32 	[%rd23], %f100;
	add.s32 	%r39, %r39, 4;
	add.s32 	%r38, %r38, 4;
	add.s64 	%rd26, %rd26, 4;
	setp.eq.s64 	%p5, %rd26, 0;
	@%p5 bra 	$L__BB6_6;
	bra.uni 	$L__BB6_5;
$L__BB6_6:
	add.s32 	%r40, %r39, -1;
$L__BB6_7:
	setp.eq.s64 	%p6, %rd27, 0;
	@%p6 bra 	$L__BB6_10;
	add.s32 	%r41, %r40, %r2;
$L__BB6_9:
	.pragma "nounroll";
	mul.wide.u32 	%rd24, %r41, 4;
	add.s64 	%rd25, %rd1, %rd24;
	ld.global.f32 	%f101, [%rd25];
	fma.rn.f32 	%f102, %f101, 0fBBBB989D, 0f3F000000;
	cvt.sat.f32.f32 	%f103, %f102;
	mov.f32 	%f104, 0f4B400001;
	mov.f32 	%f105, 0f437C0000;
	fma.rm.f32 	%f106, %f103, %f105, %f104;
	add.f32 	%f107, %f106, 0fCB40007F;
	neg.f32 	%f108, %f107;
	fma.rn.f32 	%f109, %f101, 0fBFB8AA3B, %f108;
	fma.rn.f32 	%f110, %f101, 0fB2A57060, %f109;
	mov.b32 	%r36, %f106;
	shl.b32 	%r37, %r36, 23;
	mov.b32 	%f111, %r37;
	ex2.approx.ftz.f32 	%f112, %f110;
	fma.rn.f32 	%f113, %f112, %f111, 0f3F800000;
	rcp.rn.f32 	%f114, %f113;
	st.global.f32 	[%rd25], %f114;
	add.s32 	%r41, %r41, 1;
	add.s64 	%rd27, %rd27, -1;
	setp.ne.s64 	%p7, %rd27, 0;
	@%p7 bra 	$L__BB6_9;
$L__BB6_10:
	ret;
$L__BB6_11:
	mul.wide.u32 	%rd12, %r1, 16;
	add.s64 	%rd13, %rd1, %rd12;
	ld.global.v4.f32 	{%f1, %f2, %f3, %f4}, [%rd13];
	fma.rn.f32 	%f5, %f1, 0fBBBB989D, 0f3F000000;
	cvt.sat.f32.f32 	%f6, %f5;
	mov.f32 	%f7, 0f4B400001;
	mov.f32 	%f8, 0f437C0000;
	fma.rm.f32 	%f9, %f6, %f8, %f7;
	add.f32 	%f10, %f9, 0fCB40007F;
	neg.f32 	%f11, %f10;
	fma.rn.f32 	%f12, %f1, 0fBFB8AA3B, %f11;
	fma.rn.f32 	%f13, %f1, 0fB2A57060, %f12;
	mov.b32 	%r15, %f9;
	shl.b32 	%r16, %r15, 23;
	mov.b32 	%f14, %r16;
	ex2.approx.ftz.f32 	%f15, %f13;
	fma.rn.f32 	%f16, %f15, %f14, 0f3F800000;
	rcp.rn.f32 	%f17, %f16;
	fma.rn.f32 	%f18, %f2, 0fBBBB989D, 0f3F000000;
	cvt.sat.f32.f32 	%f19, %f18;
	fma.rm.f32 	%f20, %f19, %f8, %f7;
	add.f32 	%f21, %f20, 0fCB40007F;
	neg.f32 	%f22, %f21;
	fma.rn.f32 	%f23, %f2, 0fBFB8AA3B, %f22;
	fma.rn.f32 	%f24, %f2, 0fB2A57060, %f23;
	mov.b32 	%r17, %f20;
	shl.b32 	%r18, %r17, 23;
	mov.b32 	%f25, %r18;
	ex2.approx.ftz.f32 	%f26, %f24;
	fma.rn.f32 	%f27, %f26, %f25, 0f3F800000;
	rcp.rn.f32 	%f28, %f27;
	fma.rn.f32 	%f29, %f3, 0fBBBB989D, 0f3F000000;
	cvt.sat.f32.f32 	%f30, %f29;
	fma.rm.f32 	%f31, %f30, %f8, %f7;
	add.f32 	%f32, %f31, 0fCB40007F;
	neg.f32 	%f33, %f32;
	fma.rn.f32 	%f34, %f3, 0fBFB8AA3B, %f33;
	fma.rn.f32 	%f35, %f3, 0fB2A57060, %f34;
	mov.b32 	%r19, %f31;
	shl.b32 	%r20, %r19, 23;
	mov.b32 	%f36, %r20;
	ex2.approx.ftz.f32 	%f37, %f35;
	fma.rn.f32 	%f38, %f37, %f36, 0f3F800000;
	rcp.rn.f32 	%f39, %f38;
	fma.rn.f32 	%f40, %f4, 0fBBBB989D, 0f3F000000;
	cvt.sat.f32.f32 	%f41, %f40;
	fma.rm.f32 	%f42, %f41, %f8, %f7;
	add.f32 	%f43, %f42, 0fCB40007F;
	neg.f32 	%f44, %f43;
	fma.rn.f32 	%f45, %f4, 0fBFB8AA3B, %f44;
	fma.rn.f32 	%f46, %f4, 0fB2A57060, %f45;
	mov.b32 	%r21, %f42;
	shl.b32 	%r22, %r21, 23;
	mov.b32 	%f47, %r22;
	ex2.approx.ftz.f32 	%f48, %f46;
	fma.rn.f32 	%f49, %f48, %f47, 0f3F800000;
	rcp.rn.f32 	%f50, %f49;
	st.global.v4.f32 	[%rd13], {%f17, %f28, %f39, %f50};
	bra.uni 	$L__BB6_10;

}
	// .globl	sigmoid_prime_inplace
.visible .entry sigmoid_prime_inplace(
	.param .u64 .ptr .align 1 sigmoid_prime_inplace_param_0,
	.param .u64 sigmoid_prime_inplace_param_1
)
{
	.reg .pred 	%p<8>;
	.reg .b32 	%r<42>;
	.reg .b32 	%f<136>;
	.reg .b64 	%rd<28>;

	ld.param.u64 	%rd11, [sigmoid_prime_inplace_param_0];
	ld.param.u64 	%rd10, [sigmoid_prime_inplace_param_1];
	cvta.to.global.u64 	%rd1, %rd11;
	mov.u32 	%r12, %tid.x;
	mov.u32 	%r13, %ctaid.x;
	mov.u32 	%r14, %ntid.x;
	mad.lo.s32 	%r1, %r13, %r14, %r12;
	shl.b32 	%r2, %r1, 2;
	cvt.u64.u32 	%rd2, %r2;
	setp.le.u64 	%p1, %rd10, %rd2;
	@%p1 bra 	$L__BB7_10;
	sub.s64 	%rd3, %rd10, %rd2;
	setp.gt.u64 	%p2, %rd3, 3;
	@%p2 bra 	$L__BB7_11;
	setp.eq.s64 	%p3, %rd3, 0;
	@%p3 bra 	$L__BB7_10;
	and.b64  	%rd27, %rd10, 3;
	sub.s64 	%rd14, %rd2, %rd10;
	setp.gt.u64 	%p4, %rd14, -4;
	mov.b32 	%r40, 0;
	@%p4 bra 	$L__BB7_7;
	add.s64 	%rd15, %rd2, %rd27;
	sub.s64 	%rd26, %rd15, %rd10;
	mov.b32 	%r39, 1;
	mov.u32 	%r38, %r2;
$L__BB7_5:
	mul.wide.u32 	%rd16, %r38, 4;
	add.s64 	%rd17, %rd1, %rd16;
	ld.global.f32 	%f60, [%rd17];
	fma.rn.f32 	%f61, %f60, 0fBBBB989D, 0f3F000000;
	cvt.sat.f32.f32 	%f62, %f61;
	mov.f32 	%f63, 0f4B400001;
	mov.f32 	%f64, 0f437C0000;
	fma.rm.f32 	%f65, %f62, %f64, %f63;
	add.f32 	%f66, %f65, 0fCB40007F;
	neg.f32 	%f67, %f66;
	fma.rn.f32 	%f68, %f60, 0fBFB8AA3B, %f67;
	fma.rn.f32 	%f69, %f60, 0fB2A57060, %f68;
	mov.b32 	%r25, %f65;
	shl.b32 	%r26, %r25, 23;
	mov.b32 	%f70, %r26;
	ex2.approx.ftz.f32 	%f71, %f69;
	fma.rn.f32 	%f72, %f71, %f70, 0f3F800000;
	rcp.rn.f32 	%f73, %f72;
	mov.f32 	%f74, 0f3F800000;
	sub.f32 	%f75, %f74, %f73;
	mul.f32 	%f76, %f73, %f75;
	st.global.f32 	[%rd17], %f76;
	add.s32 	%r27, %r38, 1;
	mul.wide.u32 	%rd18, %r27, 4;
	add.s64 	%rd19, %rd1, %rd18;
	ld.global.f32 	%f77, [%rd19];
	fma.rn.f32 	%f78, %f77, 0fBBBB989D, 0f3F000000;
	cvt.sat.f32.f32 	%f79, %f78;
	fma.rm.f32 	%f80, %f79, %f64, %f63;
	add.f32 	%f81, %f80, 0fCB40007F;
	neg.f32 	%f82, %f81;
	fma.rn.f32 	%f83, %f77, 0fBFB8AA3B, %f82;
	fma.rn.f32 	%f84, %f77, 0fB2A57060, %f83;
	mov.b32 	%r28, %f80;
	shl.b32 	%r29, %r28, 23;
	mov.b32 	%f85, %r29;
	ex2.approx.ftz.f32 	%f86, %f84;
	fma.rn.f32 	%f87, %f86, %f85, 0f3F800000;
	rcp.rn.f32 	%f88, %f87;
	sub.f32 	%f89, %f74, %f88;
	mul.f32 	%f90, %f88, %f89;
	st.global.f32 	[%rd19], %f90;
	add.s32 	%r30, %r38, 2;
	mul.wide.u32 	%rd20, %r30, 4;
	add.s64 	%rd21, %rd1, %rd20;
	ld.global.f32 	%f91, [%rd21];
	fma.rn.f32 	%f92, %f91, 0fBBBB989D, 0f3F000000;
	cvt.sat.f32.f32 	%f93, %f92;
	fma.rm.f32 	%f94, %f93, %f64, %f63;
	add.f32 	%f95, %f94, 0fCB40007F;
	neg.f32 	%f96, %f95;
	fma.rn.f32 	%f97, %f91, 0fBFB8AA3B, %f96;
	fma.rn.f32 	%f98, %f91, 0fB2A57060, %f97;
	mov.b32 	%r31, %f94;
	shl.b32 	%r32, %r31, 23;
	mov.b32 	%f99, %r32;
	ex2.approx.ftz.f32 	%f100, %f98;
	fma.rn.f32 	%f101, %f100, %f99, 0f3F800000;
	rcp.rn.f32 	%f102, %f101;
	sub.f32 	%f103, %f74, %f102;
	mul.f32 	%f104, %f102, %f103;
	st.global.f32 	[%rd21], %f104;
	add.s32 	%r33, %r38, 3;
	mul.wide.u32 	%rd22, %r33, 4;
	add.s64 	%rd23, %rd1, %rd22;
	ld.global.f32 	%f105, [%rd23];
	fma.rn.f32 	%f106, %f105, 0fBBBB989D, 0f3F000000;
	cvt.sat.f32.f32 	%f107, %f106;
	fma.rm.f32 	%f108, %f107, %f64, %f63;
	add.f32 	%f109, %f108, 0fCB40007F;
	neg.f32 	%f110, %f109;
	fma.rn.f32 	%f111, %f105, 0fBFB8AA3B, %f110;
	fma.rn.f32 	%f112, %f105, 0fB2A57060, %f111;
	mov.b32 	%r34, %f108;
	shl.b32 	%r35, %r34, 23;
	mov.b32 	%f113, %r35;
	ex2.approx.ftz.f32 	%f114, %f112;
	fma.rn.f32 	%f115, %f114, %f113, 0f3F800000;
	rcp.rn.f32 	%f116, %f115;
	sub.f32 	%f117, %f74, %f116;
	mul.f32 	%f118, %f116, %f117;
	st.global.f32 	[%rd23], %f118;
	add.s32 	%r39, %r39, 4;
	add.s32 	%r38, %r38, 4;
	add.s64 	%rd26, %rd26, 4;
	setp.eq.s64 	%p5, %rd26, 0;
	@%p5 bra 	$L__BB7_6;
	bra.uni 	$L__BB7_5;
$L__BB7_6:
	add.s32 	%r40, %r39, -1;
$L__BB7_7:
	setp.eq.s64 	%p6, %rd27, 0;
	@%p6 bra 	$L__BB7_10;
	add.s32 	%r41, %r40, %r2;
$L__BB7_9:
	.pragma "nounroll";
	mul.wide.u32 	%rd24, %r41, 4;
	add.s64 	%rd25, %rd1, %rd24;
	ld.global.f32 	%f119, [%rd25];
	fma.rn.f32 	%f120, %f119, 0fBBBB989D, 0f3F000000;
	cvt.sat.f32.f32 	%f121, %f120;
	mov.f32 	%f122, 0f4B400001;
	mov.f32 	%f123, 0f437C0000;
	fma.rm.f32 	%f124, %f121, %f123, %f122;
	add.f32 	%f125, %f124, 0fCB40007F;
	neg.f32 	%f126, %f125;
	fma.rn.f32 	%f127, %f119, 0fBFB8AA3B, %f126;
	fma.rn.f32 	%f128, %f119, 0fB2A57060, %f127;
	mov.b32 	%r36, %f124;
	shl.b32 	%r37, %r36, 23;
	mov.b32 	%f129, %r37;
	ex2.approx.ftz.f32 	%f130, %f128;
	fma.rn.f32 	%f131, %f130, %f129, 0f3F800000;
	rcp.rn.f32 	%f132, %f131;
	mov.f32 	%f133, 0f3F800000;
	sub.f32 	%f134, %f133, %f132;
	mul.f32 	%f135, %f132, %f134;
	st.global.f32 	[%rd25], %f135;
	add.s32 	%r41, %r41, 1;
	add.s64 	%rd27, %rd27, -1;
	setp.ne.s64 	%p7, %rd27, 0;
	@%p7 bra 	$L__BB7_9;
$L__BB7_10:
	ret;
$L__BB7_11:
	mul.wide.u32 	%rd12, %r1, 16;
	add.s64 	%rd13, %rd1, %rd12;
	ld.global.v4.f32 	{%f1, %f2, %f3, %f4}, [%rd13];
	fma.rn.f32 	%f5, %f1, 0fBBBB989D, 0f3F000000;
	cvt.sat.f32.f32 	%f6, %f5;
	mov.f32 	%f7, 0f4B400001;
	mov.f32 	%f8, 0f437C0000;
	fma.rm.f32 	%f9, %f6, %f8, %f7;
	add.f32 	%f10, %f9, 0fCB40007F;
	neg.f32 	%f11, %f10;
	fma.rn.f32 	%f12, %f1, 0fBFB8AA3B, %f11;
	fma.rn.f32 	%f13, %f1, 0fB2A57060, %f12;
	mov.b32 	%r15, %f9;
	shl.b32 	%r16, %r15, 23;
	mov.b32 	%f14, %r16;
	ex2.approx.ftz.f32 	%f15, %f13;
	fma.rn.f32 	%f16, %f15, %f14, 0f3F800000;
	rcp.rn.f32 	%f17, %f16;
	mov.f32 	%f18, 0f3F800000;
	sub.f32 	%f19, %f18, %f17;
	mul.f32 	%f20, %f17, %f19;
	fma.rn.f32 	%f21, %f2, 0fBBBB989D, 0f3F000000;
	cvt.sat.f32.f32 	%f22, %f21;
	fma.rm.f32 	%f23, %f22, %f8, %f7;
	add.f32 	%f24, %f23, 0fCB40007F;
	neg.f32 	%f25, %f24;
	fma.rn.f32 	%f26, %f2, 0fBFB8AA3B, %f25;
	fma.rn.f32 	%f27, %f2, 0fB2A57060, %f26;
	mov.b32 	%r17, %f23;
	shl.b32 	%r18, %r17, 23;
	mov.b32 	%f28, %r18;
	ex2.approx.ftz.f32 	%f29, %f27;
	fma.rn.f32 	%f30, %f29, %f28, 0f3F800000;
	rcp.rn.f32 	%f31, %f30;
	sub.f32 	%f32, %f18, %f31;
	mul.f32 	%f33, %f31, %f32;
	fma.rn.f32 	%f34, %f3, 0fBBBB989D, 0f3F000000;
	cvt.sat.f32.f32 	%f35, %f34;
	fma.rm.f32 	%f36, %f35, %f8, %f7;
	add.f32 	%f37, %f36, 0fCB40007F;
	neg.f32 	%f38, %f37;
	fma.rn.f32 	%f39, %f3, 0fBFB8AA3B, %f38;
	fma.rn.f32 	%f40, %f3, 0fB2A57060, %f39;
	mov.b32 	%r19, %f36;
	shl.b32 	%r20, %r19, 23;
	mov.b32 	%f41, %r20;
	ex2.approx.ftz.f32 	%f42, %f40;
	fma.rn.f32 	%f43, %f42, %f41, 0f3F800000;
	rcp.rn.f32 	%f44, %f43;
	sub.f32 	%f45, %f18, %f44;
	mul.f32 	%f46, %f44, %f45;
	fma.rn.f32 	%f47, %f4, 0fBBBB989D, 0f3F000000;
	cvt.sat.f32.f32 	%f48, %f47;
	fma.rm.f32 	%f49, %f48, %f8, %f7;
	add.f32 	%f50, %f49, 0fCB40007F;
	neg.f32 	%f51, %f50;
	fma.rn.f32 	%f52, %f4, 0fBFB8AA3B, %f51;
	fma.rn.f32 	%f53, %f4, 0fB2A57060, %f52;
	mov.b32 	%r21, %f49;
	shl.b32 	%r22, %r21, 23;
	mov.b32 	%f54, %r22;
	ex2.approx.ftz.f32 	%f55, %f53;
	fma.rn.f32 	%f56, %f55, %f54, 0f3F800000;
	rcp.rn.f32 	%f57, %f56;
	sub.f32 	%f58, %f18, %f57;
	mul.f32 	%f59, %f57, %f58;
	st.global.v4.f32 	[%rd13], {%f20, %f33, %f46, %f59};
	bra.uni 	$L__BB7_10;

}
	// .globl	squared_diff_inplace
.visible .entry squared_diff_inplace(
	.param .u64 .ptr .align 1 squared_diff_inplace_param_0,
	.param .u64 .ptr .align 1 squared_diff_inplace_param_1,
	.param .u64 squared_diff_inplace_param_2
)
{
	.reg .pred 	%p<70>;
	.reg .b32 	%r<96>;
	.reg .b32 	%f<463>;
	.reg .b64 	%rd<27>;

	ld.param.u64 	%rd14, [squared_diff_inplace_param_0];
	ld.param.u64 	%rd15, [squared_diff_inplace_param_1];
	ld.param.u64 	%rd13, [squared_diff_inplace_param_2];
	cvta.to.global.u64 	%rd1, %rd15;
	cvta.to.global.u64 	%rd2, %rd14;
	mov.u32 	%r9, %tid.x;
	mov.u32 	%r10, %ctaid.x;
	mov.u32 	%r11, %ntid.x;
	mad.lo.s32 	%r1, %r10, %r11, %r9;
	shl.b32 	%r2, %r1, 2;
	cvt.u64.u32 	%rd3, %r2;
	setp.le.u64 	%p1, %rd13, %rd3;
	@%p1 bra 	$L__BB8_45;
	sub.s64 	%rd4, %rd13, %rd3;
	setp.gt.u64 	%p2, %rd4, 3;
	@%p2 bra 	$L__BB8_22;
	setp.eq.s64 	%p39, %rd4, 0;
	@%p39 bra 	$L__BB8_45;
	add.s64 	%rd18, %rd3, 1;
	and.b64  	%rd5, %rd13, 1;
	setp.eq.s64 	%p40, %rd13, %rd18;
	mov.b32 	%r95, 0;
	@%p40 bra 	$L__BB8_17;
	add.s64 	%rd19, %rd3, %rd5;
	sub.s64 	%rd26, %rd19, %rd13;
	mov.b32 	%r94, 1;
	mov.u32 	%r93, %r2;
$L__BB8_5:
	mul.wide.u32 	%rd20, %r93, 4;
	add.s64 	%rd21, %rd2, %rd20;
	ld.global.f32 	%f280, [%rd21];
	add.s64 	%rd8, %rd1, %rd20;
	ld.global.f32 	%f281, [%rd8];
	sub.f32 	%f1, %f280, %f281;
	abs.f32 	%f2, %f1;
	setp.eq.f32 	%p41, %f1, 0f3F800000;
	mov.f32 	%f456, 0f3F800000;
	@%p41 bra 	$L__BB8_10;
	setp.num.f32 	%p42, %f2, %f2;
	@%p42 bra 	$L__BB8_8;
	mov.f32 	%f337, 0f40000000;
	add.rn.f32 	%f456, %f1, %f337;
	bra.uni 	$L__BB8_10;
$L__BB8_8:
	setp.lt.f32 	%p43, %f2, 0f00800000;
	mul.f32 	%f282, %f2, 0f4B800000;
	selp.f32 	%f283, %f282, %f2, %p43;
	mov.b32 	%r58, %f283;
	add.s32 	%r59, %r58, -1060439283;
	and.b32  	%r60, %r59, -8388608;
	sub.s32 	%r61, %r58, %r60;
	mov.b32 	%f284, %r61;
	cvt.rn.f32.s32 	%f285, %r60;
	selp.f32 	%f286, 0fC1C00000, 0f00000000, %p43;
	fma.rn.f32 	%f287, %f285, 0f34000000, %f286;
	add.f32 	%f288, %f284, 0fBF800000;
	add.f32 	%f289, %f284, 0f3F800000;
	rcp.approx.ftz.f32 	%f290, %f289;
	add.f32 	%f291, %f288, %f288;
	mul.f32 	%f292, %f291, %f290;
	mul.f32 	%f293, %f292, %f292;
	neg.f32 	%f294, %f292;
	sub.f32 	%f295, %f288, %f292;
	add.f32 	%f296, %f295, %f295;
	fma.rn.f32 	%f297, %f294, %f288, %f296;
	mul.rn.f32 	%f298, %f290, %f297;
	fma.rn.f32 	%f299, %f293, 0f3A2C32E4, 0f3B52E7DB;
	fma.rn.f32 	%f300, %f299, %f293, 0f3C93BB73;
	fma.rn.f32 	%f301, %f300, %f293, 0f3DF6384F;
	mul.rn.f32 	%f302, %f301, %f293;
	fma.rn.f32 	%f303, %f292, 0f3FB8AA3B, %f287;
	mul.f32 	%f304, %f302, 0f40400000;
	sub.f32 	%f305, %f287, %f303;
	fma.rn.f32 	%f306, %f292, 0f3FB8AA3B, %f305;
	fma.rn.f32 	%f307, %f298, 0f3FB8AA3B, %f306;
	fma.rn.f32 	%f308, %f292, 0f32A55E34, %f307;
	fma.rn.f32 	%f309, %f304, %f298, %f308;
	fma.rn.f32 	%f310, %f302, %f292, %f309;
	add.rn.f32 	%f311, %f303, %f310;
	mov.f32 	%f312, 0f40000000;
	mul.rn.f32 	%f313, %f311, %f312;
	cvt.rni.f32.f32 	%f314, %f313;
	sub.f32 	%f315, %f313, %f314;
	neg.f32 	%f316, %f313;
	fma.rn.f32 	%f317, %f311, 0f40000000, %f316;
	neg.f32 	%f318, %f303;
	add.rn.f32 	%f319, %f311, %f318;
	neg.f32 	%f320, %f319;
	add.rn.f32 	%f321, %f310, %f320;
	fma.rn.f32 	%f322, %f321, 0f40000000, %f317;
	add.f32 	%f323, %f315, %f322;
	setp.gt.f32 	%p44, %f314, 0f00000000;
	selp.b32 	%r62, 0, -2097152000, %p44;
	setp.neu.f32 	%p45, %f1, 0f00000000;
	setp.neu.f32 	%p46, %f2, 0f7F800000;
	setp.lt.f32 	%p47, %f313, 0f00000000;
	selp.f32 	%f324, 0f00000000, 0f7F800000, %p47;
	abs.f32 	%f325, %f313;
	setp.gt.f32 	%p48, %f325, 0f43180000;
	cvt.rzi.s32.f32 	%r63, %f314;
	shl.b32 	%r64, %r63, 23;
	sub.s32 	%r65, %r64, %r62;
	mov.b32 	%f326, %r65;
	add.s32 	%r66, %r62, 2130706432;
	mov.b32 	%f327, %r66;
	fma.rn.f32 	%f328, %f323, 0f391FCB8E, 0f3AAF85ED;
	fma.rn.f32 	%f329, %f328, %f323, 0f3C1D9856;
	fma.rn.f32 	%f330, %f329, %f323, 0f3D6357BB;
	fma.rn.f32 	%f331, %f330, %f323, 0f3E75FDEC;
	fma.rn.f32 	%f332, %f331, %f323, 0f3F317218;
	fma.rn.f32 	%f333, %f332, %f323, 0f3F800000;
	mul.f32 	%f334, %f333, %f327;
	mul.f32 	%f335, %f334, %f326;
	selp.f32 	%f456, %f324, %f335, %p48;
	and.pred  	%p49, %p45, %p46;
	@%p49 bra 	$L__BB8_10;
	add.f32 	%f336, %f1, %f1;
	mov.b32 	%r67, %f336;
	and.b32  	%r68, %r67, 2147483647;
	mov.b32 	%f456, %r68;
$L__BB8_10:
	st.global.f32 	[%rd8], %f456;
	add.s32 	%r69, %r93, 1;
	mul.wide.u32 	%rd22, %r69, 4;
	add.s64 	%rd23, %rd2, %rd22;
	ld.global.f32 	%f339, [%rd23];
	add.s64 	%rd9, %rd1, %rd22;
	ld.global.f32 	%f340, [%rd9];
	sub.f32 	%f7, %f339, %f340;
	abs.f32 	%f8, %f7;
	setp.eq.f32 	%p50, %f7, 0f3F800000;
	mov.f32 	%f457, 0f3F800000;
	@%p50 bra 	$L__BB8_15;
	setp.nan.f32 	%p51, %f8, %f8;
	@%p51 bra 	$L__BB8_14;
	setp.lt.f32 	%p52, %f8, 0f00800000;
	mul.f32 	%f341, %f8, 0f4B800000;
	selp.f32 	%f342, %f341, %f8, %p52;
	mov.b32 	%r70, %f342;
	add.s32 	%r71, %r70, -1060439283;
	and.b32  	%r72, %r71, -8388608;
	sub.s32 	%r73, %r70, %r72;
	mov.b32 	%f343, %r73;
	cvt.rn.f32.s32 	%f344, %r72;
	selp.f32 	%f345, 0fC1C00000, 0f00000000, %p52;
	fma.rn.f32 	%f346, %f344, 0f34000000, %f345;
	add.f32 	%f347, %f343, 0fBF800000;
	add.f32 	%f348, %f343, 0f3F800000;
	rcp.approx.ftz.f32 	%f349, %f348;
	add.f32 	%f350, %f347, %f347;
	mul.f32 	%f351, %f350, %f349;
	mul.f32 	%f352, %f351, %f351;
	neg.f32 	%f353, %f351;
	sub.f32 	%f354, %f347, %f351;
	add.f32 	%f355, %f354, %f354;
	fma.rn.f32 	%f356, %f353, %f347, %f355;
	mul.rn.f32 	%f357, %f349, %f356;
	fma.rn.f32 	%f358, %f352, 0f3A2C32E4, 0f3B52E7DB;
	fma.rn.f32 	%f359, %f358, %f352, 0f3C93BB73;
	fma.rn.f32 	%f360, %f359, %f352, 0f3DF6384F;
	mul.rn.f32 	%f361, %f360, %f352;
	fma.rn.f32 	%f362, %f351, 0f3FB8AA3B, %f346;
	mul.f32 	%f363, %f361, 0f40400000;
	sub.f32 	%f364, %f346, %f362;
	fma.rn.f32 	%f365, %f351, 0f3FB8AA3B, %f364;
	fma.rn.f32 	%f366, %f357, 0f3FB8AA3B, %f365;
	fma.rn.f32 	%f367, %f351, 0f32A55E34, %f366;
	fma.rn.f32 	%f368, %f363, %f357, %f367;
	fma.rn.f32 	%f369, %f361, %f351, %f368;
	add.rn.f32 	%f370, %f362, %f369;
	mov.f32 	%f371, 0f40000000;
	mul.rn.f32 	%f372, %f370, %f371;
	cvt.rni.f32.f32 	%f373, %f372;
	sub.f32 	%f374, %f372, %f373;
	neg.f32 	%f375, %f372;
	fma.rn.f32 	%f376, %f370, 0f40000000, %f375;
	neg.f32 	%f377, %f362;
	add.rn.f32 	%f378, %f370, %f377;
	neg.f32 	%f379, %f378;
	add.rn.f32 	%f380, %f369, %f379;
	fma.rn.f32 	%f381, %f380, 0f40000000, %f376;
	add.f32 	%f382, %f374, %f381;
	setp.gt.f32 	%p53, %f373, 0f00000000;
	selp.b32 	%r74, 0, -2097152000, %p53;
	setp.neu.f32 	%p54, %f7, 0f00000000;
	setp.neu.f32 	%p55, %f8, 0f7F800000;
	setp.lt.f32 	%p56, %f372, 0f00000000;
	selp.f32 	%f383, 0f00000000, 0f7F800000, %p56;
	abs.f32 	%f384, %f372;
	setp.gt.f32 	%p57, %f384, 0f43180000;
	cvt.rzi.s32.f32 	%r75, %f373;
	shl.b32 	%r76, %r75, 23;
	sub.s32 	%r77, %r76, %r74;
	mov.b32 	%f385, %r77;
	add.s32 	%r78, %r74, 2130706432;
	mov.b32 	%f386, %r78;
	fma.rn.f32 	%f387, %f382, 0f391FCB8E, 0f3AAF85ED;
	fma.rn.f32 	%f388, %f387, %f382, 0f3C1D9856;
	fma.rn.f32 	%f389, %f388, %f382, 0f3D6357BB;
	fma.rn.f32 	%f390, %f389, %f382, 0f3E75FDEC;
	fma.rn.f32 	%f391, %f390, %f382, 0f3F317218;
	fma.rn.f32 	%f392, %f391, %f382, 0f3F800000;
	mul.f32 	%f393, %f392, %f386;
	mul.f32 	%f394, %f393, %f385;
	selp.f32 	%f457, %f383, %f394, %p57;
	and.pred  	%p58, %p54, %p55;
	@%p58 bra 	$L__BB8_15;
	add.f32 	%f395, %f7, %f7;
	mov.b32 	%r79, %f395;
	and.b32  	%r80, %r79, 2147483647;
	mov.b32 	%f457, %r80;
	bra.uni 	$L__BB8_15;
$L__BB8_14:
	mov.f32 	%f396, 0f40000000;
	add.rn.f32 	%f457, %f7, %f396;
$L__BB8_15:
	st.global.f32 	[%rd9], %f457;
	add.s32 	%r94, %r94, 2;
	add.s32 	%r93, %r93, 2;
	add.s64 	%rd26, %rd26, 2;
	setp.eq.s64 	%p59, %rd26, 0;
	@%p59 bra 	$L__BB8_16;
	bra.uni 	$L__BB8_5;
$L__BB8_16:
	add.s32 	%r95, %r94, -1;
$L__BB8_17:
	setp.eq.s64 	%p60, %rd5, 0;
	@%p60 bra 	$L__BB8_45;
	add.s32 	%r81, %r2, %r95;
	mul.wide.u32 	%rd24, %r81, 4;
	add.s64 	%rd25, %rd2, %rd24;
	ld.global.f32 	%f398, [%rd25];
	add.s64 	%rd12, %rd1, %rd24;
	ld.global.f32 	%f399, [%rd12];
	sub.f32 	%f43, %f398, %f399;
	abs.f32 	%f44, %f43;
	setp.eq.f32 	%p61, %f43, 0f3F800000;
	mov.f32 	%f462, 0f3F800000;
	@%p61 bra 	$L__BB8_44;
	setp.nan.f32 	%p62, %f44, %f44;
	@%p62 bra 	$L__BB8_43;
	setp.lt.f32 	%p63, %f44, 0f00800000;
	mul.f32 	%f400, %f44, 0f4B800000;
	selp.f32 	%f401, %f400, %f44, %p63;
	mov.b32 	%r82, %f401;
	add.s32 	%r83, %r82, -1060439283;
	and.b32  	%r84, %r83, -8388608;
	sub.s32 	%r85, %r82, %r84;
	mov.b32 	%f402, %r85;
	cvt.rn.f32.s32 	%f403, %r84;
	selp.f32 	%f404, 0fC1C00000, 0f00000000, %p63;
	fma.rn.f32 	%f405, %f403, 0f34000000, %f404;
	add.f32 	%f406, %f402, 0fBF800000;
	add.f32 	%f407, %f402, 0f3F800000;
	rcp.approx.ftz.f32 	%f408, %f407;
	add.f32 	%f409, %f406, %f406;
	mul.f32 	%f410, %f409, %f408;
	mul.f32 	%f411, %f410, %f410;
	neg.f32 	%f412, %f410;
	sub.f32 	%f413, %f406, %f410;
	add.f32 	%f414, %f413, %f413;
	fma.rn.f32 	%f415, %f412, %f406, %f414;
	mul.rn.f32 	%f416, %f408, %f415;
	fma.rn.f32 	%f417, %f411, 0f3A2C32E4, 0f3B52E7DB;
	fma.rn.f32 	%f418, %f417, %f411, 0f3C93BB73;
	fma.rn.f32 	%f419, %f418, %f411, 0f3DF6384F;
	mul.rn.f32 	%f420, %f419, %f411;
	fma.rn.f32 	%f421, %f410, 0f3FB8AA3B, %f405;
	mul.f32 	%f422, %f420, 0f40400000;
	sub.f32 	%f423, %f405, %f421;
	fma.rn.f32 	%f424, %f410, 0f3FB8AA3B, %f423;
	fma.rn.f32 	%f425, %f416, 0f3FB8AA3B, %f424;
	fma.rn.f32 	%f426, %f410, 0f32A55E34, %f425;
	fma.rn.f32 	%f427, %f422, %f416, %f426;
	fma.rn.f32 	%f428, %f420, %f410, %f427;
	add.rn.f32 	%f429, %f421, %f428;
	mov.f32 	%f430, 0f40000000;
	mul.rn.f32 	%f431, %f429, %f430;
	cvt.rni.f32.f32 	%f432, %f431;
	sub.f32 	%f433, %f431, %f432;
	neg.f32 	%f434, %f431;
	fma.rn.f32 	%f435, %f429, 0f40000000, %f434;
	neg.f32 	%f436, %f421;
	add.rn.f32 	%f437, %f429, %f436;
	neg.f32 	%f438, %f437;
	add.rn.f32 	%f439, %f428, %f438;
	fma.rn.f32 	%f440, %f439, 0f40000000, %f435;
	add.f32 	%f441, %f433, %f440;
	setp.gt.f32 	%p64, %f432, 0f00000000;
	selp.b32 	%r86, 0, -2097152000, %p64;
	setp.neu.f32 	%p65, %f43, 0f00000000;
	setp.neu.f32 	%p66, %f44, 0f7F800000;
	setp.lt.f32 	%p67, %f431, 0f00000000;
	selp.f32 	%f442, 0f00000000, 0f7F800000, %p67;
	abs.f32 	%f443, %f431;
	setp.gt.f32 	%p68, %f443, 0f43180000;
	cvt.rzi.s32.f32 	%r87, %f432;
	shl.b32 	%r88, %r87, 23;
	sub.s32 	%r89, %r88, %r86;
	mov.b32 	%f444, %r89;
	add.s32 	%r90, %r86, 2130706432;
	mov.b32 	%f445, %r90;
	fma.rn.f32 	%f446, %f441, 0f391FCB8E, 0f3AAF85ED;
	fma.rn.f32 	%f447, %f446, %f441, 0f3C1D9856;
	fma.rn.f32 	%f448, %f447, %f441, 0f3D6357BB;
	fma.rn.f32 	%f449, %f448, %f441, 0f3E75FDEC;
	fma.rn.f32 	%f450, %f449, %f441, 0f3F317218;
	fma.rn.f32 	%f451, %f450, %f441, 0f3F800000;
	mul.f32 	%f452, %f451, %f445;
	mul.f32 	%f453, %f452, %f444;
	selp.f32 	%f462, %f442, %f453, %p68;
	and.pred  	%p69, %p65, %p66;
	@%p69 bra 	$L__BB8_44;
	add.f32 	%f454, %f43, %f43;
	mov.b32 	%r91, %f454;
	and.b32  	%r92, %r91, 2147483647;
	mov.b32 	%f462, %r92;
	bra.uni 	$L__BB8_44;
$L__BB8_22:
	mul.wide.u32 	%rd16, %r1, 16;
	add.s64 	%rd17, %rd2, %rd16;
	ld.global.v4.f32 	{%f50, %f13, %f14, %f15}, [%rd17];
	add.s64 	%rd11, %rd1, %rd16;
	ld.global.v4.f32 	{%f51, %f16, %f17, %f18}, [%rd11];
	sub.f32 	%f19, %f50, %f51;
	abs.f32 	%f20, %f19;
	setp.eq.f32 	%p3, %f19, 0f3F800000;
	mov.f32 	%f458, 0f3F800000;
	@%p3 bra 	$L__BB8_27;
	setp.num.f32 	%p4, %f20, %f20;
	@%p4 bra 	$L__BB8_25;
	mov.f32 	%f107, 0f40000000;
	add.rn.f32 	%f458, %f19, %f107;
	bra.uni 	$L__BB8_27;
$L__BB8_25:
	setp.lt.f32 	%p5, %f20, 0f00800000;
	mul.f32 	%f52, %f20, 0f4B800000;
	selp.f32 	%f53, %f52, %f20, %p5;
	mov.b32 	%r12, %f53;
	add.s32 	%r13, %r12, -1060439283;
	and.b32  	%r14, %r13, -8388608;
	sub.s32 	%r15, %r12, %r14;
	mov.b32 	%f54, %r15;
	cvt.rn.f32.s32 	%f55, %r14;
	selp.f32 	%f56, 0fC1C00000, 0f00000000, %p5;
	fma.rn.f32 	%f57, %f55, 0f34000000, %f56;
	add.f32 	%f58, %f54, 0fBF800000;
	add.f32 	%f59, %f54, 0f3F800000;
	rcp.approx.ftz.f32 	%f60, %f59;
	add.f32 	%f61, %f58, %f58;
	mul.f32 	%f62, %f61, %f60;
	mul.f32 	%f63, %f62, %f62;
	neg.f32 	%f64, %f62;
	sub.f32 	%f65, %f58, %f62;
	add.f32 	%f66, %f65, %f65;
	fma.rn.f32 	%f67, %f64, %f58, %f66;
	mul.rn.f32 	%f68, %f60, %f67;
	fma.rn.f32 	%f69, %f63, 0f3A2C32E4, 0f3B52E7DB;
	fma.rn.f32 	%f70, %f69, %f63, 0f3C93BB73;
	fma.rn.f32 	%f71, %f70, %f63, 0f3DF6384F;
	mul.rn.f32 	%f72, %f71, %f63;
	fma.rn.f32 	%f73, %f62, 0f3FB8AA3B, %f57;
	mul.f32 	%f74, %f72, 0f40400000;
	sub.f32 	%f75, %f57, %f73;
	fma.rn.f32 	%f76, %f62, 0f3FB8AA3B, %f75;
	fma.rn.f32 	%f77, %f68, 0f3FB8AA3B, %f76;
	fma.rn.f32 	%f78, %f62, 0f32A55E34, %f77;
	fma.rn.f32 	%f79, %f74, %f68, %f78;
	fma.rn.f32 	%f80, %f72, %f62, %f79;
	add.rn.f32 	%f81, %f73, %f80;
	mov.f32 	%f82, 0f40000000;
	mul.rn.f32 	%f83, %f81, %f82;
	cvt.rni.f32.f32 	%f84, %f83;
	sub.f32 	%f85, %f83, %f84;
	neg.f32 	%f86, %f83;
	fma.rn.f32 	%f87, %f81, 0f40000000, %f86;
	neg.f32 	%f88, %f73;
	add.rn.f32 	%f89, %f81, %f88;
	neg.f32 	%f90, %f89;
	add.rn.f32 	%f91, %f80, %f90;
	fma.rn.f32 	%f92, %f91, 0f40000000, %f87;
	add.f32 	%f93, %f85, %f92;
	setp.gt.f32 	%p6, %f84, 0f00000000;
	selp.b32 	%r16, 0, -2097152000, %p6;
	setp.neu.f32 	%p7, %f19, 0f00000000;
	setp.neu.f32 	%p8, %f20, 0f7F800000;
	setp.lt.f32 	%p9, %f83, 0f00000000;
	selp.f32 	%f94, 0f00000000, 0f7F800000, %p9;
	abs.f32 	%f95, %f83;
	setp.gt.f32 	%p10, %f95, 0f43180000;
	cvt.rzi.s32.f32 	%r17, %f84;
	shl.b32 	%r18, %r17, 23;
	sub.s32 	%r19, %r18, %r16;
	mov.b32 	%f96, %r19;
	add.s32 	%r20, %r16, 2130706432;
	mov.b32 	%f97, %r20;
	fma.rn.f32 	%f98, %f93, 0f391FCB8E, 0f3AAF85ED;
	fma.rn.f32 	%f99, %f98, %f93, 0f3C1D9856;
	fma.rn.f32 	%f100, %f99, %f93, 0f3D6357BB;
	fma.rn.f32 	%f101, %f100, %f93, 0f3E75FDEC;
	fma.rn.f32 	%f102, %f101, %f93, 0f3F317218;
	fma.rn.f32 	%f103, %f102, %f93, 0f3F800000;
	mul.f32 	%f104, %f103, %f97;
	mul.f32 	%f105, %f104, %f96;
	selp.f32 	%f458, %f94, %f105, %p10;
	and.pred  	%p11, %p7, %p8;
	@%p11 bra 	$L__BB8_27;
	add.f32 	%f106, %f19, %f19;
	mov.b32 	%r21, %f106;
	and.b32  	%r22, %r21, 2147483647;
	mov.b32 	%f458, %r22;
$L__BB8_27:
	sub.f32 	%f25, %f13, %f16;
	abs.f32 	%f26, %f25;
	setp.eq.f32 	%p12, %f25, 0f3F800000;
	mov.f32 	%f459, 0f3F800000;
	@%p12 bra 	$L__BB8_32;
	setp.num.f32 	%p13, %f26, %f26;
	@%p13 bra 	$L__BB8_30;
	mov.f32 	%f164, 0f40000000;
	add.rn.f32 	%f459, %f25, %f164;
	bra.uni 	$L__BB8_32;
$L__BB8_30:
	setp.lt.f32 	%p14, %f26, 0f00800000;
	mul.f32 	%f109, %f26, 0f4B800000;
	selp.f32 	%f110, %f109, %f26, %p14;
	mov.b32 	%r23, %f110;
	add.s32 	%r24, %r23, -1060439283;
	and.b32  	%r25, %r24, -8388608;
	sub.s32 	%r26, %r23, %r25;
	mov.b32 	%f111, %r26;
	cvt.rn.f32.s32 	%f112, %r25;
	selp.f32 	%f113, 0fC1C00000, 0f00000000, %p14;
	fma.rn.f32 	%f114, %f112, 0f34000000, %f113;
	add.f32 	%f115, %f111, 0fBF800000;
	add.f32 	%f116, %f111, 0f3F800000;
	rcp.approx.ftz.f32 	%f117, %f116;
	add.f32 	%f118, %f115, %f115;
	mul.f32 	%f119, %f118, %f117;
	mul.f32 	%f120, %f119, %f119;
	neg.f32 	%f121, %f119;
	sub.f32 	%f122, %f115, %f119;
	add.f32 	%f123, %f122, %f122;
	fma.rn.f32 	%f124, %f121, %f115, %f123;
	mul.rn.f32 	%f125, %f117, %f124;
	fma.rn.f32 	%f126, %f120, 0f3A2C32E4, 0f3B52E7DB;
	fma.rn.f32 	%f127, %f126, %f120, 0f3C93BB73;
	fma.rn.f32 	%f128, %f127, %f120, 0f3DF6384F;
	mul.rn.f32 	%f129, %f128, %f120;
	fma.rn.f32 	%f130, %f119, 0f3FB8AA3B, %f114;
	mul.f32 	%f131, %f129, 0f40400000;
	sub.f32 	%f132, %f114, %f130;
	fma.rn.f32 	%f133, %f119, 0f3FB8AA3B, %f132;
	fma.rn.f32 	%f134, %f125, 0f3FB8AA3B, %f133;
	fma.rn.f32 	%f135, %f119, 0f32A55E34, %f134;
	fma.rn.f32 	%f136, %f131, %f125, %f135;
	fma.rn.f32 	%f137, %f129, %f119, %f136;
	add.rn.f32 	%f138, %f130, %f137;
	mov.f32 	%f139, 0f40000000;
	mul.rn.f32 	%f140, %f138, %f139;
	cvt.rni.f32.f32 	%f141, %f140;
	sub.f32 	%f142, %f140, %f141;
	neg.f32 	%f143, %f140;
	fma.rn.f32 	%f144, %f138, 0f40000000, %f143;
	neg.f32 	%f145, %f130;
	add.rn.f32 	%f146, %f138, %f145;
	neg.f32 	%f147, %f146;
	add.rn.f32 	%f148, %f137, %f147;
	fma.rn.f32 	%f149, %f148, 0f40000000, %f144;
	add.f32 	%f150, %f142, %f149;
	setp.gt.f32 	%p15, %f141, 0f00000000;
	selp.b32 	%r27, 0, -2097152000, %p15;
	setp.neu.f32 	%p16, %f25, 0f00000000;
	setp.neu.f32 	%p17, %f26, 0f7F800000;
	setp.lt.f32 	%p18, %f140, 0f00000000;
	selp.f32 	%f151, 0f00000000, 0f7F800000, %p18;
	abs.f32 	%f152, %f140;
	setp.gt.f32 	%p19, %f152, 0f43180000;
	cvt.rzi.s32.f32 	%r28, %f141;
	shl.b32 	%r29, %r28, 23;
	sub.s32 	%r30, %r29, %r27;
	mov.b32 	%f153, %r30;
	add.s32 	%r31, %r27, 2130706432;
	mov.b32 	%f154, %r31;
	fma.rn.f32 	%f155, %f150, 0f391FCB8E, 0f3AAF85ED;
	fma.rn.f32 	%f156, %f155, %f150, 0f3C1D9856;
	fma.rn.f32 	%f157, %f156, %f150, 0f3D6357BB;
	fma.rn.f32 	%f158, %f157, %f150, 0f3E75FDEC;
	fma.rn.f32 	%f159, %f158, %f150, 0f3F317218;
	fma.rn.f32 	%f160, %f159, %f150, 0f3F800000;
	mul.f32 	%f161, %f160, %f154;
	mul.f32 	%f162, %f161, %f153;
	selp.f32 	%f459, %f151, %f162, %p19;
	and.pred  	%p20, %p16, %p17;
	@%p20 bra 	$L__BB8_32;
	add.f32 	%f163, %f25, %f25;
	mov.b32 	%r32, %f163;
	and.b32  	%r33, %r32, 2147483647;
	mov.b32 	%f459, %r33;
$L__BB8_32:
	sub.f32 	%f31, %f14, %f17;
	abs.f32 	%f32, %f31;
	setp.eq.f32 	%p21, %f31, 0f3F800000;
	mov.f32 	%f460, 0f3F800000;
	@%p21 bra 	$L__BB8_37;
	setp.num.f32 	%p22, %f32, %f32;
	@%p22 bra 	$L__BB8_35;
	mov.f32 	%f221, 0f40000000;
	add.rn.f32 	%f460, %f31, %f221;
	bra.uni 	$L__BB8_37;
$L__BB8_35:
	setp.lt.f32 	%p23, %f32, 0f00800000;
	mul.f32 	%f166, %f32, 0f4B800000;
	selp.f32 	%f167, %f166, %f32, %p23;
	mov.b32 	%r34, %f167;
	add.s32 	%r35, %r34, -1060439283;
	and.b32  	%r36, %r35, -8388608;
	sub.s32 	%r37, %r34, %r36;
	mov.b32 	%f168, %r37;
	cvt.rn.f32.s32 	%f169, %r36;
	selp.f32 	%f170, 0fC1C00000, 0f00000000, %p23;
	fma.rn.f32 	%f171, %f169, 0f34000000, %f170;
	add.f32 	%f172, %f168, 0fBF800000;
	add.f32 	%f173, %f168, 0f3F800000;
	rcp.approx.ftz.f32 	%f174, %f173;
	add.f32 	%f175, %f172, %f172;
	mul.f32 	%f176, %f175, %f174;
	mul.f32 	%f177, %f176, %f176;
	neg.f32 	%f178, %f176;
	sub.f32 	%f179, %f172, %f176;
	add.f32 	%f180, %f179, %f179;
	fma.rn.f32 	%f181, %f178, %f172, %f180;
	mul.rn.f32 	%f182, %f174, %f181;
	fma.rn.f32 	%f183, %f177, 0f3A2C32E4, 0f3B52E7DB;
	fma.rn.f32 	%f184, %f183, %f177, 0f3C93BB73;
	fma.rn.f32 	%f185, %f184, %f177, 0f3DF6384F;
	mul.rn.f32 	%f186, %f185, %f177;
	fma.rn.f32 	%f187, %f176, 0f3FB8AA3B, %f171;
	mul.f32 	%f188, %f186, 0f40400000;
	sub.f32 	%f189, %f171, %f187;
	fma.rn.f32 	%f190, %f176, 0f3FB8AA3B, %f189;
	fma.rn.f32 	%f191, %f182, 0f3FB8AA3B, %f190;
	fma.rn.f32 	%f192, %f176, 0f32A55E34, %f191;
	fma.rn.f32 	%f193, %f188, %f182, %f192;
	fma.rn.f32 	%f194, %f186, %f176, %f193;
	add.rn.f32 	%f195, %f187, %f194;
	mov.f32 	%f196, 0f40000000;
	mul.rn.f32 	%f197, %f195, %f196;
	cvt.rni.f32.f32 	%f198, %f197;
	sub.f32 	%f199, %f197, %f198;
	neg.f32 	%f200, %f197;
	fma.rn.f32 	%f201, %f195, 0f40000000, %f200;
	neg.f32 	%f202, %f187;
	add.rn.f32 	%f203, %f195, %f202;
	neg.f32 	%f204, %f203;
	add.rn.f32 	%f205, %f194, %f204;
	fma.rn.f32 	%f206, %f205, 0f40000000, %f201;
	add.f32 	%f207, %f199, %f206;
	setp.gt.f32 	%p24, %f198, 0f00000000;
	selp.b32 	%r38, 0, -2097152000, %p24;
	setp.neu.f32 	%p25, %f31, 0f00000000;
	setp.neu.f32 	%p26, %f32, 0f7F800000;
	setp.lt.f32 	%p27, %f197, 0f00000000;
	selp.f32 	%f208, 0f00000000, 0f7F800000, %p27;
	abs.f32 	%f209, %f197;
	setp.gt.f32 	%p28, %f209, 0f43180000;
	cvt.rzi.s32.f32 	%r39, %f198;
	shl.b32 	%r40, %r39, 23;
	sub.s32 	%r41, %r40, %r38;
	mov.b32 	%f210, %r41;
	add.s32 	%r42, %r38, 2130706432;
	mov.b32 	%f211, %r42;
	fma.rn.f32 	%f212, %f207, 0f391FCB8E, 0f3AAF85ED;
	fma.rn.f32 	%f213, %f212, %f207, 0f3C1D9856;
	fma.rn.f32 	%f214, %f213, %f207, 0f3D6357BB;
	fma.rn.f32 	%f215, %f214, %f207, 0f3E75FDEC;
	fma.rn.f32 	%f216, %f215, %f207, 0f3F317218;
	fma.rn.f32 	%f217, %f216, %f207, 0f3F800000;
	mul.f32 	%f218, %f217, %f211;
	mul.f32 	%f219, %f218, %f210;
	selp.f32 	%f460, %f208, %f219, %p28;
	and.pred  	%p29, %p25, %p26;
	@%p29 bra 	$L__BB8_37;
	add.f32 	%f220, %f31, %f31;
	mov.b32 	%r43, %f220;
	and.b32  	%r44, %r43, 2147483647;
	mov.b32 	%f460, %r44;
$L__BB8_37:
	sub.f32 	%f37, %f15, %f18;
	abs.f32 	%f38, %f37;
	setp.eq.f32 	%p30, %f37, 0f3F800000;
	mov.f32 	%f461, 0f3F800000;
	@%p30 bra 	$L__BB8_42;
	setp.num.f32 	%p31, %f38, %f38;
	@%p31 bra 	$L__BB8_40;
	mov.f32 	%f278, 0f40000000;
	add.rn.f32 	%f461, %f37, %f278;
	bra.uni 	$L__BB8_42;
$L__BB8_40:
	setp.lt.f32 	%p32, %f38, 0f00800000;
	mul.f32 	%f223, %f38, 0f4B800000;
	selp.f32 	%f224, %f223, %f38, %p32;
	mov.b32 	%r45, %f224;
	add.s32 	%r46, %r45, -1060439283;
	and.b32  	%r47, %r46, -8388608;
	sub.s32 	%r48, %r45, %r47;
	mov.b32 	%f225, %r48;
	cvt.rn.f32.s32 	%f226, %r47;
	selp.f32 	%f227, 0fC1C00000, 0f00000000, %p32;
	fma.rn.f32 	%f228, %f226, 0f34000000, %f227;
	add.f32 	%f229, %f225, 0fBF800000;
	add.f32 	%f230, %f225, 0f3F800000;
	rcp.approx.ftz.f32 	%f231, %f230;
	add.f32 	%f232, %f229, %f229;
	mul.f32 	%f233, %f232, %f231;
	mul.f32 	%f234, %f233, %f233;
	neg.f32 	%f235, %f233;
	sub.f32 	%f236, %f229, %f233;
	add.f32 	%f237, %f236, %f236;
	fma.rn.f32 	%f238, %f235, %f229, %f237;
	mul.rn.f32 	%f239, %f231, %f238;
	fma.rn.f32 	%f240, %f234, 0f3A2C32E4, 0f3B52E7DB;
	fma.rn.f32 	%f241, %f240, %f234, 0f3C93BB73;
	fma.rn.f32 	%f242, %f241, %f234, 0f3DF6384F;
	mul.rn.f32 	%f243, %f242, %f234;
	fma.rn.f32 	%f244, %f233, 0f3FB8AA3B, %f228;
	mul.f32 	%f245, %f243, 0f40400000;
	sub.f32 	%f246, %f228, %f244;
	fma.rn.f32 	%f247, %f233, 0f3FB8AA3B, %f246;
	fma.rn.f32 	%f248, %f239, 0f3FB8AA3B, %f247;
	fma.rn.f32 	%f249, %f233, 0f32A55E34, %f248;
	fma.rn.f32 	%f250, %f245, %f239, %f249;
	fma.rn.f32 	%f251, %f243, %f233, %f250;
	add.rn.f32 	%f252, %f244, %f251;
	mov.f32 	%f253, 0f40000000;
	mul.rn.f32 	%f254, %f252, %f253;
	cvt.rni.f32.f32 	%f255, %f254;
	sub.f32 	%f256, %f254, %f255;
	neg.f32 	%f257, %f254;
	fma.rn.f32 	%f258, %f252, 0f40000000, %f257;
	neg.f32 	%f259, %f244;
	add.rn.f32 	%f260, %f252, %f259;
	neg.f32 	%f261, %f260;
	add.rn.f32 	%f262, %f251, %f261;
	fma.rn.f32 	%f263, %f262, 0f40000000, %f258;
	add.f32 	%f264, %f256, %f263;
	setp.gt.f32 	%p33, %f255, 0f00000000;
	selp.b32 	%r49, 0, -2097152000, %p33;
	setp.neu.f32 	%p34, %f37, 0f00000000;
	setp.neu.f32 	%p35, %f38, 0f7F800000;
	setp.lt.f32 	%p36, %f254, 0f00000000;
	selp.f32 	%f265, 0f00000000, 0f7F800000, %p36;
	abs.f32 	%f266, %f254;
	setp.gt.f32 	%p37, %f266, 0f43180000;
	cvt.rzi.s32.f32 	%r50, %f255;
	shl.b32 	%r51, %r50, 23;
	sub.s32 	%r52, %r51, %r49;
	mov.b32 	%f267, %r52;
	add.s32 	%r53, %r49, 2130706432;
	mov.b32 	%f268, %r53;
	fma.rn.f32 	%f269, %f264, 0f391FCB8E, 0f3AAF85ED;
	fma.rn.f32 	%f270, %f269, %f264, 0f3C1D9856;
	fma.rn.f32 	%f271, %f270, %f264, 0f3D6357BB;
	fma.rn.f32 	%f272, %f271, %f264, 0f3E75FDEC;
	fma.rn.f32 	%f273, %f272, %f264, 0f3F317218;
	fma.rn.f32 	%f274, %f273, %f264, 0f3F800000;
	mul.f32 	%f275, %f274, %f268;
	mul.f32 	%f276, %f275, %f267;
	selp.f32 	%f461, %f265, %f276, %p37;
	and.pred  	%p38, %p34, %p35;
	@%p38 bra 	$L__BB8_42;
	add.f32 	%f277, %f37, %f37;
	mov.b32 	%r54, %f277;
	and.b32  	%r55, %r54, 2147483647;
	mov.b32 	%f461, %r55;
$L__BB8_42:
	st.global.v4.f32 	[%rd11], {%f458, %f459, %f460, %f461};
	bra.uni 	$L__BB8_45;
$L__BB8_43:
	mov.f32 	%f455, 0f40000000;
	add.rn.f32 	%f462, %f43, %f455;
$L__BB8_44:
	st.global.f32 	[%rd12], %f462;
$L__BB8_45:
	ret;

}
	// .globl	squared_diff_prime_inplace
.visible .entry squared_diff_prime_inplace(
	.param .u64 .ptr .align 1 squared_diff_prime_inplace_param_0,
	.param .u64 .ptr .align 1 squared_diff_prime_inplace_param_1,
	.param .u64 squared_diff_prime_inplace_param_2
)
{
	.reg .pred 	%p<8>;
	.reg .b32 	%r<24>;
	.reg .b32 	%f<37>;
	.reg .b64 	%rd<36>;

	ld.param.u64 	%rd12, [squared_diff_prime_inplace_param_0];
	ld.param.u64 	%rd13, [squared_diff_prime_inplace_param_1];
	ld.param.u64 	%rd11, [squared_diff_prime_inplace_param_2];
	cvta.to.global.u64 	%rd1, %rd13;
	cvta.to.global.u64 	%rd2, %rd12;
	mov.u32 	%r12, %tid.x;
	mov.u32 	%r13, %ctaid.x;
	mov.u32 	%r14, %ntid.x;
	mad.lo.s32 	%r1, %r13, %r14, %r12;
	shl.b32 	%r2, %r1, 2;
	cvt.u64.u32 	%rd3, %r2;
	setp.le.u64 	%p1, %rd11, %rd3;
	@%p1 bra 	$L__BB9_10;
	sub.s64 	%rd4, %rd11, %rd3;
	setp.gt.u64 	%p2, %rd4, 3;
	@%p2 bra 	$L__BB9_11;
	setp.eq.s64 	%p3, %rd4, 0;
	@%p3 bra 	$L__BB9_10;
	and.b64  	%rd35, %rd11, 3;
	sub.s64 	%rd17, %rd3, %rd11;
	setp.gt.u64 	%p4, %rd17, -4;
	mov.b32 	%r22, 0;
	@%p4 bra 	$L__BB9_7;
	add.s64 	%rd18, %rd3, %rd35;
	sub.s64 	%rd34, %rd18, %rd11;
	mov.b32 	%r21, 1;
	mov.u32 	%r20, %r2;
$L__BB9_5:
	mul.wide.u32 	%rd19, %r20, 4;
	add.s64 	%rd20, %rd2, %rd19;
	ld.global.f32 	%f17, [%rd20];
	add.s64 	%rd21, %rd1, %rd19;
	ld.global.f32 	%f18, [%rd21];
	sub.f32 	%f19, %f17, %f18;
	add.f32 	%f20, %f19, %f19;
	st.global.f32 	[%rd21], %f20;
	add.s32 	%r17, %r20, 1;
	mul.wide.u32 	%rd22, %r17, 4;
	add.s64 	%rd23, %rd2, %rd22;
	ld.global.f32 	%f21, [%rd23];
	add.s64 	%rd24, %rd1, %rd22;
	ld.global.f32 	%f22, [%rd24];
	sub.f32 	%f23, %f21, %f22;
	add.f32 	%f24, %f23, %f23;
	st.global.f32 	[%rd24], %f24;
	add.s32 	%r18, %r20, 2;
	mul.wide.u32 	%rd25, %r18, 4;
	add.s64 	%rd26, %rd2, %rd25;
	ld.global.f32 	%f25, [%rd26];
	add.s64 	%rd27, %rd1, %rd25;
	ld.global.f32 	%f26, [%rd27];
	sub.f32 	%f27, %f25, %f26;
	add.f32 	%f28, %f27, %f27;
	st.global.f32 	[%rd27], %f28;
	add.s32 	%r19, %r20, 3;
	mul.wide.u32 	%rd28, %r19, 4;
	add.s64 	%rd29, %rd2, %rd28;
	ld.global.f32 	%f29, [%rd29];
	add.s64 	%rd30, %rd1, %rd28;
	ld.global.f32 	%f30, [%rd30];
	sub.f32 	%f31, %f29, %f30;
	add.f32 	%f32, %f31, %f31;
	st.global.f32 	[%rd30], %f32;
	add.s32 	%r21, %r21, 4;
	add.s32 	%r20, %r20, 4;
	add.s64 	%rd34, %rd34, 4;
	setp.eq.s64 	%p5, %rd34, 0;
	@%p5 bra 	$L__BB9_6;
	bra.uni 	$L__BB9_5;
$L__BB9_6:
	add.s32 	%r22, %r21, -1;
$L__BB9_7:
	setp.eq.s64 	%p6, %rd35, 0;
	@%p6 bra 	$L__BB9_10;
	add.s32 	%r23, %r22, %r2;
$L__BB9_9:
	.pragma "nounroll";
	mul.wide.u32 	%rd31, %r23, 4;
	add.s64 	%rd32, %rd2, %rd31;
	ld.global.f32 	%f33, [%rd32];
	add.s64 	%rd33, %rd1, %rd31;
	ld.global.f32 	%f34, [%rd33];
	sub.f32 	%f35, %f33, %f34;
	add.f32 	%f36, %f35, %f35;
	st.global.f32 	[%rd33], %f36;
	add.s32 	%r23, %r23, 1;
	add.s64 	%rd35, %rd35, -1;
	setp.ne.s64 	%p7, %rd35, 0;
	@%p7 bra 	$L__BB9_9;
$L__BB9_10:
	ret;
$L__BB9_11:
	mul.wide.u32 	%rd14, %r1, 16;
	add.s64 	%rd15, %rd2, %rd14;
	ld.global.v4.f32 	{%f1, %f2, %f3, %f4}, [%rd15];
	add.s64 	%rd16, %rd1, %rd14;
	ld.global.v4.f32 	{%f5, %f6, %f7, %f8}, [%rd16];
	sub.f32 	%f9, %f1, %f5;
	add.f32 	%f10, %f9, %f9;
	sub.f32 	%f11, %f2, %f6;
	add.f32 	%f12, %f11, %f11;
	sub.f32 	%f13, %f3, %f7;
	add.f32 	%f14, %f13, %f13;
	sub.f32 	%f15, %f4, %f8;
	add.f32 	%f16, %f15, %f15;
	st.global.v4.f32 	[%rd16], {%f10, %f12, %f14, %f16};
	bra.uni 	$L__BB9_10;

}
	// .globl	multiply_inplace
.visible .entry multiply_inplace(
	.param .u64 .ptr .align 1 multiply_inplace_param_0,
	.param .u64 .ptr .align 1 multiply_inplace_param_1,
	.param .u64 multiply_inplace_param_2
)
{
	.reg .pred 	%p<8>;
	.reg .b32 	%r<24>;
	.reg .b32 	%f<28>;
	.reg .b64 	%rd<36>;

	ld.param.u64 	%rd12, [multiply_inplace_param_0];
	ld.param.u64 	%rd13, [multiply_inplace_param_1];
	ld.param.u64 	%rd11, [multiply_inplace_param_2];
	cvta.to.global.u64 	%rd1, %rd13;
	cvta.to.global.u64 	%rd2, %rd12;
	mov.u32 	%r12, %tid.x;
	mov.u32 	%r13, %ctaid.x;
	mov.u32 	%r14, %ntid.x;
	mad.lo.s32 	%r1, %r13, %r14, %r12;
	shl.b32 	%r2, %r1, 2;
	cvt.u64.u32 	%rd3, %r2;
	setp.le.u64 	%p1, %rd11, %rd3;
	@%p1 bra 	$L__BB10_10;
	sub.s64 	%rd4, %rd11, %rd3;
	setp.gt.u64 	%p2, %rd4, 3;
	@%p2 bra 	$L__BB10_11;
	setp.eq.s64 	%p3, %rd4, 0;
	@%p3 bra 	$L__BB10_10;
	and.b64  	%rd35, %rd11, 3;
	sub.s64 	%rd17, %rd3, %rd11;
	setp.gt.u64 	%p4, %rd17, -4;
	mov.b32 	%r22, 0;
	@%p4 bra 	$L__BB10_7;
	add.s64 	%rd18, %rd3, %rd35;
	sub.s64 	%rd34, %rd18, %rd11;
	mov.b32 	%r21, 1;
	mov.u32 	%r20, %r2;
$L__BB10_5:
	mul.wide.u32 	%rd19, %r20, 4;
	add.s64 	%rd20, %rd2, %rd19;
	ld.global.f32 	%f13, [%rd20];
	add.s64 	%rd21, %rd1, %rd19;
	ld.global.f32 	%f14, [%rd21];
	mul.f32 	%f15, %f13, %f14;
	st.global.f32 	[%rd21], %f15;
	add.s32 	%r17, %r20, 1;
	mul.wide.u32 	%rd22, %r17, 4;
	add.s64 	%rd23, %rd2, %rd22;
	ld.global.f32 	%f16, [%rd23];
	add.s64 	%rd24, %rd1, %rd22;
	ld.global.f32 	%f17, [%rd24];
	mul.f32 	%f18, %f16, %f17;
	st.global.f32 	[%rd24], %f18;
	add.s32 	%r18, %r20, 2;
	mul.wide.u32 	%rd25, %r18, 4;
	add.s64 	%rd26, %rd2, %rd25;
	ld.global.f32 	%f19, [%rd26];
	add.s64 	%rd27, %rd1, %rd25;
	ld.global.f32 	%f20, [%rd27];
	mul.f32 	%f21, %f19, %f20;
	st.global.f32 	[%rd27], %f21;
	add.s32 	%r19, %r20, 3;
	mul.wide.u32 	%rd28, %r19, 4;
	add.s64 	%rd29, %rd2, %rd28;
	ld.global.f32 	%f22, [%rd29];
	add.s64 	%rd30, %rd1, %rd28;
	ld.global.f32 	%f23, [%rd30];
	mul.f32 	%f24, %f22, %f23;
	st.global.f32 	[%rd30], %f24;
	add.s32 	%r21, %r21, 4;
	add.s32 	%r20, %r20, 4;
	add.s64 	%rd34, %rd34, 4;
	setp.eq.s64 	%p5, %rd34, 0;
	@%p5 bra 	$L__BB10_6;
	bra.uni 	$L__BB10_5;
$L__BB10_6:
	add.s32 	%r22, %r21, -1;
$L__BB10_7:
	setp.eq.s64 	%p6, %rd35, 0;
	@%p6 bra 	$L__BB10_10;
	add.s32 	%r23, %r22, %r2;
$L__BB10_9:
	.pragma "nounroll";
	mul.wide.u32 	%rd31, %r23, 4;
	add.s64 	%rd32, %rd2, %rd31;
	ld.global.f32 	%f25, [%rd32];
	add.s64 	%rd33, %rd1, %rd31;
	ld.global.f32 	%f26, [%rd33];
	mul.f32 	%f27, %f25, %f26;
	st.global.f32 	[%rd33], %f27;
	add.s32 	%r23, %r23, 1;
	add.s64 	%rd35, %rd35, -1;
	setp.ne.s64 	%p7, %rd35, 0;
	@%p7 bra 	$L__BB10_9;
$L__BB10_10:
	ret;
$L__BB10_11:
	mul.wide.u32 	%rd14, %r1, 16;
	add.s64 	%rd15, %rd2, %rd14;
	ld.global.v4.f32 	{%f1, %f2, %f3, %f4}, [%rd15];
	add.s64 	%rd16, %rd1, %rd14;
	ld.global.v4.f32 	{%f5, %f6, %f7, %f8}, [%rd16];
	mul.f32 	%f9, %f1, %f5;
	mul.f32 	%f10, %f2, %f6;
	mul.f32 	%f11, %f3, %f7;
	mul.f32 	%f12, %f4, %f8;
	st.global.v4.f32 	[%rd16], {%f9, %f10, %f11, %f12};
	bra.uni 	$L__BB10_10;

}
	// .globl	add_inplace
.visible .entry add_inplace(
	.param .u64 .ptr .align 1 add_inplace_param_0,
	.param .u64 .ptr .align 1 add_inplace_param_1,
	.param .u64 add_inplace_param_2
)
{
	.reg .pred 	%p<8>;
	.reg .b32 	%r<24>;
	.reg .b32 	%f<28>;
	.reg .b64 	%rd<36>;

	ld.param.u64 	%rd12, [add_inplace_param_0];
	ld.param.u64 	%rd13, [add_inplace_param_1];
	ld.param.u64 	%rd11, [add_inplace_param_2];
	cvta.to.global.u64 	%rd1, %rd13;
	cvta.to.global.u64 	%rd2, %rd12;
	mov.u32 	%r12, %tid.x;
	mov.u32 	%r13, %ctaid.x;
	mov.u32 	%r14, %ntid.x;
	mad.lo.s32 	%r1, %r13, %r14, %r12;
	shl.b32 	%r2, %r1, 2;
	cvt.u64.u32 	%rd3, %r2;
	setp.le.u64 	%p1, %rd11, %rd3;
	@%p1 bra 	$L__BB11_10;
	sub.s64 	%rd4, %rd11, %rd3;
	setp.gt.u64 	%p2, %rd4, 3;
	@%p2 bra 	$L__BB11_11;
	setp.eq.s64 	%p3, %rd4, 0;
	@%p3 bra 	$L__BB11_10;
	and.b64  	%rd35, %rd11, 3;
	sub.s64 	%rd17, %rd3, %rd11;
	setp.gt.u64 	%p4, %rd17, -4;
	mov.b32 	%r22, 0;
	@%p4 bra 	$L__BB11_7;
	add.s64 	%rd18, %rd3, %rd35;
	sub.s64 	%rd34, %rd18, %rd11;
	mov.b32 	%r21, 1;
	mov.u32 	%r20, %r2;
$L__BB11_5:
	mul.wide.u32 	%rd19, %r20, 4;
	add.s64 	%rd20, %rd2, %rd19;
	ld.global.f32 	%f13, [%rd20];
	add.s64 	%rd21, %rd1, %rd19;
	ld.global.f32 	%f14, [%rd21];
	add.f32 	%f15, %f13, %f14;
	st.global.f32 	[%rd21], %f15;
	add.s32 	%r17, %r20, 1;
	mul.wide.u32 	%rd22, %r17, 4;
	add.s64 	%rd23, %rd2, %rd22;
	ld.global.f32 	%f16, [%rd23];
	add.s64 	%rd24, %rd1, %rd22;
	ld.global.f32 	%f17, [%rd24];
	add.f32 	%f18, %f16, %f17;
	st.global.f32 	[%rd24], %f18;
	add.s32 	%r18, %r20, 2;
	mul.wide.u32 	%rd25, %r18, 4;
	add.s64 	%rd26, %rd2, %rd25;
	ld.global.f32 	%f19, [%rd26];
	add.s64 	%rd27, %rd1, %rd25;
	ld.global.f32 	%f20, [%rd27];
	add.f32 	%f21, %f19, %f20;
	st.global.f32 	[%rd27], %f21;
	add.s32 	%r19, %r20, 3;
	mul.wide.u32 	%rd28, %r19, 4;
	add.s64 	%rd29, %rd2, %rd28;
	ld.global.f32 	%f22, [%rd29];
	add.s64 	%rd30, %rd1, %rd28;
	ld.global.f32 	%f23, [%rd30];
	add.f32 	%f24, %f22, %f23;
	st.global.f32 	[%rd30], %f24;
	add.s32 	%r21, %r21, 4;
	add.s32 	%r20, %r20, 4;
	add.s64 	%rd34, %rd34, 4;
	setp.eq.s64 	%p5, %rd34, 0;
	@%p5 bra 	$L__BB11_6;
	bra.uni 	$L__BB11_5;
$L__BB11_6:
	add.s32 	%r22, %r21, -1;
$L__BB11_7:
	setp.eq.s64 	%p6, %rd35, 0;
	@%p6 bra 	$L__BB11_10;
	add.s32 	%r23, %r22, %r2;
$L__BB11_9:
	.pragma "nounroll";
	mul.wide.u32 	%rd31, %r23, 4;
	add.s64 	%rd32, %rd2, %rd31;
	ld.global.f32 	%f25, [%rd32];
	add.s64 	%rd33, %rd1, %rd31;
	ld.global.f32 	%f26, [%rd33];
	add.f32 	%f27, %f25, %f26;
	st.global.f32 	[%rd33], %f27;
	add.s32 	%r23, %r23, 1;
	add.s64 	%rd35, %rd35, -1;
	setp.ne.s64 	%p7, %rd35, 0;
	@%p7 bra 	$L__BB11_9;
$L__BB11_10:
	ret;
$L__BB11_11:
	mul.wide.u32 	%rd14, %r1, 16;
	add.s64 	%rd15, %rd2, %rd14;
	ld.global.v4.f32 	{%f1, %f2, %f3, %f4}, [%rd15];
	add.s64 	%rd16, %rd1, %rd14;
	ld.global.v4.f32 	{%f5, %f6, %f7, %f8}, [%rd16];
	add.f32 	%f9, %f1, %f5;
	add.f32 	%f10, %f2, %f6;
	add.f32 	%f11, %f3, %f7;
	add.f32 	%f12, %f4, %f8;
	st.global.v4.f32 	[%rd16], {%f9, %f10, %f11, %f12};
	bra.uni 	$L__BB11_10;

}
	// .globl	splat
.visible .entry splat(
	.param .u64 .ptr .align 1 splat_param_0,
	.param .u64 .ptr .align 1 splat_param_1,
	.param .u64 splat_param_2,
	.param .u64 splat_param_3
)
{
	.reg .pred 	%p<7>;
	.reg .b32 	%r<13>;
	.reg .b32 	%f<6>;
	.reg .b64 	%rd<42>;

	ld.param.u64 	%rd17, [splat_param_0];
	ld.param.u64 	%rd18, [splat_param_1];
	ld.param.u64 	%rd16, [splat_param_2];
	ld.param.u64 	%rd19, [splat_param_3];
	cvta.to.global.u64 	%rd1, %rd18;
	cvta.to.global.u64 	%rd2, %rd17;
	mov.u32 	%r2, %tid.x;
	mov.u32 	%r3, %ctaid.x;
	mov.u32 	%r4, %ntid.x;
	mad.lo.s32 	%r5, %r3, %r4, %r2;
	shr.u64 	%rd20, %rd16, 2;
	and.b64  	%rd3, %rd16, 3;
	setp.ne.s64 	%p1, %rd3, 0;
	selp.u64 	%rd21, 1, 0, %p1;
	add.s64 	%rd4, %rd20, %rd21;
	cvt.u64.u32 	%rd5, %r5;
	mul.lo.s64 	%rd22, %rd4, %rd19;
	setp.lt.u64 	%p2, %rd22, %rd5;
	@%p2 bra 	$L__BB12_9;
	and.b64  	%rd23, %rd4, 9223372032559808512;
	setp.ne.s64 	%p3, %rd23, 0;
	@%p3 bra 	$L__BB12_3;
	cvt.u32.u64 	%r6, %rd4;
	cvt.u32.u64 	%r7, %rd5;
	div.u32 	%r8, %r7, %r6;
	mul.lo.s32 	%r9, %r8, %r6;
	sub.s32 	%r10, %r7, %r9;
	cvt.u64.u32 	%rd39, %r8;
	cvt.u64.u32 	%rd40, %r10;
	bra.uni 	$L__BB12_4;
$L__BB12_3:
	div.u64 	%rd39, %rd5, %rd4;
	mul.lo.s64 	%rd24, %rd39, %rd4;
	sub.s64 	%rd40, %rd5, %rd24;
$L__BB12_4:
	add.s64 	%rd25, %rd4, -1;
	setp.ne.s64 	%p4, %rd40, %rd25;
	@%p4 bra 	$L__BB12_8;
	mul.lo.s64 	%rd12, %rd39, %rd16;
	setp.eq.s64 	%p5, %rd3, 0;
	@%p5 bra 	$L__BB12_9;
	cvt.u32.u64 	%r1, %rd3;
	shl.b64 	%rd13, %rd40, 2;
	mov.b64 	%rd41, 0;
$L__BB12_7:
	cvt.u32.u64 	%r11, %rd41;
	add.s64 	%rd33, %rd13, %rd41;
	shl.b64 	%rd34, %rd33, 2;
	add.s64 	%rd35, %rd2, %rd34;
	ld.global.f32 	%f5, [%rd35];
	add.s64 	%rd36, %rd33, %rd12;
	shl.b64 	%rd37, %rd36, 2;
	add.s64 	%rd38, %rd1, %rd37;
	st.global.f32 	[%rd38], %f5;
	add.s32 	%r12, %r11, 1;
	cvt.u64.u32 	%rd41, %r12;
	setp.lt.u32 	%p6, %r12, %r1;
	@%p6 bra 	$L__BB12_7;
	bra.uni 	$L__BB12_9;
$L__BB12_8:
	shl.b64 	%rd26, %rd40, 2;
	mad.lo.s64 	%rd27, %rd39, %rd16, %rd26;
	shl.b64 	%rd28, %rd40, 4;
	add.s64 	%rd29, %rd2, %rd28;
	ld.global.f32 	%f1, [%rd29];
	shl.b64 	%rd30, %rd27, 2;
	add.s64 	%rd31, %rd1, %rd30;
	st.global.f32 	[%rd31], %f1;
	ld.global.f32 	%f2, [%rd29+4];
	st.global.f32 	[%rd31+4], %f2;
	ld.global.f32 	%f3, [%rd29+8];
	st.global.f32 	[%rd31+8], %f3;
	ld.global.f32 	%f4, [%rd29+12];
	st.global.f32 	[%rd31+12], %f4;
$L__BB12_9:
	ret;

}
	// .globl	fill_estimated
.visible .entry fill_estimated(
	.param .u64 .ptr .align 1 fill_estimated_param_0,
	.param .u64 .ptr .align 1 fill_estimated_param_1,
	.param .u64 fill_estimated_param_2,
	.param .u64 fill_estimated_param_3
)
{
	.reg .pred 	%p<2>;
	.reg .b32 	%r<6>;
	.reg .b64 	%rd<14>;

	ld.param.u64 	%rd2, [fill_estimated_param_0];
	ld.param.u64 	%rd3, [fill_estimated_param_1];
	ld.param.u64 	%rd4, [fill_estimated_param_2];
	ld.param.u64 	%rd5, [fill_estimated_param_3];
	mov.u32 	%r1, %tid.x;
	mov.u32 	%r2, %ctaid.x;
	mov.u32 	%r3, %ntid.x;
	mad.lo.s32 	%r4, %r2, %r3, %r1;
	cvt.u64.u32 	%rd1, %r4;
	setp.le.u64 	%p1, %rd5, %rd1;
	@%p1 bra 	$L__BB13_2;
	cvta.to.global.u64 	%rd6, %rd2;
	cvta.to.global.u64 	%rd7, %rd3;
	shl.b64 	%rd8, %rd1, 3;
	add.s64 	%rd9, %rd6, %rd8;
	ld.global.u64 	%rd10, [%rd9];
	mad.lo.s64 	%rd11, %rd4, %rd1, %rd10;
	shl.b64 	%rd12, %rd11, 2;
	add.s64 	%rd13, %rd7, %rd12;
	mov.b32 	%r5, 1065353216;
	st.global.u32 	[%rd13], %r5;
$L__BB13_2:
	ret;

}
	// .globl	reduce_vecwise
.visible .entry reduce_vecwise(
	.param .u64 .ptr .align 1 reduce_vecwise_param_0,
	.param .u64 reduce_vecwise_param_1,
	.param .u64 reduce_vecwise_param_2
)
{
	.reg .pred 	%p<11>;
	.reg .b32 	%r<5>;
	.reg .b32 	%f<83>;
	.reg .b64 	%rd<100>;

	ld.param.u64 	%rd23, [reduce_vecwise_param_0];
	ld.param.u64 	%rd22, [reduce_vecwise_param_1];
	ld.param.u64 	%rd24, [reduce_vecwise_param_2];
	cvta.to.global.u64 	%rd1, %rd23;
	mov.u32 	%r1, %tid.x;
	mov.u32 	%r2, %ctaid.x;
	mov.u32 	%r3, %ntid.x;
	mad.lo.s32 	%r4, %r2, %r3, %r1;
	cvt.u64.u32 	%rd2, %r4;
	setp.le.u64 	%p1, %rd24, %rd2;
	@%p1 bra 	$L__BB14_14;
	setp.eq.s64 	%p2, %rd22, 0;
	mov.f32 	%f82, 0f00000000;
	@%p2 bra 	$L__BB14_13;
	mul.lo.s64 	%rd3, %rd22, %rd2;
	and.b64  	%rd4, %rd22, 15;
	setp.lt.u64 	%p3, %rd22, 16;
	mov.f32 	%f82, 0f00000000;
	mov.b64 	%rd96, 0;
	@%p3 bra 	$L__BB14_5;
	and.b64  	%rd96, %rd22, -16;
	shl.b64 	%rd26, %rd3, 2;
	add.s64 	%rd27, %rd26, %rd1;
	add.s64 	%rd93, %rd27, 32;
	mov.f32 	%f82, 0f00000000;
	mov.u64 	%rd94, %rd96;
$L__BB14_4:
	.pragma "nounroll";
	ld.global.f32 	%f18, [%rd93+-32];
	add.f32 	%f19, %f82, %f18;
	ld.global.f32 	%f20, [%rd93+-28];
	add.f32 	%f21, %f19, %f20;
	ld.global.f32 	%f22, [%rd93+-24];
	add.f32 	%f23, %f21, %f22;
	ld.global.f32 	%f24, [%rd93+-20];
	add.f32 	%f25, %f23, %f24;
	ld.global.f32 	%f26, [%rd93+-16];
	add.f32 	%f27, %f25, %f26;
	ld.global.f32 	%f28, [%rd93+-12];
	add.f32 	%f29, %f27, %f28;
	ld.global.f32 	%f30, [%rd93+-8];
	add.f32 	%f31, %f29, %f30;
	ld.global.f32 	%f32, [%rd93+-4];
	add.f32 	%f33, %f31, %f32;
	ld.global.f32 	%f34, [%rd93];
	add.f32 	%f35, %f33, %f34;
	ld.global.f32 	%f36, [%rd93+4];
	add.f32 	%f37, %f35, %f36;
	ld.global.f32 	%f38, [%rd93+8];
	add.f32 	%f39, %f37, %f38;
	ld.global.f32 	%f40, [%rd93+12];
	add.f32 	%f41, %f39, %f40;
	ld.global.f32 	%f42, [%rd93+16];
	add.f32 	%f43, %f41, %f42;
	ld.global.f32 	%f44, [%rd93+20];
	add.f32 	%f45, %f43, %f44;
	ld.global.f32 	%f46, [%rd93+24];
	add.f32 	%f47, %f45, %f46;
	ld.global.f32 	%f48, [%rd93+28];
	add.f32 	%f82, %f47, %f48;
	add.s64 	%rd94, %rd94, -16;
	add.s64 	%rd93, %rd93, 64;
	setp.ne.s64 	%p4, %rd94, 0;
	@%p4 bra 	$L__BB14_4;
$L__BB14_5:
	setp.eq.s64 	%p5, %rd4, 0;
	@%p5 bra 	$L__BB14_13;
	and.b64  	%rd12, %rd22, 7;
	setp.lt.u64 	%p6, %rd4, 8;
	@%p6 bra 	$L__BB14_8;
	add.s64 	%rd28, %rd96, %rd3;
	shl.b64 	%rd29, %rd28, 2;
	add.s64 	%rd30, %rd1, %rd29;
	ld.global.f32 	%f50, [%rd30];
	add.f32 	%f51, %f82, %f50;
	add.s64 	%rd31, %rd96, 1;
	and.b64  	%rd32, %rd31, 4294967295;
	add.s64 	%rd33, %rd32, %rd3;
	shl.b64 	%rd34, %rd33, 2;
	add.s64 	%rd35, %rd1, %rd34;
	ld.global.f32 	%f52, [%rd35];
	add.f32 	%f53, %f51, %f52;
	add.s64 	%rd36, %rd96, 2;
	and.b64  	%rd37, %rd36, 4294967295;
	add.s64 	%rd38, %rd37, %rd3;
	shl.b64 	%rd39, %rd38, 2;
	add.s64 	%rd40, %rd1, %rd39;
	ld.global.f32 	%f54, [%rd40];
	add.f32 	%f55, %f53, %f54;
	add.s64 	%rd41, %rd96, 3;
	and.b64  	%rd42, %rd41, 4294967295;
	add.s64 	%rd43, %rd42, %rd3;
	shl.b64 	%rd44, %rd43, 2;
	add.s64 	%rd45, %rd1, %rd44;
	ld.global.f32 	%f56, [%rd45];
	add.f32 	%f57, %f55, %f56;
	add.s64 	%rd46, %rd96, 4;
	and.b64  	%rd47, %rd46, 4294967295;
	add.s64 	%rd48, %rd47, %rd3;
	shl.b64 	%rd49, %rd48, 2;
	add.s64 	%rd50, %rd1, %rd49;
	ld.global.f32 	%f58, [%rd50];
	add.f32 	%f59, %f57, %f58;
	add.s64 	%rd51, %rd96, 5;
	and.b64  	%rd52, %rd51, 4294967295;
	add.s64 	%rd53, %rd52, %rd3;
	shl.b64 	%rd54, %rd53, 2;
	add.s64 	%rd55, %rd1, %rd54;
	ld.global.f32 	%f60, [%rd55];
	add.f32 	%f61, %f59, %f60;
	add.s64 	%rd56, %rd96, 6;
	and.b64  	%rd57, %rd56, 4294967295;
	add.s64 	%rd58, %rd57, %rd3;
	shl.b64 	%rd59, %rd58, 2;
	add.s64 	%rd60, %rd1, %rd59;
	ld.global.f32 	%f62, [%rd60];
	add.f32 	%f63, %f61, %f62;
	add.s64 	%rd61, %rd96, 7;
	and.b64  	%rd62, %rd61, 4294967295;
	add.s64 	%rd63, %rd62, %rd3;
	shl.b64 	%rd64, %rd63, 2;
	add.s64 	%rd65, %rd1, %rd64;
	ld.global.f32 	%f64, [%rd65];
	add.f32 	%f82, %f63, %f64;
	add.s64 	%rd66, %rd96, 8;
	and.b64  	%rd96, %rd66, 4294967295;
$L__BB14_8:
	setp.eq.s64 	%p7, %rd12, 0;
	@%p7 bra 	$L__BB14_13;
	and.b64  	%rd98, %rd22, 3;
	setp.lt.u64 	%p8, %rd12, 4;
	@%p8 bra 	$L__BB14_11;
	add.s64 	%rd67, %rd96, %rd3;
	shl.b64 	%rd68, %rd67, 2;
	add.s64 	%rd69, %rd1, %rd68;
	ld.global.f32 	%f66, [%rd69];
	add.f32 	%f67, %f82, %f66;
	add.s64 	%rd70, %rd96, 1;
	and.b64  	%rd71, %rd70, 4294967295;
	add.s64 	%rd72, %rd71, %rd3;
	shl.b64 	%rd73, %rd72, 2;
	add.s64 	%rd74, %rd1, %rd73;
	ld.global.f32 	%f68, [%rd74];
	add.f32 	%f69, %f67, %f68;
	add.s64 	%rd75, %rd96, 2;
	and.b64  	%rd76, %rd75, 4294967295;
	add.s64 	%rd77, %rd76, %rd3;
	shl.b64 	%rd78, %rd77, 2;
	add.s64 	%rd79, %rd1, %rd78;
	ld.global.f32 	%f70, [%rd79];
	add.f32 	%f71, %f69, %f70;
	add.s64 	%rd80, %rd96, 3;
	and.b64  	%rd81, %rd80, 4294967295;
	add.s64 	%rd82, %rd81, %rd3;
	shl.b64 	%rd83, %rd82, 2;
	add.s64 	%rd84, %rd1, %rd83;
	ld.global.f32 	%f72, [%rd84];
	add.f32 	%f82, %f71, %f72;
	add.s64 	%rd85, %rd96, 4;
	and.b64  	%rd96, %rd85, 4294967295;
$L__BB14_11:
	setp.eq.s64 	%p9, %rd98, 0;
	@%p9 bra 	$L__BB14_13;
$L__BB14_12:
	.pragma "nounroll";
	add.s64 	%rd86, %rd96, %rd3;
	shl.b64 	%rd87, %rd86, 2;
	add.s64 	%rd88, %rd1, %rd87;
	ld.global.f32 	%f73, [%rd88];
	add.f32 	%f82, %f82, %f73;
	add.s64 	%rd89, %rd96, 1;
	and.b64  	%rd96, %rd89, 4294967295;
	add.s64 	%rd98, %rd98, -1;
	setp.ne.s64 	%p10, %rd98, 0;
	@%p10 bra 	$L__BB14_12;
$L__BB14_13:
	mul.lo.s64 	%rd90, %rd22, %rd2;
	shl.b64 	%rd91, %rd90, 2;
	add.s64 	%rd92, %rd1, %rd91;
	st.global.f32 	[%rd92], %f82;
$L__BB14_14:
	ret;

}
	// .globl	reduce_strided
.visible .entry reduce_strided(
	.param .u64 .ptr .align 1 reduce_strided_param_0,
	.param .u64 reduce_strided_param_1,
	.param .u64 reduce_strided_param_2
)
{
	.reg .pred 	%p<10>;
	.reg .b32 	%r<17>;
	.reg .b32 	%f<15>;
	.reg .b64 	%rd<10>;

	ld.param.u64 	%rd4, [reduce_strided_param_0];
	ld.param.u64 	%rd3, [reduce_strided_param_1];
	ld.param.u64 	%rd5, [reduce_strided_param_2];
	cvta.to.global.u64 	%rd6, %rd4;
	mov.u32 	%r1, %tid.x;
	mov.u32 	%r2, %ctaid.x;
	mov.u32 	%r3, %ntid.x;
	mad.lo.s32 	%r4, %r2, %r3, %r1;
	mov.u32 	%r5, %ctaid.y;
	cvt.u64.u32 	%rd1, %r4;
	setp.le.u64 	%p1, %rd3, %rd1;
	cvt.u64.u32 	%rd7, %r5;
	mad.lo.s64 	%rd8, %rd5, %rd1, %rd7;
	shl.b64 	%rd9, %rd8, 2;
	add.s64 	%rd2, %rd6, %rd9;
	mov.f32 	%f14, 0f00000000;
	@%p1 bra 	$L__BB15_2;
	ld.global.f32 	%f14, [%rd2];
$L__BB15_2:
	setp.le.u64 	%p2, %rd3, %rd1;
	mov.b32 	%r6, %f14;
	shfl.sync.down.b32	%r7|%p3, %r6, 16, 31, -1;
	mov.b32 	%f5, %r7;
	add.f32 	%f6, %f14, %f5;
	mov.b32 	%r8, %f6;
	shfl.sync.down.b32	%r9|%p4, %r8, 8, 31, -1;
	mov.b32 	%f7, %r9;
	add.f32 	%f8, %f6, %f7;
	mov.b32 	%r10, %f8;
	shfl.sync.down.b32	%r11|%p5, %r10, 4, 31, -1;
	mov.b32 	%f9, %r11;
	add.f32 	%f10, %f8, %f9;
	mov.b32 	%r12, %f10;
	shfl.sync.down.b32	%r13|%p6, %r12, 2, 31, -1;
	mov.b32 	%f11, %r13;
	add.f32 	%f12, %f10, %f11;
	mov.b32 	%r14, %f12;
	shfl.sync.down.b32	%r15|%p7, %r14, 1, 31, -1;
	mov.b32 	%f13, %r15;
	add.f32 	%f3, %f12, %f13;
	and.b32  	%r16, %r1, 31;
	setp.ne.s32 	%p8, %r16, 0;
	or.pred  	%p9, %p8, %p2;
	@%p9 bra 	$L__BB15_4;
	st.global.f32 	[%rd2], %f3;
$L__BB15_4:
	ret;

}
	// .globl	map_uniform
.visible .entry map_uniform(
	.param .u64 .ptr .align 1 map_uniform_param_0,
	.param .u64 map_uniform_param_1
)
{
	.reg .pred 	%p<2>;
	.reg .b32 	%r<5>;
	.reg .b32 	%f<3>;
	.reg .b64 	%rd<7>;

	ld.param.u64 	%rd2, [map_uniform_param_0];
	ld.param.u64 	%rd3, [map_uniform_param_1];
	mov.u32 	%r1, %tid.x;
	mov.u32 	%r2, %ctaid.x;
	mov.u32 	%r3, %ntid.x;
	mad.lo.s32 	%r4, %r2, %r3, %r1;
	cvt.u64.u32 	%rd1, %r4;
	setp.le.u64 	%p1, %rd3, %rd1;
	@%p1 bra 	$L__BB16_2;
	cvta.to.global.u64 	%rd4, %rd2;
	shl.b64 	%rd5, %rd1, 2;
	add.s64 	%rd6, %rd4, %rd5;
	ld.global.f32 	%f1, [%rd6];
	fma.rn.f32 	%f2, %f1, 0f40000000, 0fBF800000;
	st.global.f32 	[%rd6], %f2;
$L__BB16_2:
	ret;

}
	// .globl	mult_by_float
.visible .entry mult_by_float(
	.param .u64 .ptr .align 1 mult_by_float_param_0,
	.param .f32 mult_by_float_param_1,
	.param .u64 mult_by_float_param_2
)
{
	.reg .pred 	%p<8>;
	.reg .b32 	%r<24>;
	.reg .b32 	%f<20>;
	.reg .b64 	%rd<28>;

	ld.param.u64 	%rd11, [mult_by_float_param_0];
	ld.param.f32 	%f1, [mult_by_float_param_1];
	ld.param.u64 	%rd10, [mult_by_float_param_2];
	cvta.to.global.u64 	%rd1, %rd11;
	mov.u32 	%r12, %tid.x;
	mov.u32 	%r13, %ctaid.x;
	mov.u32 	%r14, %ntid.x;
	mad.lo.s32 	%r1, %r13, %r14, %r12;
	shl.b32 	%r2, %r1, 2;
	cvt.u64.u32 	%rd2, %r2;
	setp.le.u64 	%p1, %rd10, %rd2;
	@%p1 bra 	$L__BB17_10;
	sub.s64 	%rd3, %rd10, %rd2;
	setp.gt.u64 	%p2, %rd3, 3;
	@%p2 bra 	$L__BB17_11;
	setp.eq.s64 	%p3, %rd3, 0;
	@%p3 bra 	$L__BB17_10;
	and.b64  	%rd27, %rd10, 3;
	sub.s64 	%rd14, %rd2, %rd10;
	setp.gt.u64 	%p4, %rd14, -4;
	mov.b32 	%r22, 0;
	@%p4 bra 	$L__BB17_7;
	add.s64 	%rd15, %rd2, %rd27;
	sub.s64 	%rd26, %rd15, %rd10;
	mov.b32 	%r21, 1;
	mov.u32 	%r20, %r2;
$L__BB17_5:
	mul.wide.u32 	%rd16, %r20, 4;
	add.s64 	%rd17, %rd1, %rd16;
	ld.global.f32 	%f10, [%rd17];
	mul.f32 	%f11, %f1, %f10;
	st.global.f32 	[%rd17], %f11;
	add.s32 	%r17, %r20, 1;
	mul.wide.u32 	%rd18, %r17, 4;
	add.s64 	%rd19, %rd1, %rd18;
	ld.global.f32 	%f12, [%rd19];
	mul.f32 	%f13, %f1, %f12;
	st.global.f32 	[%rd19], %f13;
	add.s32 	%r18, %r20, 2;
	mul.wide.u32 	%rd20, %r18, 4;
	add.s64 	%rd21, %rd1, %rd20;
	ld.global.f32 	%f14, [%rd21];
	mul.f32 	%f15, %f1, %f14;
	st.global.f32 	[%rd21], %f15;
	add.s32 	%r19, %r20, 3;
	mul.wide.u32 	%rd22, %r19, 4;
	add.s64 	%rd23, %rd1, %rd22;
	ld.global.f32 	%f16, [%rd23];
	mul.f32 	%f17, %f1, %f16;
	st.global.f32 	[%rd23], %f17;
	add.s32 	%r21, %r21, 4;
	add.s32 	%r20, %r20, 4;
	add.s64 	%rd26, %rd26, 4;
	setp.eq.s64 	%p5, %rd26, 0;
	@%p5 bra 	$L__BB17_6;
	bra.uni 	$L__BB17_5;
$L__BB17_6:
	add.s32 	%r22, %r21, -1;
$L__BB17_7:
	setp.eq.s64 	%p6, %rd27, 0;
	@%p6 bra 	$L__BB17_10;
	add.s32 	%r23, %r22, %r2;
$L__BB17_9:
	.pragma "nounroll";
	mul.wide.u32 	%rd24, %r23, 4;
	add.s64 	%rd25, %rd1, %rd24;
	ld.global.f32 	%f18, [%rd25];
	mul.f32 	%f19, %f1, %f18;
	st.global.f32 	[%rd25], %f19;
	add.s32 	%r23, %r23, 1;
	add.s64 	%rd27, %rd27, -1;
	setp.ne.s64 	%p7, %rd27, 0;
	@%p7 bra 	$L__BB17_9;
$L__BB17_10:
	ret;
$L__BB17_11:
	mul.wide.u32 	%rd12, %r1, 16;
	add.s64 	%rd13, %rd1, %rd12;
	ld.global.v4.f32 	{%f2, %f3, %f4, %f5}, [%rd13];
	mul.f32 	%f6, %f1, %f2;
	mul.f32 	%f7, %f1, %f3;
	mul.f32 	%f8, %f1, %f4;
	mul.f32 	%f9, %f1, %f5;
	st.global.v4.f32 	[%rd13], {%f6, %f7, %f8, %f9};
	bra.uni 	$L__BB17_10;

}


// ===== COMPILED SASS (sm_100) =====

	.target	sm_100

	.elftype	@"ET_EXEC"


//--------------------- .note.nv.tkinfo           --------------------------
	.section	.note.nv.tkinfo,"",@"SHT_NOTE"
	.sectionflags	@"SHF_NOTE_NV_TKINFO"
	.tkinfo
        /*0018*/ 	.word	0x00000002
        /*0030*/ 	.string	""
        /*0030*/ 	.string	"ptxas"
        /*0030*/ 	.string	"Cuda compilation tools, release 13.0, V13.0.88"
        /*0030*/ 	.string	"Build cuda_13.0.r13.0/compiler.36424714_0"
        /*0030*/ 	.string	"-arch sm_100 -m 64 "



//--------------------- .note.nv.cuinfo           --------------------------
	.section	.note.nv.cuinfo,"",@"SHT_NOTE"
	.sectionflags	@"SHF_NOTE_NV_CUINFO"
        /*0018*/ 	.short	0x0002
        /*001a*/ 	.short	0x0064
        /*001c*/ 	.short	0x0082
	.zero		2


//--------------------- .nv.info                  --------------------------
	.section	.nv.info,"",@"SHT_CUDA_INFO"
	.align	4


	//----- nvinfo : EIATTR_REGCOUNT
	.align		4
        /*0000*/ 	.byte	0x04, 0x2f
        /*0002*/ 	.short	(.L_1 - .L_0)
	.align		4
.L_0:
        /*0004*/ 	.word	index@(sigmoid)
        /*0008*/ 	.word	0x00000020


	//----- nvinfo : EIATTR_FRAME_SIZE
	.align		4
.L_1:
        /*000c*/ 	.byte	0x04, 0x11
        /*000e*/ 	.short	(.L_3 - .L_2)
	.align		4
.L_2:
        /*0010*/ 	.word	index@($__internal_4_$__cuda_sm20_rcp_rn_f32_slowpath)
        /*0014*/ 	.word	0x00000000


	//----- nvinfo : EIATTR_FRAME_SIZE
	.align		4
.L_3:
        /*0018*/ 	.byte	0x04, 0x11
        /*001a*/ 	.short	(.L_5 - .L_4)
	.align		4
.L_4:
        /*001c*/ 	.word	index@(sigmoid)
        /*0020*/ 	.word	0x00000000


	//----- nvinfo : EIATTR_REGCOUNT
	.align		4
.L_5:
        /*0024*/ 	.byte	0x04, 0x2f
        /*0026*/ 	.short	(.L_7 - .L_6)
	.align		4
.L_6:
        /*0028*/ 	.word	index@(sigmoid_prime)
        /*002c*/ 	.word	0x00000020


	//----- nvinfo : EIATTR_FRAME_SIZE
	.align		4
.L_7:
        /*0030*/ 	.byte	0x04, 0x11
        /*0032*/ 	.short	(.L_9 - .L_8)
	.align		4
.L_8:
        /*0034*/ 	.word	index@($__internal_3_$__cuda_sm20_rcp_rn_f32_slowpath)
        /*0038*/ 	.word	0x00000000


	//----- nvinfo : EIATTR_FRAME_SIZE
	.align		4
.L_9:
        /*003c*/ 	.byte	0x04, 0x11
        /*003e*/ 	.short	(.L_11 - .L_10)
	.align		4
.L_10:
        /*0040*/ 	.word	index@(sigmoid_prime)
        /*0044*/ 	.word	0x00000000


	//----- nvinfo : EIATTR_REGCOUNT
	.align		4
.L_11:
        /*0048*/ 	.byte	0x04, 0x2f
        /*004a*/ 	.short	(.L_13 - .L_12)
	.align		4
.L_12:
        /*004c*/ 	.word	index@(squared_diff)
        /*0050*/ 	.word	0x00000019


	//----- nvinfo : EIATTR_FRAME_SIZE
	.align		4
.L_13:
        /*0054*/ 	.byte	0x04, 0x11
        /*0056*/ 	.short	(.L_15 - .L_14)
	.align		4
.L_14:
        /*0058*/ 	.word	index@(squared_diff)
        /*005c*/ 	.word	0x00000000


	//----- nvinfo : EIATTR_REGCOUNT
	.align		4
.L_15:
        /*0060*/ 	.byte	0x04, 0x2f
        /*0062*/ 	.short	(.L_17 - .L_16)
	.align		4
.L_16:
        /*0064*/ 	.word	index@(squared_diff_prime)
        /*0068*/ 	.word	0x00000020


	//----- nvinfo : EIATTR_FRAME_SIZE
	.align		4
.L_17:
        /*006c*/ 	.byte	0x04, 0x11
        /*006e*/ 	.short	(.L_19 - .L_18)
	.align		4
.L_18:
        /*0070*/ 	.word	index@(squared_diff_prime)
        /*0074*/ 	.word	0x00000000


	//----- nvinfo : EIATTR_REGCOUNT
	.align		4
.L_19:
        /*0078*/ 	.byte	0x04, 0x2f
        /*007a*/ 	.short	(.L_21 - .L_20)
	.align		4
.L_20:
        /*007c*/ 	.word	index@(multiply)
        /*0080*/ 	.word	0x00000020


	//----- nvinfo : EIATTR_FRAME_SIZE
	.align		4
.L_21:
        /*0084*/ 	.byte	0x04, 0x11
        /*0086*/ 	.short	(.L_23 - .L_22)
	.align		4
.L_22:
        /*0088*/ 	.word	index@(multiply)
        /*008c*/ 	.word	0x00000000


	//----- nvinfo : EIATTR_REGCOUNT
	.align		4
.L_23:
        /*0090*/ 	.byte	0x04, 0x2f
        /*0092*/ 	.short	(.L_25 - .L_24)
	.align		4
.L_24:
        /*0094*/ 	.word	index@(add)
        /*0098*/ 	.word	0x00000020


	//----- nvinfo : EIATTR_FRAME_SIZE
	.align		4
.L_25:
        /*009c*/ 	.byte	0x04, 0x11
        /*009e*/ 	.short	(.L_27 - .L_26)
	.align		4
.L_26:
        /*00a0*/ 	.word	index@(add)
        /*00a4*/ 	.word	0x00000000


	//----- nvinfo : EIATTR_REGCOUNT
	.align		4
.L_27:
        /*00a8*/ 	.byte	0x04, 0x2f
        /*00aa*/ 	.short	(.L_29 - .L_28)
	.align		4
.L_28:
        /*00ac*/ 	.word	index@(sigmoid_inplace)
        /*00b0*/ 	.word	0x0000001c


	//----- nvinfo : EIATTR_FRAME_SIZE
	.align		4
.L_29:
        /*00b4*/ 	.byte	0x04, 0x11
        /*00b6*/ 	.short	(.L_31 - .L_30)
	.align		4
.L_30:
        /*00b8*/ 	.word	index@($__internal_2_$__cuda_sm20_rcp_rn_f32_slowpath)
        /*00bc*/ 	.word	0x00000000


	//----- nvinfo : EIATTR_FRAME_SIZE
	.align		4
.L_31:
        /*00c0*/ 	.byte	0x04, 0x11
        /*00c2*/ 	.short	(.L_33 - .L_32)
	.align		4
.L_32:
        /*00c4*/ 	.word	index@(sigmoid_inplace)
        /*00c8*/ 	.word	0x00000000


	//----- nvinfo : EIATTR_REGCOUNT
	.align		4
.L_33:
        /*00cc*/ 	.byte	0x04, 0x2f
        /*00ce*/ 	.short	(.L_35 - .L_34)
	.align		4
.L_34:
        /*00d0*/ 	.word	index@(sigmoid_prime_inplace)
        /*00d4*/ 	.word	0x0000001c


	//----- nvinfo : EIATTR_FRAME_SIZE
	.align		4
.L_35:
        /*00d8*/ 	.byte	0x04, 0x11
        /*00da*/ 	.short	(.L_37 - .L_36)
	.align		4
.L_36:
        /*00dc*/ 	.word	index@($__internal_1_$__cuda_sm20_rcp_rn_f32_slowpath)
        /*00e0*/ 	.word	0x00000000


	//----- nvinfo : EIATTR_FRAME_SIZE
	.align		4
.L_37:
        /*00e4*/ 	.byte	0x04, 0x11
        /*00e6*/ 	.short	(.L_39 - .L_38)
	.align		4
.L_38:
        /*00e8*/ 	.word	index@(sigmoid_prime_inplace)
        /*00ec*/ 	.word	0x00000000


	//----- nvinfo : EIATTR_REGCOUNT
	.align		4
.L_39:
        /*00f0*/ 	.byte	0x04, 0x2f
        /*00f2*/ 	.short	(.L_41 - .L_40)
	.align		4
.L_40:
        /*00f4*/ 	.word	index@(squared_diff_inplace)
        /*00f8*/ 	.word	0x0000001d


	//----- nvinfo : EIATTR_FRAME_SIZE
	.align		4
.L_41:
        /*00fc*/ 	.byte	0x04, 0x11
        /*00fe*/ 	.short	(.L_43 - .L_42)
	.align		4
.L_42:
        /*0100*/ 	.word	index@(squared_diff_inplace)
        /*0104*/ 	.word	0x00000000


	//----- nvinfo : EIATTR_REGCOUNT
	.align		4
.L_43:
        /*0108*/ 	.byte	0x04, 0x2f
        /*010a*/ 	.short	(.L_45 - .L_44)
	.align		4
.L_44:
        /*010c*/ 	.word	index@(squared_diff_prime_inplace)
        /*0110*/ 	.word	0x0000001e


	//----- nvinfo : EIATTR_FRAME_SIZE
	.align		4
.L_45:
        /*0114*/ 	.byte	0x04, 0x11
        /*0116*/ 	.short	(.L_47 - .L_46)
	.align		4
.L_46:
        /*0118*/ 	.word	index@(squared_diff_prime_inplace)
        /*011c*/ 	.word	0x00000000


	//----- nvinfo : EIATTR_REGCOUNT
	.align		4
.L_47:
        /*0120*/ 	.byte	0x04, 0x2f
        /*0122*/ 	.short	(.L_49 - .L_48)
	.align		4
.L_48:
        /*0124*/ 	.word	index@(multiply_inplace)
        /*0128*/ 	.word	0x00000020


	//----- nvinfo : EIATTR_FRAME_SIZE
	.align		4
.L_49:
        /*012c*/ 	.byte	0x04, 0x11
        /*012e*/ 	.short	(.L_51 - .L_50)
	.align		4
.L_50:
        /*0130*/ 	.word	index@(multiply_inplace)
        /*0134*/ 	.word	0x00000000


	//----- nvinfo : EIATTR_REGCOUNT
	.align		4
.L_51:
        /*0138*/ 	.byte	0x04, 0x2f
        /*013a*/ 	.short	(.L_53 - .L_52)
	.align		4
.L_52:
        /*013c*/ 	.word	index@(add_inplace)
        /*0140*/ 	.word	0x00000020


	//----- nvinfo : EIATTR_FRAME_SIZE
	.align		4
.L_53:
        /*0144*/ 	.byte	0x04, 0x11
        /*0146*/ 	.short	(.L_55 - .L_54)
	.align		4
.L_54:
        /*0148*/ 	.word	index@(add_inplace)
        /*014c*/ 	.word	0x00000000


	//----- nvinfo : EIATTR_REGCOUNT
	.align		4
.L_55:
        /*0150*/ 	.byte	0x04, 0x2f
        /*0152*/ 	.short	(.L_57 - .L_56)
	.align		4
.L_56:
        /*0154*/ 	.word	index@(splat)
        /*0158*/ 	.word	0x00000010


	//----- nvinfo : EIATTR_FRAME_SIZE
	.align		4
.L_57:
        /*015c*/ 	.byte	0x04, 0x11
        /*015e*/ 	.short	(.L_59 - .L_58)
	.align		4
.L_58:
        /*0160*/ 	.word	index@($__internal_0_$__cuda_sm20_div_u64)
        /*0164*/ 	.word	0x00000000


	//----- nvinfo : EIATTR_FRAME_SIZE
	.align		4
.L_59:
        /*0168*/ 	.byte	0x04, 0x11
        /*016a*/ 	.short	(.L_61 - .L_60)
	.align		4
.L_60:
        /*016c*/ 	.word	index@(splat)
        /*0170*/ 	.word	0x00000000


	//----- nvinfo : EIATTR_REGCOUNT
	.align		4
.L_61:
        /*0174*/ 	.byte	0x04, 0x2f
        /*0176*/ 	.short	(.L_63 - .L_62)
	.align		4
.L_62:
        /*0178*/ 	.word	index@(fill_estimated)
        /*017c*/ 	.word	0x0000000a


	//----- nvinfo : EIATTR_FRAME_SIZE
	.align		4
.L_63:
        /*0180*/ 	.byte	0x04, 0x11
        /*0182*/ 	.short	(.L_65 - .L_64)
	.align		4
.L_64:
        /*0184*/ 	.word	index@(fill_estimated)
        /*0188*/ 	.word	0x00000000


	//----- nvinfo : EIATTR_REGCOUNT
	.align		4
.L_65:
        /*018c*/ 	.byte	0x04, 0x2f
        /*018e*/ 	.short	(.L_67 - .L_66)
	.align		4
.L_66:
        /*0190*/ 	.word	index@(reduce_vecwise)
        /*0194*/ 	.word	0x0000001f


	//----- nvinfo : EIATTR_FRAME_SIZE
	.align		4
.L_67:
        /*0198*/ 	.byte	0x04, 0x11
        /*019a*/ 	.short	(.L_69 - .L_68)
	.align		4
.L_68:
        /*019c*/ 	.word	index@(reduce_vecwise)
        /*01a0*/ 	.word	0x00000000


	//----- nvinfo : EIATTR_REGCOUNT
	.align		4
.L_69:
        /*01a4*/ 	.byte	0x04, 0x2f
        /*01a6*/ 	.short	(.L_71 - .L_70)
	.align		4
.L_70:
        /*01a8*/ 	.word	index@(reduce_strided)
        /*01ac*/ 	.word	0x0000000c


	//----- nvinfo : EIATTR_FRAME_SIZE
	.align		4
.L_71:
        /*01b0*/ 	.byte	0x04, 0x11
        /*01b2*/ 	.short	(.L_73 - .L_72)
	.align		4
.L_72:
        /*01b4*/ 	.word	index@(reduce_strided)
        /*01b8*/ 	.word	0x00000000


	//----- nvinfo : EIATTR_REGCOUNT
	.align		4
.L_73:
        /*01bc*/ 	.byte	0x04, 0x2f
        /*01be*/ 	.short	(.L_75 - .L_74)
	.align		4
.L_74:
        /*01c0*/ 	.word	index@(map_uniform)
        /*01c4*/ 	.word	0x00000008


	//----- nvinfo : EIATTR_FRAME_SIZE
	.align		4
.L_75:
        /*01c8*/ 	.byte	0x04, 0x11
        /*01ca*/ 	.short	(.L_77 - .L_76)
	.align		4
.L_76:
        /*01cc*/ 	.word	index@(map_uniform)
        /*01d0*/ 	.word	0x00000000


	//----- nvinfo : EIATTR_REGCOUNT
	.align		4
.L_77:
        /*01d4*/ 	.byte	0x04, 0x2f
        /*01d6*/ 	.short	(.L_79 - .L_78)
	.align		4
.L_78:
        /*01d8*/ 	.word	index@(mult_by_float)
        /*01dc*/ 	.word	0x0000001a


	//----- nvinfo : EIATTR_FRAME_SIZE
	.align		4
.L_79:
        /*01e0*/ 	.byte	0x04, 0x11
        /*01e2*/ 	.short	(.L_81 - .L_80)
	.align		4
.L_80:
        /*01e4*/ 	.word	index@(mult_by_float)
        /*01e8*/ 	.word	0x00000000


	//----- nvinfo : EIATTR_MIN_STACK_SIZE
	.align		4
.L_81:
        /*01ec*/ 	.byte	0x04, 0x12
        /*01ee*/ 	.short	(.L_83 - .L_82)
	.align		4
.L_82:
        /*01f0*/ 	.word	index@(mult_by_float)
        /*01f4*/ 	.word	0x00000000


	//----- nvinfo : EIATTR_MIN_STACK_SIZE
	.align		4
.L_83:
        /*01f8*/ 	.byte	0x04, 0x12
        /*01fa*/ 	.short	(.L_85 - .L_84)
	.align		4
.L_84:
        /*01fc*/ 	.word	index@(map_uniform)
        /*0200*/ 	.word	0x00000000


	//----- nvinfo : EIATTR_MIN_STACK_SIZE
	.align		4
.L_85:
        /*0204*/ 	.byte	0x04, 0x12
        /*0206*/ 	.short	(.L_87 - .L_86)
	.align		4
.L_86:
        /*0208*/ 	.word	index@(reduce_strided)
        /*020c*/ 	.word	0x00000000


	//----- nvinfo : EIATTR_MIN_STACK_SIZE
	.align		4
.L_87:
        /*0210*/ 	.byte	0x04, 0x12
        /*0212*/ 	.short	(.L_89 - .L_88)
	.align		4
.L_88:
        /*0214*/ 	.word	index@(reduce_vecwise)
        /*0218*/ 	.word	0x00000000


	//----- nvinfo : EIATTR_MIN_STACK_SIZE
	.align		4
.L_89:
        /*021c*/ 	.byte	0x04, 0x12
        /*021e*/ 	.short	(.L_91 - .L_90)
	.align		4
.L_90:
        /*0220*/ 	.word	index@(fill_estimated)
        /*0224*/ 	.word	0x00000000


	//----- nvinfo : EIATTR_MIN_STACK_SIZE
	.align		4
.L_91:
        /*0228*/ 	.byte	0x04, 0x12
        /*022a*/ 	.short	(.L_93 - .L_92)
	.align		4
.L_92:
        /*022c*/ 	.word	index@(splat)
        /*0230*/ 	.word	0x00000000


	//----- nvinfo : EIATTR_MIN_STACK_SIZE
	.align		4
.L_93:
        /*0234*/ 	.byte	0x04, 0x12
        /*0236*/ 	.short	(.L_95 - .L_94)
	.align		4
.L_94:
        /*0238*/ 	.word	index@(add_inplace)
        /*023c*/ 	.word	0x00000000


	//----- nvinfo : EIATTR_MIN_STACK_SIZE
	.align		4
.L_95:
        /*0240*/ 	.byte	0x04, 0x12
        /*0242*/ 	.short	(.L_97 - .L_96)
	.align		4
.L_96:
        /*0244*/ 	.word	index@(multiply_inplace)
        /*0248*/ 	.word	0x00000000


	//----- nvinfo : EIATTR_MIN_STACK_SIZE
	.align		4
.L_97:
        /*024c*/ 	.byte	0x04, 0x12
        /*024e*/ 	.short	(.L_99 - .L_98)
	.align		4
.L_98:
        /*0250*/ 	.word	index@(squared_diff_prime_inplace)
        /*0254*/ 	.word	0x00000000


	//----- nvinfo : EIATTR_MIN_STACK_SIZE
	.align		4
.L_99:
        /*0258*/ 	.byte	0x04, 0x12
        /*025a*/ 	.short	(.L_101 - .L_100)
	.align		4
.L_100:
        /*025c*/ 	.word	index@(squared_diff_inplace)
        /*0260*/ 	.word	0x00000000


	//----- nvinfo : EIATTR_MIN_STACK_SIZE
	.align		4
.L_101:
        /*0264*/ 	.byte	0x04, 0x12
        /*0266*/ 	.short	(.L_103 - .L_102)
	.align		4
.L_102:
        /*0268*/ 	.word	index@(sigmoid_prime_inplace)
        /*026c*/ 	.word	0x00000000


	//----- nvinfo : EIATTR_MIN_STACK_SIZE
	.align		4
.L_103:
        /*0270*/ 	.byte	0x04, 0x12
        /*0272*/ 	.short	(.L_105 - .L_104)
	.align		4
.L_104:
        /*0274*/ 	.word	index@(sigmoid_inplace)
        /*0278*/ 	.word	0x00000000


	//----- nvinfo : EIATTR_MIN_STACK_SIZE
	.align		4
.L_105:
        /*027c*/ 	.byte	0x04, 0x12
        /*027e*/ 	.short	(.L_107 - .L_106)
	.align		4
.L_106:
        /*0280*/ 	.word	index@(add)
        /*0284*/ 	.word	0x00000000


	//----- nvinfo : EIATTR_MIN_STACK_SIZE
	.align		4
.L_107:
        /*0288*/ 	.byte	0x04, 0x12
        /*028a*/ 	.short	(.L_109 - .L_108)
	.align		4
.L_108:
        /*028c*/ 	.word	index@(multiply)
        /*0290*/ 	.word	0x00000000


	//----- nvinfo : EIATTR_MIN_STACK_SIZE
	.align		4
.L_109:
        /*0294*/ 	.byte	0x04, 0x12
        /*0296*/ 	.short	(.L_111 - .L_110)
	.align		4
.L_110:
        /*0298*/ 	.word	index@(squared_diff_prime)
        /*029c*/ 	.word	0x00000000


	//----- nvinfo : EIATTR_MIN_STACK_SIZE
	.align		4
.L_111:
        /*02a0*/ 	.byte	0x04, 0x12
        /*02a2*/ 	.short	(.L_113 - .L_112)
	.align		4
.L_112:
        /*02a4*/ 	.word	index@(squared_diff)
        /*02a8*/ 	.word	0x00000000


	//----- nvinfo : EIATTR_MIN_STACK_SIZE
	.align		4
.L_113:
        /*02ac*/ 	.byte	0x04, 0x12
        /*02ae*/ 	.short	(.L_115 - .L_114)
	.align		4
.L_114:
        /*02b0*/ 	.word	index@(sigmoid_prime)
        /*02b4*/ 	.word	0x00000000


	//----- nvinfo : EIATTR_MIN_STACK_SIZE
	.align		4
.L_115:
        /*02b8*/ 	.byte	0x04, 0x12
        /*02ba*/ 	.short	(.L_117 - .L_116)
	.align		4
.L_116:
        /*02bc*/ 	.word	index@(sigmoid)
        /*02c0*/ 	.word	0x00000000
.L_117:


//--------------------- .nv.compat                --------------------------
	.section	.nv.compat,"",@"SHT_CUDA_COMPAT_INFO"
	.align	4
        /*0000*/ 	.byte	0x02, 0x09, 0x00, 0x00, 0x02, 0x02, 0x01, 0x00, 0x02, 0x05, 0x05, 0x00, 0x03, 0x07, 0x01, 0x01
        /*0010*/ 	.byte	0x02, 0x03, 0x00, 0x00, 0x02, 0x06, 0x01, 0x00, 0x04, 0x0b, 0x08, 0x00, 0x01, 0x00, 0x00, 0x00
        /*0020*/ 	.byte	0x00, 0x00, 0x00, 0x00


//--------------------- .nv.info.mult_by_float    --------------------------
	.section	.nv.info.mult_by_float,"",@"SHT_CUDA_INFO"
	.sectionflags	@""
	.align	4


	//----- nvinfo : EIATTR_CUDA_API_VERSION
	.align		4
        /*0000*/ 	.byte	0x04, 0x37
        /*0002*/ 	.short	(.L_119 - .L_118)
.L_118:
        /*0004*/ 	.word	0x00000082


	//----- nvinfo : EIATTR_KPARAM_INFO
	.align		4
.L_119:
        /*0008*/ 	.byte	0x04, 0x17
        /*000a*/ 	.short	(.L_121 - .L_120)
.L_120:
        /*000c*/ 	.word	0x00000000
        /*0010*/ 	.short	0x0002
        /*0012*/ 	.short	0x0010
        /*0014*/ 	.byte	0x00, 0xf0, 0x21, 0x00


	//----- nvinfo : EIATTR_KPARAM_INFO
	.align		4
.L_121:
        /*0018*/ 	.byte	0x04, 0x17
        /*001a*/ 	.short	(.L_123 - .L_122)
.L_122:
        /*001c*/ 	.word	0x00000000
        /*0020*/ 	.short	0x0001
        /*0022*/ 	.short	0x0008
        /*0024*/ 	.byte	0x00, 0xf0, 0x11, 0x00


	//----- nvinfo : EIATTR_KPARAM_INFO
	.align		4
.L_123:
        /*0028*/ 	.byte	0x04, 0x17
        /*002a*/ 	.short	(.L_125 - .L_124)
.L_124:
        /*002c*/ 	.word	0x00000000
        /*0030*/ 	.short	0x0000
        /*0032*/ 	.short	0x0000
        /*0034*/ 	.byte	0x00, 0xf5, 0x21, 0x00


	//----- nvinfo : EIATTR_SPARSE_MMA_MASK
	.align		4
.L_125:
        /*0038*/ 	.byte	0x03, 0x50
        /*003a*/ 	.short	0x0000


	//----- nvinfo : EIATTR_MAXREG_COUNT
	.align		4
        /*003c*/ 	.byte	0x03, 0x1b
        /*003e*/ 	.short	0x00ff


	//----- nvinfo : EIATTR_MERCURY_ISA_VERSION
	.align		4
        /*0040*/ 	.byte	0x03, 0x5f
        /*0042*/ 	.short	0x0101


	//----- nvinfo : EIATTR_VRC_CTA_INIT_COUNT
	.align		4
        /*0044*/ 	.byte	0x02, 0x4a
	.zero		1
	.zero		1


	//----- nvinfo : EIATTR_EXIT_INSTR_OFFSETS
	.align		4
        /*0048*/ 	.byte	0x04, 0x1c
        /*004a*/ 	.short	(.L_127 - .L_126)


	//   ....[0]....
.L_126:
        /*004c*/ 	.word	0x00000090


	//   ....[1]....
        /*0050*/ 	.word	0x00000130


	//   ....[2]....
        /*0054*/ 	.word	0x00000420


	//   ....[3]....
        /*0058*/ 	.word	0x00000510


	//   ....[4]....
        /*005c*/ 	.word	0x000005b0


	//----- nvinfo : EIATTR_CRS_STACK_SIZE
	.align		4
.L_127:
        /*0060*/ 	.byte	0x04, 0x1e
        /*0062*/ 	.short	(.L_129 - .L_128)
.L_128:
        /*0064*/ 	.word	0x00000000


	//----- nvinfo : EIATTR_CBANK_PARAM_SIZE
	.align		4
.L_129:
        /*0068*/ 	.byte	0x03, 0x19
        /*006a*/ 	.short	0x0018


	//----- nvinfo : EIATTR_PARAM_CBANK
	.align		4
        /*006c*/ 	.byte	0x04, 0x0a
        /*006e*/ 	.short	(.L_131 - .L_130)
	.align		4
.L_130:
        /*0070*/ 	.word	index@(.nv.constant0.mult_by_float)
        /*0074*/ 	.short	0x0380
        /*0076*/ 	.short	0x0018


	//----- nvinfo : EIATTR_SW_WAR
	.align		4
.L_131:
        /*0078*/ 	.byte	0x04, 0x36
        /*007a*/ 	.short	(.L_133 - .L_132)
.L_132:
        /*007c*/ 	.word	0x00000008
.L_133:


//--------------------- .nv.info.map_uniform      --------------------------
	.section	.nv.info.map_uniform,"",@"SHT_CUDA_INFO"
	.sectionflags	@""
	.align	4


	//----- nvinfo : EIATTR_CUDA_API_VERSION
	.align		4
        /*0000*/ 	.byte	0x04, 0x37
        /*0002*/ 	.short	(.L_135 - .L_134)
.L_134:
        /*0004*/ 	.word	0x00000082


	//----- nvinfo : EIATTR_KPARAM_INFO
	.align		4
.L_135:
        /*0008*/ 	.byte	0x04, 0x17
        /*000a*/ 	.short	(.L_137 - .L_136)
.L_136:
        /*000c*/ 	.word	0x00000000
        /*0010*/ 	.short	0x0001
        /*0012*/ 	.short	0x0008
        /*0014*/ 	.byte	0x00, 0xf0, 0x21, 0x00


	//----- nvinfo : EIATTR_KPARAM_INFO
	.align		4
.L_137:
        /*0018*/ 	.byte	0x04, 0x17
        /*001a*/ 	.short	(.L_139 - .L_138)
.L_138:
        /*001c*/ 	.word	0x00000000
        /*0020*/ 	.short	0x0000
        /*0022*/ 	.short	0x0000
        /*0024*/ 	.byte	0x00, 0xf5, 0x21, 0x00


	//----- nvinfo : EIATTR_SPARSE_MMA_MASK
	.align		4
.L_139:
        /*0028*/ 	.byte	0x03, 0x50
        /*002a*/ 	.short	0x0000


	//----- nvinfo : EIATTR_MAXREG_COUNT
	.align		4
        /*002c*/ 	.byte	0x03, 0x1b
        /*002e*/ 	.short	0x00ff


	//----- nvinfo : EIATTR_MERCURY_ISA_VERSION
	.align		4
        /*0030*/ 	.byte	0x03, 0x5f
        /*0032*/ 	.short	0x0101


	//----- nvinfo : EIATTR_VRC_CTA_INIT_COUNT
	.align		4
        /*0034*/ 	.byte	0x02, 0x4a
	.zero		1
	.zero		1


	//----- nvinfo : EIATTR_EXIT_INSTR_OFFSETS
	.align		4
        /*0038*/ 	.byte	0x04, 0x1c
        /*003a*/ 	.short	(.L_141 - .L_140)


	//   ....[0]....
.L_140:
        /*003c*/ 	.word	0x00000080


	//   ....[1]....
        /*0040*/ 	.word	0x00000110


	//----- nvinfo : EIATTR_CBANK_PARAM_SIZE
	.align		4
.L_141:
        /*0044*/ 	.byte	0x03, 0x19
        /*0046*/ 	.short	0x0010


	//----- nvinfo : EIATTR_PARAM_CBANK
	.align		4
        /*0048*/ 	.byte	0x04, 0x0a
        /*004a*/ 	.short	(.L_143 - .L_142)
	.align		4
.L_142:
        /*004c*/ 	.word	index@(.nv.constant0.map_uniform)
        /*0050*/ 	.short	0x0380
        /*0052*/ 	.short	0x0010


	//----- nvinfo : EIATTR_SW_WAR
	.align		4
.L_143:
        /*0054*/ 	.byte	0x04, 0x36
        /*0056*/ 	.short	(.L_145 - .L_144)
.L_144:
        /*0058*/ 	.word	0x00000008
.L_145:


//--------------------- .nv.info.reduce_strided   --------------------------
	.section	.nv.info.reduce_strided,"",@"SHT_CUDA_INFO"
	.sectionflags	@""
	.align	4


	//----- nvinfo : EIATTR_CUDA_API_VERSION
	.align		4
        /*0000*/ 	.byte	0x04, 0x37
        /*0002*/ 	.short	(.L_147 - .L_146)
.L_146:
        /*0004*/ 	.word	0x00000082


	//----- nvinfo : EIATTR_KPARAM_INFO
	.align		4
.L_147:
        /*0008*/ 	.byte	0x04, 0x17
        /*000a*/ 	.short	(.L_149 - .L_148)
.L_148:
        /*000c*/ 	.word	0x00000000
        /*0010*/ 	.short	0x0002
        /*0012*/ 	.short	0x0010
        /*0014*/ 	.byte	0x00, 0xf0, 0x21, 0x00


	//----- nvinfo : EIATTR_KPARAM_INFO
	.align		4
.L_149:
        /*0018*/ 	.byte	0x04, 0x17
        /*001a*/ 	.short	(.L_151 - .L_150)
.L_150:
        /*001c*/ 	.word	0x00000000
        /*0020*/ 	.short	0x0001
        /*0022*/ 	.short	0x0008
        /*0024*/ 	.byte	0x00, 0xf0, 0x21, 0x00


	//----- nvinfo : EIATTR_KPARAM_INFO
	.align		4
.L_151:
        /*0028*/ 	.byte	0x04, 0x17
        /*002a*/ 	.short	(.L_153 - .L_152)
.L_152:
        /*002c*/ 	.word	0x00000000
        /*0030*/ 	.short	0x0000
        /*0032*/ 	.short	0x0000
        /*0034*/ 	.byte	0x00, 0xf5, 0x21, 0x00


	//----- nvinfo : EIATTR_SPARSE_MMA_MASK
	.align		4
.L_153:
        /*0038*/ 	.byte	0x03, 0x50
        /*003a*/ 	.short	0x0000


	//----- nvinfo : EIATTR_MAXREG_COUNT
	.align		4
        /*003c*/ 	.byte	0x03, 0x1b
        /*003e*/ 	.short	0x00ff


	//----- nvinfo : EIATTR_MERCURY_ISA_VERSION
	.align		4
        /*0040*/ 	.byte	0x03, 0x5f
        /*0042*/ 	.short	0x0101


	//----- nvinfo : EIATTR_COOP_GROUP_MASK_REGIDS
	.align		4
        /*0044*/ 	.byte	0x04, 0x29
        /*0046*/ 	.short	(.L_155 - .L_154)


	//   ....[0]....
.L_154:
        /*0048*/ 	.word	0xffffffff


	//   ....[1]....
        /*004c*/ 	.word	0xffffffff


	//   ....[2]....
        /*0050*/ 	.word	0xffffffff


	//   ....[3]....
        /*0054*/ 	.word	0xffffffff


	//   ....[4]....
        /*0058*/ 	.word	0xffffffff


	//----- nvinfo : EIATTR_COOP_GROUP_INSTR_OFFSETS
	.align		4
.L_155:
        /*005c*/ 	.byte	0x04, 0x28
        /*005e*/ 	.short	(.L_157 - .L_156)


	//   ....[0]....
.L_156:
        /*0060*/ 	.word	0x00000150


	//   ....[1]....
        /*0064*/ 	.word	0x00000190


	//   ....[2]....
        /*0068*/ 	.word	0x000001b0


	//   ....[3]....
        /*006c*/ 	.word	0x000001d0


	//   ....[4]....
        /*0070*/ 	.word	0x000001f0


	//----- nvinfo : EIATTR_VRC_CTA_INIT_COUNT
	.align		4
.L_157:
        /*0074*/ 	.byte	0x02, 0x4a
	.zero		1
	.zero		1


	//----- nvinfo : EIATTR_EXIT_INSTR_OFFSETS
	.align		4
        /*0078*/ 	.byte	0x04, 0x1c
        /*007a*/ 	.short	(.L_159 - .L_158)


	//   ....[0]....
.L_158:
        /*007c*/ 	.word	0x00000210


	//   ....[1]....
        /*0080*/ 	.word	0x00000230


	//----- nvinfo : EIATTR_CRS_STACK_SIZE
	.align		4
.L_159:
        /*0084*/ 	.byte	0x04, 0x1e
        /*0086*/ 	.short	(.L_161 - .L_160)
.L_160:
        /*0088*/ 	.word	0x00000000


	//----- nvinfo : EIATTR_CBANK_PARAM_SIZE
	.align		4
.L_161:
        /*008c*/ 	.byte	0x03, 0x19
        /*008e*/ 	.short	0x0018


	//----- nvinfo : EIATTR_PARAM_CBANK
	.align		4
        /*0090*/ 	.byte	0x04, 0x0a
        /*0092*/ 	.short	(.L_163 - .L_162)
	.align		4
.L_162:
        /*0094*/ 	.word	index@(.nv.constant0.reduce_strided)
        /*0098*/ 	.short	0x0380
        /*009a*/ 	.short	0x0018


	//----- nvinfo : EIATTR_SW_WAR
	.align		4
.L_163:
        /*009c*/ 	.byte	0x04, 0x36
        /*009e*/ 	.short	(.L_165 - .L_164)
.L_164:
        /*00a0*/ 	.word	0x00000008
.L_165:


//--------------------- .nv.info.reduce_vecwise   --------------------------
	.section	.nv.info.reduce_vecwise,"",@"SHT_CUDA_INFO"
	.sectionflags	@""
	.align	4


	//----- nvinfo : EIATTR_CUDA_API_VERSION
	.align		4
        /*0000*/ 	.byte	0x04, 0x37
        /*0002*/ 	.short	(.L_167 - .L_166)
.L_166:
        /*0004*/ 	.word	0x00000082


	//----- nvinfo : EIATTR_KPARAM_INFO
	.align		4
.L_167:
        /*0008*/ 	.byte	0x04, 0x17
        /*000a*/ 	.short	(.L_169 - .L_168)
.L_168:
        /*000c*/ 	.word	0x00000000
        /*0010*/ 	.short	0x0002
        /*0012*/ 	.short	0x0010
        /*0014*/ 	.byte	0x00, 0xf0, 0x21, 0x00


	//----- nvinfo : EIATTR_KPARAM_INFO
	.align		4
.L_169:
        /*0018*/ 	.byte	0x04, 0x17
        /*001a*/ 	.short	(.L_171 - .L_170)
.L_170:
        /*001c*/ 	.word	0x00000000
        /*0020*/ 	.short	0x0001
        /*0022*/ 	.short	0x0008
        /*0024*/ 	.byte	0x00, 0xf0, 0x21, 0x00


	//----- nvinfo : EIATTR_KPARAM_INFO
	.align		4
.L_171:
        /*0028*/ 	.byte	0x04, 0x17
        /*002a*/ 	.short	(.L_173 - .L_172)
.L_172:
        /*002c*/ 	.word	0x00000000
        /*0030*/ 	.short	0x0000
        /*0032*/ 	.short	0x0000
        /*0034*/ 	.byte	0x00, 0xf5, 0x21, 0x00


	//----- nvinfo : EIATTR_SPARSE_MMA_MASK
	.align		4
.L_173:
        /*0038*/ 	.byte	0x03, 0x50
        /*003a*/ 	.short	0x0000


	//----- nvinfo : EIATTR_MAXREG_COUNT
	.align		4
        /*003c*/ 	.byte	0x03, 0x1b
        /*003e*/ 	.short	0x00ff


	//----- nvinfo : EIATTR_MERCURY_ISA_VERSION
	.align		4
        /*0040*/ 	.byte	0x03, 0x5f
        /*0042*/ 	.short	0x0101


	//----- nvinfo : EIATTR_VRC_CTA_INIT_COUNT
	.align		4
        /*0044*/ 	.byte	0x02, 0x4a
	.zero		1
	.zero		1


	//----- nvinfo : EIATTR_EXIT_INSTR_OFFSETS
	.align		4
        /*0048*/ 	.byte	0x04, 0x1c
        /*004a*/ 	.short	(.L_175 - .L_174)


	//   ....[0]....
.L_174:
        /*004c*/ 	.word	0x00000080


	//   ....[1]....
        /*0050*/ 	.word	0x00000c70


	//----- nvinfo : EIATTR_CBANK_PARAM_SIZE
	.align		4
.L_175:
        /*0054*/ 	.byte	0x03, 0x19
        /*0056*/ 	.short	0x0018


	//----- nvinfo : EIATTR_PARAM_CBANK
	.align		4
        /*0058*/ 	.byte	0x04, 0x0a
        /*005a*/ 	.short	(.L_177 - .L_176)
	.align		4
.L_176:
        /*005c*/ 	.word	index@(.nv.constant0.reduce_vecwise)
        /*0060*/ 	.short	0x0380
        /*0062*/ 	.short	0x0018


	//----- nvinfo : EIATTR_SW_WAR
	.align		4
.L_177:
        /*0064*/ 	.byte	0x04, 0x36
        /*0066*/ 	.short	(.L_179 - .L_178)
.L_178:
        /*0068*/ 	.word	0x00000008
.L_179:


//--------------------- .nv.info.fill_estimated   --------------------------
	.section	.nv.info.fill_estimated,"",@"SHT_CUDA_INFO"
	.sectionflags	@""
	.align	4


	//----- nvinfo : EIATTR_CUDA_API_VERSION
	.align		4
        /*0000*/ 	.byte	0x04, 0x37
        /*0002*/ 	.short	(.L_181 - .L_180)
.L_180:
        /*0004*/ 	.word	0x00000082


	//----- nvinfo : EIATTR_KPARAM_INFO
	.align		4
.L_181:
        /*0008*/ 	.byte	0x04, 0x17
        /*000a*/ 	.short	(.L_183 - .L_182)
.L_182:
        /*000c*/ 	.word	0x00000000
        /*0010*/ 	.short	0x0003
        /*0012*/ 	.short	0x0018
        /*0014*/ 	.byte	0x00, 0xf0, 0x21, 0x00


	//----- nvinfo : EIATTR_KPARAM_INFO
	.align		4
.L_183:
        /*0018*/ 	.byte	0x04, 0x17
        /*001a*/ 	.short	(.L_185 - .L_184)
.L_184:
        /*001c*/ 	.word	0x00000000
        /*0020*/ 	.short	0x0002
        /*0022*/ 	.short	0x0010
        /*0024*/ 	.byte	0x00, 0xf0, 0x21, 0x00


	//----- nvinfo : EIATTR_KPARAM_INFO
	.align		4
.L_185:
        /*0028*/ 	.byte	0x04, 0x17
        /*002a*/ 	.short	(.L_187 - .L_186)
.L_186:
        /*002c*/ 	.word	0x00000000
        /*0030*/ 	.short	0x0001
        /*0032*/ 	.short	0x0008
        /*0034*/ 	.byte	0x00, 0xf5, 0x21, 0x00


	//----- nvinfo : EIATTR_KPARAM_INFO
	.align		4
.L_187:
        /*0038*/ 	.byte	0x04, 0x17
        /*003a*/ 	.short	(.L_189 - .L_188)
.L_188:
        /*003c*/ 	.word	0x00000000
        /*0040*/ 	.short	0x0000
        /*0042*/ 	.short	0x0000
        /*0044*/ 	.byte	0x00, 0xf5, 0x21, 0x00


	//----- nvinfo : EIATTR_SPARSE_MMA_MASK
	.align		4
.L_189:
        /*0048*/ 	.byte	0x03, 0x50
        /*004a*/ 	.short	0x0000


	//----- nvinfo : EIATTR_MAXREG_COUNT
	.align		4
        /*004c*/ 	.byte	0x03, 0x1b
        /*004e*/ 	.short	0x00ff


	//----- nvinfo : EIATTR_MERCURY_ISA_VERSION
	.align		4
        /*0050*/ 	.byte	0x03, 0x5f
        /*0052*/ 	.short	0x0101


	//----- nvinfo : EIATTR_VRC_CTA_INIT_COUNT
	.align		4
        /*0054*/ 	.byte	0x02, 0x4a
	.zero		1
	.zero		1


	//----- nvinfo : EIATTR_EXIT_INSTR_OFFSETS
	.align		4
        /*0058*/ 	.byte	0x04, 0x1c
        /*005a*/ 	.short	(.L_191 - .L_190)


	//   ....[0]....
.L_190:
        /*005c*/ 	.word	0x00000080


	//   ....[1]....
        /*0060*/ 	.word	0x00000150


	//----- nvinfo : EIATTR_CBANK_PARAM_SIZE
	.align		4
.L_191:
        /*0064*/ 	.byte	0x03, 0x19
        /*0066*/ 	.short	0x0020


	//----- nvinfo : EIATTR_PARAM_CBANK
	.align		4
        /*0068*/ 	.byte	0x04, 0x0a
        /*006a*/ 	.short	(.L_193 - .L_192)
	.align		4
.L_192:
        /*006c*/ 	.word	index@(.nv.constant0.fill_estimated)
        /*0070*/ 	.short	0x0380
        /*0072*/ 	.short	0x0020


	//----- nvinfo : EIATTR_SW_WAR
	.align		4
.L_193:
        /*0074*/ 	.byte	0x04, 0x36
        /*0076*/ 	.short	(.L_195 - .L_194)
.L_194:
        /*0078*/ 	.word	0x00000008
.L_195:


//--------------------- .nv.info.splat            --------------------------
	.section	.nv.info.splat,"",@"SHT_CUDA_INFO"
	.sectionflags	@""
	.align	4


	//----- nvinfo : EIATTR_CUDA_API_VERSION
	.align		4
        /*0000*/ 	.byte	0x04, 0x37
        /*0002*/ 	.short	(.L_197 - .L_196)
.L_196:
        /*0004*/ 	.word	0x00000082


	//----- nvinfo : EIATTR_KPARAM_INFO
	.align		4
.L_197:
        /*0008*/ 	.byte	0x04, 0x17
        /*000a*/ 	.short	(.L_199 - .L_198)
.L_198:
        /*000c*/ 	.word	0x00000000
        /*0010*/ 	.short	0x0003
        /*0012*/ 	.short	0x0018
        /*0014*/ 	.byte	0x00, 0xf0, 0x21, 0x00


	//----- nvinfo : EIATTR_KPARAM_INFO
	.align		4
.L_199:
        /*0018*/ 	.byte	0x04, 0x17
        /*001a*/ 	.short	(.L_201 - .L_200)
.L_200:
        /*001c*/ 	.word	0x00000000
        /*0020*/ 	.short	0x0002
        /*0022*/ 	.short	0x0010
        /*0024*/ 	.byte	0x00, 0xf0, 0x21, 0x00


	//----- nvinfo : EIATTR_KPARAM_INFO
	.align		4
.L_201:
        /*0028*/ 	.byte	0x04, 0x17
        /*002a*/ 	.short	(.L_203 - .L_202)
.L_202:
        /*002c*/ 	.word	0x00000000
        /*0030*/ 	.short	0x0001
        /*0032*/ 	.short	0x0008
        /*0034*/ 	.byte	0x00, 0xf5, 0x21, 0x00


	//----- nvinfo : EIATTR_KPARAM_INFO
	.align		4
.L_203:
        /*0038*/ 	.byte	0x04, 0x17
        /*003a*/ 	.short	(.L_205 - .L_204)
.L_204:
        /*003c*/ 	.word	0x00000000
        /*0040*/ 	.short	0x0000
        /*0042*/ 	.short	0x0000
        /*0044*/ 	.byte	0x00, 0xf5, 0x21, 0x00


	//----- nvinfo : EIATTR_SPARSE_MMA_MASK
	.align		4
.L_205:
        /*0048*/ 	.byte	0x03, 0x50
        /*004a*/ 	.short	0x0000


	//----- nvinfo : EIATTR_MAXREG_COUNT
	.align		4
        /*004c*/ 	.byte	0x03, 0x1b
        /*004e*/ 	.short	0x00ff


	//----- nvinfo : EIATTR_MERCURY_ISA_VERSION
	.align		4
        /*0050*/ 	.byte	0x03, 0x5f
        /*0052*/ 	.short	0x0101


	//----- nvinfo : EIATTR_VRC_CTA_INIT_COUNT
	.align		4
        /*0054*/ 	.byte	0x02, 0x4a
	.zero		1
	.zero		1


	//----- nvinfo : EIATTR_EXIT_INSTR_OFFSETS
	.align		4
        /*0058*/ 	.byte	0x04, 0x1c
        /*005a*/ 	.short	(.L_207 - .L_206)


	//   ....[0]....
.L_206:
        /*005c*/ 	.word	0x00000140


	//   ....[1]....
        /*0060*/ 	.word	0x00000430


	//   ....[2]....
        /*0064*/ 	.word	0x000005a0


	//   ....[3]....
        /*0068*/ 	.word	0x000006f0


	//----- nvinfo : EIATTR_CRS_STACK_SIZE
	.align		4
.L_207:
        /*006c*/ 	.byte	0x04, 0x1e
        /*006e*/ 	.short	(.L_209 - .L_208)
.L_208:
        /*0070*/ 	.word	0x00000000


	//----- nvinfo : EIATTR_CBANK_PARAM_SIZE
	.align		4
.L_209:
        /*0074*/ 	.byte	0x03, 0x19
        /*0076*/ 	.short	0x0020


	//----- nvinfo : EIATTR_PARAM_CBANK
	.align		4
        /*0078*/ 	.byte	0x04, 0x0a
        /*007a*/ 	.short	(.L_211 - .L_210)
	.align		4
.L_210:
        /*007c*/ 	.word	index@(.nv.constant0.splat)
        /*0080*/ 	.short	0x0380
        /*0082*/ 	.short	0x0020


	//----- nvinfo : EIATTR_SW_WAR
	.align		4
.L_211:
        /*0084*/ 	.byte	0x04, 0x36
        /*0086*/ 	.short	(.L_213 - .L_212)
.L_212:
        /*0088*/ 	.word	0x00000008
.L_213:


//--------------------- .nv.info.add_inplace      --------------------------
	.section	.nv.info.add_inplace,"",@"SHT_CUDA_INFO"
	.sectionflags	@""
	.align	4


	//----- nvinfo : EIATTR_CUDA_API_VERSION
	.align		4
        /*0000*/ 	.byte	0x04, 0x37
        /*0002*/ 	.short	(.L_215 - .L_214)
.L_214:
        /*0004*/ 	.word	0x00000082


	//----- nvinfo : EIATTR_KPARAM_INFO
	.align		4
.L_215:
        /*0008*/ 	.byte	0x04, 0x17
        /*000a*/ 	.short	(.L_217 - .L_216)
.L_216:
        /*000c*/ 	.word	0x00000000
        /*0010*/ 	.short	0x0002
        /*0012*/ 	.short	0x0010
        /*0014*/ 	.byte	0x00, 0xf0, 0x21, 0x00


	//----- nvinfo : EIATTR_KPARAM_INFO
	.align		4
.L_217:
        /*0018*/ 	.byte	0x04, 0x17
        /*001a*/ 	.short	(.L_219 - .L_218)
.L_218:
        /*001c*/ 	.word	0x00000000
        /*0020*/ 	.short	0x0001
        /*0022*/ 	.short	0x0008
        /*0024*/ 	.byte	0x00, 0xf5, 0x21, 0x00


	//----- nvinfo : EIATTR_KPARAM_INFO
	.align		4
.L_219:
        /*0028*/ 	.byte	0x04, 0x17
        /*002a*/ 	.short	(.L_221 - .L_220)
.L_220:
        /*002c*/ 	.word	0x00000000
        /*0030*/ 	.short	0x0000
        /*0032*/ 	.short	0x0000
        /*0034*/ 	.byte	0x00, 0xf5, 0x21, 0x00


	//----- nvinfo : EIATTR_SPARSE_MMA_MASK
	.align		4
.L_221:
        /*0038*/ 	.byte	0x03, 0x50
        /*003a*/ 	.short	0x0000


	//----- nvinfo : EIATTR_MAXREG_COUNT
	.align		4
        /*003c*/ 	.byte	0x03, 0x1b
        /*003e*/ 	.short	0x00ff


	//----- nvinfo : EIATTR_MERCURY_ISA_VERSION
	.align		4
        /*0040*/ 	.byte	0x03, 0x5f
        /*0042*/ 	.short	0x0101


	//----- nvinfo : EIATTR_VRC_CTA_INIT_COUNT
	.align		4
        /*0044*/ 	.byte	0x02, 0x4a
	.zero		1
	.zero		1


	//----- nvinfo : EIATTR_EXIT_INSTR_OFFSETS
	.align		4
        /*0048*/ 	.byte	0x04, 0x1c
        /*004a*/ 	.short	(.L_223 - .L_222)


	//   ....[0]....
.L_222:
        /*004c*/ 	.word	0x00000090


	//   ....[1]....
        /*0050*/ 	.word	0x00000120


	//   ....[2]....
        /*0054*/ 	.word	0x000004a0


	//   ....[3]....
        /*0058*/ 	.word	0x000005a0


	//   ....[4]....
        /*005c*/ 	.word	0x00000660


	//----- nvinfo : EIATTR_CRS_STACK_SIZE
	.align		4
.L_223:
        /*0060*/ 	.byte	0x04, 0x1e
        /*0062*/ 	.short	(.L_225 - .L_224)
.L_224:
        /*0064*/ 	.word	0x00000000


	//----- nvinfo : EIATTR_CBANK_PARAM_SIZE
	.align		4
.L_225:
        /*0068*/ 	.byte	0x03, 0x19
        /*006a*/ 	.short	0x0018


	//----- nvinfo : EIATTR_PARAM_CBANK
	.align		4
        /*006c*/ 	.byte	0x04, 0x0a
        /*006e*/ 	.short	(.L_227 - .L_226)
	.align		4
.L_226:
        /*0070*/ 	.word	index@(.nv.constant0.add_inplace)
        /*0074*/ 	.short	0x0380
        /*0076*/ 	.short	0x0018


	//----- nvinfo : EIATTR_SW_WAR
	.align		4
.L_227:
        /*0078*/ 	.byte	0x04, 0x36
        /*007a*/ 	.short	(.L_229 - .L_228)
.L_228:
        /*007c*/ 	.word	0x00000008
.L_229:


//--------------------- .nv.info.multiply_inplace --------------------------
	.section	.nv.info.multiply_inplace,"",@"SHT_CUDA_INFO"
	.sectionflags	@""
	.align	4


	//----- nvinfo : EIATTR_CUDA_API_VERSION
	.align		4
        /*0000*/ 	.byte	0x04, 0x37
        /*0002*/ 	.short	(.L_231 - .L_230)
.L_230:
        /*0004*/ 	.word	0x00000082


	//----- nvinfo : EIATTR_KPARAM_INFO
	.align		4
.L_231:
        /*0008*/ 	.byte	0x04, 0x17
        /*000a*/ 	.short	(.L_233 - .L_232)
.L_232:
        /*000c*/ 	.word	0x00000000
        /*0010*/ 	.short	0x0002
        /*0012*/ 	.short	0x0010
        /*0014*/ 	.byte	0x00, 0xf0, 0x21, 0x00


	//----- nvinfo : EIATTR_KPARAM_INFO
	.align		4
.L_233:
        /*0018*/ 	.byte	0x04, 0x17
        /*001a*/ 	.short	(.L_235 - .L_234)
.L_234:
        /*001c*/ 	.word	0x00000000
        /*0020*/ 	.short	0x0001
        /*0022*/ 	.short	0x0008
        /*0024*/ 	.byte	0x00, 0xf5, 0x21, 0x00


	//----- nvinfo : EIATTR_KPARAM_INFO
	.align		4
.L_235:
        /*0028*/ 	.byte	0x04, 0x17
        /*002a*/ 	.short	(.L_237 - .L_236)
.L_236:
        /*002c*/ 	.word	0x00000000
        /*0030*/ 	.short	0x0000
        /*0032*/ 	.short	0x0000
        /*0034*/ 	.byte	0x00, 0xf5, 0x21, 0x00


	//----- nvinfo : EIATTR_SPARSE_MMA_MASK
	.align		4
.L_237:
        /*0038*/ 	.byte	0x03, 0x50
        /*003a*/ 	.short	0x0000


	//----- nvinfo : EIATTR_MAXREG_COUNT
	.align		4
        /*003c*/ 	.byte	0x03, 0x1b
        /*003e*/ 	.short	0x00ff


	//----- nvinfo : EIATTR_MERCURY_ISA_VERSION
	.align		4
        /*0040*/ 	.byte	0x03, 0x5f
        /*0042*/ 	.short	0x0101


	//----- nvinfo : EIATTR_VRC_CTA_INIT_COUNT
	.align		4
        /*0044*/ 	.byte	0x02, 0x4a
	.zero		1
	.zero		1


	//----- nvinfo : EIATTR_EXIT_INSTR_OFFSETS
	.align		4
        /*0048*/ 	.byte	0x04, 0x1c
        /*004a*/ 	.short	(.L_239 - .L_238)


	//   ....[0]....
.L_238:
        /*004c*/ 	.word	0x00000090


	//   ....[1]....
        /*0050*/ 	.word	0x00000120


	//   ....[2]....
        /*0054*/ 	.word	0x000004a0


	//   ....[3]....
        /*0058*/ 	.word	0x000005a0


	//   ....[4]....
        /*005c*/ 	.word	0x00000660


	//----- nvinfo : EIATTR_CRS_STACK_SIZE
	.align		4
.L_239:
        /*0060*/ 	.byte	0x04, 0x1e
        /*0062*/ 	.short	(.L_241 - .L_240)
.L_240:
        /*0064*/ 	.word	0x00000000


	//----- nvinfo : EIATTR_CBANK_PARAM_SIZE
	.align		4
.L_241:
        /*0068*/ 	.byte	0x03, 0x19
        /*006a*/ 	.short	0x0018


	//----- nvinfo : EIATTR_PARAM_CBANK
	.align		4
        /*006c*/ 	.byte	0x04, 0x0a
        /*006e*/ 	.short	(.L_243 - .L_242)
	.align		4
.L_242:
        /*0070*/ 	.word	index@(.nv.constant0.multiply_inplace)
        /*0074*/ 	.short	0x0380
        /*0076*/ 	.short	0x0018


	//----- nvinfo : EIATTR_SW_WAR
	.align		4
.L_243:
        /*0078*/ 	.byte	0x04, 0x36
        /*007a*/ 	.short	(.L_245 - .L_244)
.L_244:
        /*007c*/ 	.word	0x00000008
.L_245:


//--------------------- .nv.info.squared_diff_prime_inplace --------------------------
	.section	.nv.info.squared_diff_prime_inplace,"",@"SHT_CUDA_INFO"
	.sectionflags	@""
	.align	4


	//----- nvinfo : EIATTR_CUDA_API_VERSION
	.align		4
        /*0000*/ 	.byte	0x04, 0x37
        /*0002*/ 	.short	(.L_247 - .L_246)
.L_246:
        /*0004*/ 	.word	0x00000082


	//----- nvinfo : EIATTR_KPARAM_INFO
	.align		4
.L_247:
        /*0008*/ 	.byte	0x04, 0x17
        /*000a*/ 	.short	(.L_249 - .L_248)
.L_248:
        /*000c*/ 	.word	0x00000000
        /*0010*/ 	.short	0x0002
        /*0012*/ 	.short	0x0010
        /*0014*/ 	.byte	0x00, 0xf0, 0x21, 0x00


	//----- nvinfo : EIATTR_KPARAM_INFO
	.align		4
.L_249:
        /*0018*/ 	.byte	0x04, 0x17
        /*001a*/ 	.short	(.L_251 - .L_250)
.L_250:
        /*001c*/ 	.word	0x00000000
        /*0020*/ 	.short	0x0001
        /*0022*/ 	.short	0x0008
        /*0024*/ 	.byte	0x00, 0xf5, 0x21, 0x00


	//----- nvinfo : EIATTR_KPARAM_INFO
	.align		4
.L_251:
        /*0028*/ 	.byte	0x04, 0x17
        /*002a*/ 	.short	(.L_253 - .L_252)
.L_252:
        /*002c*/ 	.word	0x00000000
        /*0030*/ 	.short	0x0000
        /*0032*/ 	.short	0x0000
        /*0034*/ 	.byte	0x00, 0xf5, 0x21, 0x00


	//----- nvinfo : EIATTR_SPARSE_MMA_MASK
	.align		4
.L_253:
        /*0038*/ 	.byte	0x03, 0x50
        /*003a*/ 	.short	0x0000


	//----- nvinfo : EIATTR_MAXREG_COUNT
	.align		4
        /*003c*/ 	.byte	0x03, 0x1b
        /*003e*/ 	.short	0x00ff


	//----- nvinfo : EIATTR_MERCURY_ISA_VERSION
	.align		4
        /*0040*/ 	.byte	0x03, 0x5f
        /*0042*/ 	.short	0x0101


	//----- nvinfo : EIATTR_VRC_CTA_INIT_COUNT
	.align		4
        /*0044*/ 	.byte	0x02, 0x4a
	.zero		1
	.zero		1


	//----- nvinfo : EIATTR_EXIT_INSTR_OFFSETS
	.align		4
        /*0048*/ 	.byte	0x04, 0x1c
        /*004a*/ 	.short	(.L_255 - .L_254)


	//   ....[0]....
.L_254:
        /*004c*/ 	.word	0x00000090


	//   ....[1]....
        /*0050*/ 	.word	0x00000120


	//   ....[2]....
        /*0054*/ 	.word	0x000004e0


	//   ....[3]....
        /*0058*/ 	.word	0x000005f0


	//   ....[4]....
        /*005c*/ 	.word	0x000006f0


	//----- nvinfo : EIATTR_CRS_STACK_SIZE
	.align		4
.L_255:
        /*0060*/ 	.byte	0x04, 0x1e
        /*0062*/ 	.short	(.L_257 - .L_256)
.L_256:
        /*0064*/ 	.word	0x00000000


	//----- nvinfo : EIATTR_CBANK_PARAM_SIZE
	.align		4
.L_257:
        /*0068*/ 	.byte	0x03, 0x19
        /*006a*/ 	.short	0x0018


	//----- nvinfo : EIATTR_PARAM_CBANK
	.align		4
        /*006c*/ 	.byte	0x04, 0x0a
        /*006e*/ 	.short	(.L_259 - .L_258)
	.align		4
.L_258:
        /*0070*/ 	.word	index@(.nv.constant0.squared_diff_prime_inplace)
        /*0074*/ 	.short	0x0380
        /*0076*/ 	.short	0x0018


	//----- nvinfo : EIATTR_SW_WAR
	.align		4
.L_259:
        /*0078*/ 	.byte	0x04, 0x36
        /*007a*/ 	.short	(.L_261 - .L_260)
.L_260:
        /*007c*/ 	.word	0x00000008
.L_261:


//--------------------- .nv.info.squared_diff_inplace --------------------------
	.section	.nv.info.squared_diff_inplace,"",@"SHT_CUDA_INFO"
	.sectionflags	@""
	.align	4


	//----- nvinfo : EIATTR_CUDA_API_VERSION
	.align		4
        /*0000*/ 	.byte	0x04, 0x37
        /*0002*/ 	.short	(.L_263 - .L_262)
.L_262:
        /*0004*/ 	.word	0x00000082


	//----- nvinfo : EIATTR_KPARAM_INFO
	.align		4
.L_263:
        /*0008*/ 	.byte	0x04, 0x17
        /*000a*/ 	.short	(.L_265 - .L_264)
.L_264:
        /*000c*/ 	.word	0x00000000
        /*0010*/ 	.short	0x0002
        /*0012*/ 	.short	0x0010
        /*0014*/ 	.byte	0x00, 0xf0, 0x21, 0x00


	//----- nvinfo : EIATTR_KPARAM_INFO
	.align		4
.L_265:
        /*0018*/ 	.byte	0x04, 0x17
        /*001a*/ 	.short	(.L_267 - .L_266)
.L_266:
        /*001c*/ 	.word	0x00000000
        /*0020*/ 	.short	0x0001
        /*0022*/ 	.short	0x0008
        /*0024*/ 	.byte	0x00, 0xf5, 0x21, 0x00


	//----- nvinfo : EIATTR_KPARAM_INFO
	.align		4
.L_267:
        /*0028*/ 	.byte	0x04, 0x17
        /*002a*/ 	.short	(.L_269 - .L_268)
.L_268:
        /*002c*/ 	.word	0x00000000
        /*0030*/ 	.short	0x0000
        /*0032*/ 	.short	0x0000
        /*0034*/ 	.byte	0x00, 0xf5, 0x21, 0x00


	//----- nvinfo : EIATTR_SPARSE_MMA_MASK
	.align		4
.L_269:
        /*0038*/ 	.byte	0x03, 0x50
        /*003a*/ 	.short	0x0000


	//----- nvinfo : EIATTR_MAXREG_COUNT
	.align		4
        /*003c*/ 	.byte	0x03, 0x1b
        /*003e*/ 	.short	0x00ff


	//----- nvinfo : EIATTR_MERCURY_ISA_VERSION
	.align		4
        /*0040*/ 	.byte	0x03, 0x5f
        /*0042*/ 	.short	0x0101


	//----- nvinfo : EIATTR_VRC_CTA_INIT_COUNT
	.align		4
        /*0044*/ 	.byte	0x02, 0x4a
	.zero		1
	.zero		1


	//----- nvinfo : EIATTR_EXIT_INSTR_OFFSETS
	.align		4
        /*0048*/ 	.byte	0x04, 0x1c
        /*004a*/ 	.short	(.L_271 - .L_270)


	//   ....[0]....
.L_270:
        /*004c*/ 	.word	0x00000090


	//   ....[1]....
        /*0050*/ 	.word	0x00000120


	//   ....[2]....
        /*0054*/ 	.word	0x00000c90


	//   ....[3]....
        /*0058*/ 	.word	0x000011b0


	//   ....[4]....
        /*005c*/ 	.word	0x000023f0


	//----- nvinfo : EIATTR_CRS_STACK_SIZE
	.align		4
.L_271:
        /*0060*/ 	.byte	0x04, 0x1e
        /*0062*/ 	.short	(.L_273 - .L_272)
.L_272:
        /*0064*/ 	.word	0x00000000


	//----- nvinfo : EIATTR_CBANK_PARAM_SIZE
	.align		4
.L_273:
        /*0068*/ 	.byte	0x03, 0x19
        /*006a*/ 	.short	0x0018


	//----- nvinfo : EIATTR_PARAM_CBANK
	.align		4
        /*006c*/ 	.byte	0x04, 0x0a
        /*006e*/ 	.short	(.L_275 - .L_274)
	.align		4
.L_274:
        /*0070*/ 	.word	index@(.nv.constant0.squared_diff_inplace)
        /*0074*/ 	.short	0x0380
        /*0076*/ 	.short	0x0018


	//----- nvinfo : EIATTR_SW_WAR
	.align		4
.L_275:
        /*0078*/ 	.byte	0x04, 0x36
        /*007a*/ 	.short	(.L_277 - .L_276)
.L_276:
        /*007c*/ 	.word	0x00000008
.L_277:


//--------------------- .nv.info.sigmoid_prime_inplace --------------------------
	.section	.nv.info.sigmoid_prime_inplace,"",@"SHT_CUDA_INFO"
	.sectionflags	@""
	.align	4


	//----- nvinfo : EIATTR_CUDA_API_VERSION
	.align		4
        /*0000*/ 	.byte	0x04, 0x37
        /*0002*/ 	.short	(.L_279 - .L_278)
.L_278:
        /*0004*/ 	.word	0x00000082


	//----- nvinfo : EIATTR_KPARAM_INFO
	.align		4
.L_279:
        /*0008*/ 	.byte	0x04, 0x17
        /*000a*/ 	.short	(.L_281 - .L_280)
.L_280:
        /*000c*/ 	.word	0x00000000
        /*0010*/ 	.short	0x0001
        /*0012*/ 	.short	0x0008
        /*0014*/ 	.byte	0x00, 0xf0, 0x21, 0x00


	//----- nvinfo : EIATTR_KPARAM_INFO
	.align		4
.L_281:
        /*0018*/ 	.byte	0x04, 0x17
        /*001a*/ 	.short	(.L_283 - .L_282)
.L_282:
        /*001c*/ 	.word	0x00000000
        /*0020*/ 	.short	0x0000
        /*0022*/ 	.short	0x0000
        /*0024*/ 	.byte	0x00, 0xf5, 0x21, 0x00


	//----- nvinfo : EIATTR_SPARSE_MMA_MASK
	.align		4
.L_283:
        /*0028*/ 	.byte	0x03, 0x50
        /*002a*/ 	.short	0x0000


	//----- nvinfo : EIATTR_MAXREG_COUNT
	.align		4
        /*002c*/ 	.byte	0x03, 0x1b
        /*002e*/ 	.short	0x00ff


	//----- nvinfo : EIATTR_MERCURY_ISA_VERSION
	.align		4
        /*0030*/ 	.byte	0x03, 0x5f
        /*0032*/ 	.short	0x0101


	//----- nvinfo : EIATTR_VRC_CTA_INIT_COUNT
	.align		4
        /*0034*/ 	.byte	0x02, 0x4a
	.zero		1
	.zero		1


	//----- nvinfo : EIATTR_EXIT_INSTR_OFFSETS
	.align		4
        /*0038*/ 	.byte	0x04, 0x1c
        /*003a*/ 	.short	(.L_285 - .L_284)


	//   ....[0]....
.L_284:
        /*003c*/ 	.word	0x00000090


	//   ....[1]....
        /*0040*/ 	.word	0x00000120


	//   ....[2]....
        /*0044*/ 	.word	0x00000a50


	//   ....[3]....
        /*0048*/ 	.word	0x00000cb0


	//   ....[4]....
        /*004c*/ 	.word	0x00001350


	//----- nvinfo : EIATTR_CRS_STACK_SIZE
	.align		4
.L_285:
        /*0050*/ 	.byte	0x04, 0x1e
        /*0052*/ 	.short	(.L_287 - .L_286)
.L_286:
        /*0054*/ 	.word	0x00000000


	//----- nvinfo : EIATTR_CBANK_PARAM_SIZE
	.align		4
.L_287:
        /*0058*/ 	.byte	0x03, 0x19
        /*005a*/ 	.short	0x0010


	//----- nvinfo : EIATTR_PARAM_CBANK
	.align		4
        /*005c*/ 	.byte	0x04, 0x0a
        /*005e*/ 	.short	(.L_289 - .L_288)
	.align		4
.L_288:
        /*0060*/ 	.word	index@(.nv.constant0.sigmoid_prime_inplace)
        /*0064*/ 	.short	0x0380
        /*0066*/ 	.short	0x0010


	//----- nvinfo : EIATTR_SW_WAR
	.align		4
.L_289:
        /*0068*/ 	.byte	0x04, 0x36
        /*006a*/ 	.short	(.L_291 - .L_290)
.L_290:
        /*006c*/ 	.word	0x00000008
.L_291:


//--------------------- .nv.info.sigmoid_inplace  --------------------------
	.section	.nv.info.sigmoid_inplace,"",@"SHT_CUDA_INFO"
	.sectionflags	@""
	.align	4


	//----- nvinfo : EIATTR_CUDA_API_VERSION
	.align		4
        /*0000*/ 	.byte	0x04, 0x37
        /*0002*/ 	.short	(.L_293 - .L_292)
.L_292:
        /*0004*/ 	.word	0x00000082


	//----- nvinfo : EIATTR_KPARAM_INFO
	.align		4
.L_293:
        /*0008*/ 	.byte	0x04, 0x17
        /*000a*/ 	.short	(.L_295 - .L_294)
.L_294:
        /*000c*/ 	.word	0x00000000
        /*0010*/ 	.short	0x0001
        /*0012*/ 	.short	0x0008
        /*0014*/ 	.byte	0x00, 0xf0, 0x21, 0x00


	//----- nvinfo : EIATTR_KPARAM_INFO
	.align		4
.L_295:
        /*0018*/ 	.byte	0x04, 0x17
        /*001a*/ 	.short	(.L_297 - .L_296)
.L_296:
        /*001c*/ 	.word	0x00000000
        /*0020*/ 	.short	0x0000
        /*0022*/ 	.short	0x0000
        /*0024*/ 	.byte	0x00, 0xf5, 0x21, 0x00


	//----- nvinfo : EIATTR_SPARSE_MMA_MASK
	.align		4
.L_297:
        /*0028*/ 	.byte	0x03, 0x50
        /*002a*/ 	.short	0x0000


	//----- nvinfo : EIATTR_MAXREG_COUNT
	.align		4
        /*002c*/ 	.byte	0x03, 0x1b
        /*002e*/ 	.short	0x00ff


	//----- nvinfo : EIATTR_MERCURY_ISA_VERSION
	.align		4
        /*0030*/ 	.byte	0x03, 0x5f
        /*0032*/ 	.short	0x0101


	//----- nvinfo : EIATTR_VRC_CTA_INIT_COUNT
	.align		4
        /*0034*/ 	.byte	0x02, 0x4a
	.zero		1
	.zero		1


	//----- nvinfo : EIATTR_EXIT_INSTR_OFFSETS
	.align		4
        /*0038*/ 	.byte	0x04, 0x1c
        /*003a*/ 	.short	(.L_299 - .L_298)


	//   ....[0]....
.L_298:
        /*003c*/ 	.word	0x00000090


	//   ....[1]....
        /*0040*/ 	.word	0x00000120


	//   ....[2]....
        /*0044*/ 	.word	0x000009d0


	//   ....[3]....
        /*0048*/ 	.word	0x00000c10


	//   ....[4]....
        /*004c*/ 	.word	0x00001260


	//----- nvinfo : EIATTR_CRS_STACK_SIZE
	.align		4
.L_299:
        /*0050*/ 	.byte	0x04, 0x1e
        /*0052*/ 	.short	(.L_301 - .L_300)
.L_300:
        /*0054*/ 	.word	0x00000000


	//----- nvinfo : EIATTR_CBANK_PARAM_SIZE
	.align		4
.L_301:
        /*0058*/ 	.byte	0x03, 0x19
        /*005a*/ 	.short	0x0010


	//----- nvinfo : EIATTR_PARAM_CBANK
	.align		4
        /*005c*/ 	.byte	0x04, 0x0a
        /*005e*/ 	.short	(.L_303 - .L_302)
	.align		4
.L_302:
        /*0060*/ 	.word	index@(.nv.constant0.sigmoid_inplace)
        /*0064*/ 	.short	0x0380
        /*0066*/ 	.short	0x0010


	//----- nvinfo : EIATTR_SW_WAR
	.align		4
.L_303:
        /*0068*/ 	.byte	0x04, 0x36
        /*006a*/ 	.short	(.L_305 - .L_304)
.L_304:
        /*006c*/ 	.word	0x00000008
.L_305:


//--------------------- .nv.info.add              --------------------------
	.section	.nv.info.add,"",@"SHT_CUDA_INFO"
	.sectionflags	@""
	.align	4


	//----- nvinfo : EIATTR_CUDA_API_VERSION
	.align		4
        /*0000*/ 	.byte	0x04, 0x37
        /*0002*/ 	.short	(.L_307 - .L_306)
.L_306:
        /*0004*/ 	.word	0x00000082


	//----- nvinfo : EIATTR_KPARAM_INFO
	.align		4
.L_307:
        /*0008*/ 	.byte	0x04, 0x17
        /*000a*/ 	.short	(.L_309 - .L_308)
.L_308:
        /*000c*/ 	.word	0x00000000
        /*0010*/ 	.short	0x0003
        /*0012*/ 	.short	0x0018
        /*0014*/ 	.byte	0x00, 0xf0, 0x21, 0x00


	//----- nvinfo : EIATTR_KPARAM_INFO
	.align		4
.L_309:
        /*0018*/ 	.byte	0x04, 0x17
        /*001a*/ 	.short	(.L_311 - .L_310)
.L_310:
        /*001c*/ 	.word	0x00000000
        /*0020*/ 	.short	0x0002
        /*0022*/ 	.short	0x0010
        /*0024*/ 	.byte	0x00, 0xf5, 0x21, 0x00


	//----- nvinfo : EIATTR_KPARAM_INFO
	.align		4
.L_311:
        /*0028*/ 	.byte	0x04, 0x17
        /*002a*/ 	.short	(.L_313 - .L_312)
.L_312:
        /*002c*/ 	.word	0x00000000
        /*0030*/ 	.short	0x0001
        /*0032*/ 	.short	0x0008
        /*0034*/ 	.byte	0x00, 0xf5, 0x21, 0x00


	//----- nvinfo : EIATTR_KPARAM_INFO
	.align		4
.L_313:
        /*0038*/ 	.byte	0x04, 0x17
        /*003a*/ 	.short	(.L_315 - .L_314)
.L_314:
        /*003c*/ 	.word	0x00000000
        /*0040*/ 	.short	0x0000
        /*0042*/ 	.short	0x0000
        /*0044*/ 	.byte	0x00, 0xf5, 0x21, 0x00


	//----- nvinfo : EIATTR_SPARSE_MMA_MASK
	.align		4
.L_315:
        /*0048*/ 	.byte	0x03, 0x50
        /*004a*/ 	.short	0x0000


	//----- nvinfo : EIATTR_MAXREG_COUNT
	.align		4
        /*004c*/ 	.byte	0x03, 0x1b
        /*004e*/ 	.short	0x00ff


	//----- nvinfo : EIATTR_MERCURY_ISA_VERSION
	.align		4
        /*0050*/ 	.byte	0x03, 0x5f
        /*0052*/ 	.short	0x0101


	//----- nvinfo : EIATTR_VRC_CTA_INIT_COUNT
	.align		4
        /*0054*/ 	.byte	0x02, 0x4a
	.zero		1
	.zero		1


	//----- nvinfo : EIATTR_EXIT_INSTR_OFFSETS
	.align		4
        /*0058*/ 	.byte	0x04, 0x1c
        /*005a*/ 	.short	(.L_317 - .L_316)


	//   ....[0]....
.L_316:
        /*005c*/ 	.word	0x00000090


	//   ....[1]....
        /*0060*/ 	.word	0x00000120


	//   ....[2]....
        /*0064*/ 	.word	0x000004f0


	//   ....[3]....
        /*0068*/ 	.word	0x00000610


	//   ....[4]....
        /*006c*/ 	.word	0x000006f0


	//----- nvinfo : EIATTR_CRS_STACK_SIZE
	.align		4
.L_317:
        /*0070*/ 	.byte	0x04, 0x1e
        /*0072*/ 	.short	(.L_319 - .L_318)
.L_318:
        /*0074*/ 	.word	0x00000000


	//----- nvinfo : EIATTR_CBANK_PARAM_SIZE
	.align		4
.L_319:
        /*0078*/ 	.byte	0x03, 0x19
        /*007a*/ 	.short	0x0020


	//----- nvinfo : EIATTR_PARAM_CBANK
	.align		4
        /*007c*/ 	.byte	0x04, 0x0a
        /*007e*/ 	.short	(.L_321 - .L_320)
	.align		4
.L_320:
        /*0080*/ 	.word	index@(.nv.constant0.add)
        /*0084*/ 	.short	0x0380
        /*0086*/ 	.short	0x0020


	//----- nvinfo : EIATTR_SW_WAR
	.align		4
.L_321:
        /*0088*/ 	.byte	0x04, 0x36
        /*008a*/ 	.short	(.L_323 - .L_322)
.L_322:
        /*008c*/ 	.word	0x00000008
.L_323:


//--------------------- .nv.info.multiply         --------------------------
	.section	.nv.info.multiply,"",@"SHT_CUDA_INFO"
	.sectionflags	@""
	.align	4


	//----- nvinfo : EIATTR_CUDA_API_VERSION
	.align		4
        /*0000*/ 	.byte	0x04, 0x37
        /*0002*/ 	.short	(.L_325 - .L_324)
.L_324:
        /*0004*/ 	.word	0x00000082


	//----- nvinfo : EIATTR_KPARAM_INFO
	.align		4
.L_325:
        /*0008*/ 	.byte	0x04, 0x17
        /*000a*/ 	.short	(.L_327 - .L_326)
.L_326:
        /*000c*/ 	.word	0x00000000
        /*0010*/ 	.short	0x0003
        /*0012*/ 	.short	0x0018
        /*0014*/ 	.byte	0x00, 0xf0, 0x21, 0x00


	//----- nvinfo : EIATTR_KPARAM_INFO
	.align		4
.L_327:
        /*0018*/ 	.byte	0x04, 0x17
        /*001a*/ 	.short	(.L_329 - .L_328)
.L_328:
        /*001c*/ 	.word	0x00000000
        /*0020*/ 	.short	0x0002
        /*0022*/ 	.short	0x0010
        /*0024*/ 	.byte	0x00, 0xf5, 0x21, 0x00


	//----- nvinfo : EIATTR_KPARAM_INFO
	.align		4
.L_329:
        /*0028*/ 	.byte	0x04, 0x17
        /*002a*/ 	.short	(.L_331 - .L_330)
.L_330:
        /*002c*/ 	.word	0x00000000
        /*0030*/ 	.short	0x0001
        /*0032*/ 	.short	0x0008
        /*0034*/ 	.byte	0x00, 0xf5, 0x21, 0x00


	//----- nvinfo : EIATTR_KPARAM_INFO
	.align		4
.L_331:
        /*0038*/ 	.byte	0x04, 0x17
        /*003a*/ 	.short	(.L_333 - .L_332)
.L_332:
        /*003c*/ 	.word	0x00000000
        /*0040*/ 	.short	0x0000
        /*0042*/ 	.short	0x0000
        /*0044*/ 	.byte	0x00, 0xf5, 0x21, 0x00


	//----- nvinfo : EIATTR_SPARSE_MMA_MASK
	.align		4
.L_333:
        /*0048*/ 	.byte	0x03, 0x50
        /*004a*/ 	.short	0x0000


	//----- nvinfo : EIATTR_MAXREG_COUNT
	.align		4
        /*004c*/ 	.byte	0x03, 0x1b
        /*004e*/ 	.short	0x00ff


	//----- nvinfo : EIATTR_MERCURY_ISA_VERSION
	.align		4
        /*0050*/ 	.byte	0x03, 0x5f
        /*0052*/ 	.short	0x0101


	//----- nvinfo : EIATTR_VRC_CTA_INIT_COUNT
	.align		4
        /*0054*/ 	.byte	0x02, 0x4a
	.zero		1
	.zero		1


	//----- nvinfo : EIATTR_EXIT_INSTR_OFFSETS
	.align		4
        /*0058*/ 	.byte	0x04, 0x1c
        /*005a*/ 	.short	(.L_335 - .L_334)


	//   ....[0]....
.L_334:
        /*005c*/ 	.word	0x00000090


	//   ....[1]....
        /*0060*/ 	.word	0x00000120


	//   ....[2]....
        /*0064*/ 	.word	0x000004f0


	//   ....[3]....
        /*0068*/ 	.word	0x00000610


	//   ....[4]....
        /*006c*/ 	.word	0x000006f0


	//----- nvinfo : EIATTR_CRS_STACK_SIZE
	.align		4
.L_335:
        /*0070*/ 	.byte	0x04, 0x1e
        /*0072*/ 	.short	(.L_337 - .L_336)
.L_336:
        /*0074*/ 	.word	0x00000000


	//----- nvinfo : EIATTR_CBANK_PARAM_SIZE
	.align		4
.L_337:
        /*0078*/ 	.byte	0x03, 0x19
        /*007a*/ 	.short	0x0020


	//----- nvinfo : EIATTR_PARAM_CBANK
	.align		4
        /*007c*/ 	.byte	0x04, 0x0a
        /*007e*/ 	.short	(.L_339 - .L_338)
	.align		4
.L_338:
        /*0080*/ 	.word	index@(.nv.constant0.multiply)
        /*0084*/ 	.short	0x0380
        /*0086*/ 	.short	0x0020


	//----- nvinfo : EIATTR_SW_WAR
	.align		4
.L_339:
        /*0088*/ 	.byte	0x04, 0x36
        /*008a*/ 	.short	(.L_341 - .L_340)
.L_340:
        /*008c*/ 	.word	0x00000008
.L_341:


//--------------------- .nv.info.squared_diff_prime --------------------------
	.section	.nv.info.squared_diff_prime,"",@"SHT_CUDA_INFO"
	.sectionflags	@""
	.align	4


	//----- nvinfo : EIATTR_CUDA_API_VERSION
	.align		4
        /*0000*/ 	.byte	0x04, 0x37
        /*0002*/ 	.short	(.L_343 - .L_342)
.L_342:
        /*0004*/ 	.word	0x00000082


	//----- nvinfo : EIATTR_KPARAM_INFO
	.align		4
.L_343:
        /*0008*/ 	.byte	0x04, 0x17
        /*000a*/ 	.short	(.L_345 - .L_344)
.L_344:
        /*000c*/ 	.word	0x00000000
        /*0010*/ 	.short	0x0003
        /*0012*/ 	.short	0x0018
        /*0014*/ 	.byte	0x00, 0xf0, 0x21, 0x00


	//----- nvinfo : EIATTR_KPARAM_INFO
	.align		4
.L_345:
        /*0018*/ 	.byte	0x04, 0x17
        /*001a*/ 	.short	(.L_347 - .L_346)
.L_346:
        /*001c*/ 	.word	0x00000000
        /*0020*/ 	.short	0x0002
        /*0022*/ 	.short	0x0010
        /*0024*/ 	.byte	0x00, 0xf5, 0x21, 0x00


	//----- nvinfo : EIATTR_KPARAM_INFO
	.align		4
.L_347:
        /*0028*/ 	.byte	0x04, 0x17
        /*002a*/ 	.short	(.L_349 - .L_348)
.L_348:
        /*002c*/ 	.word	0x00000000
        /*0030*/ 	.short	0x0001
        /*0032*/ 	.short	0x0008
        /*0034*/ 	.byte	0x00, 0xf5, 0x21, 0x00


	//----- nvinfo : EIATTR_KPARAM_INFO
	.align		4
.L_349:
        /*0038*/ 	.byte	0x04, 0x17
        /*003a*/ 	.short	(.L_351 - .L_350)
.L_350:
        /*003c*/ 	.word	0x00000000
        /*0040*/ 	.short	0x0000
        /*0042*/ 	.short	0x0000
        /*0044*/ 	.byte	0x00, 0xf5, 0x21, 0x00


	//----- nvinfo : EIATTR_SPARSE_MMA_MASK
	.align		4
.L_351:
        /*0048*/ 	.byte	0x03, 0x50
        /*004a*/ 	.short	0x0000


	//----- nvinfo : EIATTR_MAXREG_COUNT
	.align		4
        /*004c*/ 	.byte	0x03, 0x1b
        /*004e*/ 	.short	0x00ff


	//----- nvinfo : EIATTR_MERCURY_ISA_VERSION
	.align		4
        /*0050*/ 	.byte	0x03, 0x5f
        /*0052*/ 	.short	0x0101


	//----- nvinfo : EIATTR_VRC_CTA_INIT_COUNT
	.align		4
        /*0054*/ 	.byte	0x02, 0x4a
	.zero		1
	.zero		1


	//----- nvinfo : EIATTR_EXIT_INSTR_OFFSETS
	.align		4
        /*0058*/ 	.byte	0x04, 0x1c
        /*005a*/ 	.short	(.L_353 - .L_352)


	//   ....[0]....
.L_352:
        /*005c*/ 	.word	0x00000090


	//   ....[1]....
        /*0060*/ 	.word	0x00000120


	//   ....[2]....
        /*0064*/ 	.word	0x00000530


	//   ....[3]....
        /*0068*/ 	.word	0x00000660


	//   ....[4]....
        /*006c*/ 	.word	0x00000780


	//----- nvinfo : EIATTR_CRS_STACK_SIZE
	.align		4
.L_353:
        /*0070*/ 	.byte	0x04, 0x1e
        /*0072*/ 	.short	(.L_355 - .L_354)
.L_354:
        /*0074*/ 	.word	0x00000000


	//----- nvinfo : EIATTR_CBANK_PARAM_SIZE
	.align		4
.L_355:
        /*0078*/ 	.byte	0x03, 0x19
        /*007a*/ 	.short	0x0020


	//----- nvinfo : EIATTR_PARAM_CBANK
	.align		4
        /*007c*/ 	.byte	0x04, 0x0a
        /*007e*/ 	.short	(.L_357 - .L_356)
	.align		4
.L_356:
        /*0080*/ 	.word	index@(.nv.constant0.squared_diff_prime)
        /*0084*/ 	.short	0x0380
        /*0086*/ 	.short	0x0020


	//----- nvinfo : EIATTR_SW_WAR
	.align		4
.L_357:
        /*0088*/ 	.byte	0x04, 0x36
        /*008a*/ 	.short	(.L_359 - .L_358)
.L_358:
        /*008c*/ 	.word	0x00000008
.L_359:


//--------------------- .nv.info.squared_diff     --------------------------
	.section	.nv.info.squared_diff,"",@"SHT_CUDA_INFO"
	.sectionflags	@""
	.align	4


	//----- nvinfo : EIATTR_CUDA_API_VERSION
	.align		4
        /*0000*/ 	.byte	0x04, 0x37
        /*0002*/ 	.short	(.L_361 - .L_360)
.L_360:
        /*0004*/ 	.word	0x00000082


	//----- nvinfo : EIATTR_KPARAM_INFO
	.align		4
.L_361:
        /*0008*/ 	.byte	0x04, 0x17
        /*000a*/ 	.short	(.L_363 - .L_362)
.L_362:
        /*000c*/ 	.word	0x00000000
        /*0010*/ 	.short	0x0003
        /*0012*/ 	.short	0x0018
        /*0014*/ 	.byte	0x00, 0xf0, 0x21, 0x00


	//----- nvinfo : EIATTR_KPARAM_INFO
	.align		4
.L_363:
        /*0018*/ 	.byte	0x04, 0x17
        /*001a*/ 	.short	(.L_365 - .L_364)
.L_364:
        /*001c*/ 	.word	0x00000000
        /*0020*/ 	.short	0x0002
        /*0022*/ 	.short	0x0010
        /*0024*/ 	.byte	0x00, 0xf5, 0x21, 0x00


	//----- nvinfo : EIATTR_KPARAM_INFO
	.align		4
.L_365:
        /*0028*/ 	.byte	0x04, 0x17
        /*002a*/ 	.short	(.L_367 - .L_366)
.L_366:
        /*002c*/ 	.word	0x00000000
        /*0030*/ 	.short	0x0001
        /*0032*/ 	.short	0x0008
        /*0034*/ 	.byte	0x00, 0xf5, 0x21, 0x00


	//----- nvinfo : EIATTR_KPARAM_INFO
	.align		4
.L_367:
        /*0038*/ 	.byte	0x04, 0x17
        /*003a*/ 	.short	(.L_369 - .L_368)
.L_368:
        /*003c*/ 	.word	0x00000000
        /*0040*/ 	.short	0x0000
        /*0042*/ 	.short	0x0000
        /*0044*/ 	.byte	0x00, 0xf5, 0x21, 0x00


	//----- nvinfo : EIATTR_SPARSE_MMA_MASK
	.align		4
.L_369:
        /*0048*/ 	.byte	0x03, 0x50
        /*004a*/ 	.short	0x0000


	//----- nvinfo : EIATTR_MAXREG_COUNT
	.align		4
        /*004c*/ 	.byte	0x03, 0x1b
        /*004e*/ 	.short	0x00ff


	//----- nvinfo : EIATTR_MERCURY_ISA_VERSION
	.align		4
        /*0050*/ 	.byte	0x03, 0x5f
        /*0052*/ 	.short	0x0101


	//----- nvinfo : EIATTR_VRC_CTA_INIT_COUNT
	.align		4
        /*0054*/ 	.byte	0x02, 0x4a
	.zero		1
	.zero		1


	//----- nvinfo : EIATTR_EXIT_INSTR_OFFSETS
	.align		4
        /*0058*/ 	.byte	0x04, 0x1c
        /*005a*/ 	.short	(.L_371 - .L_370)


	//   ....[0]....
.L_370:
        /*005c*/ 	.word	0x00000090


	//   ....[1]....
        /*0060*/ 	.word	0x00000120


	//   ....[2]....
        /*0064*/ 	.word	0x000006b0


	//   ....[3]....
        /*0068*/ 	.word	0x00001910


	//----- nvinfo : EIATTR_CRS_STACK_SIZE
	.align		4
.L_371:
        /*006c*/ 	.byte	0x04, 0x1e
        /*006e*/ 	.short	(.L_373 - .L_372)
.L_372:
        /*0070*/ 	.word	0x00000000


	//----- nvinfo : EIATTR_CBANK_PARAM_SIZE
	.align		4
.L_373:
        /*0074*/ 	.byte	0x03, 0x19
        /*0076*/ 	.short	0x0020


	//----- nvinfo : EIATTR_PARAM_CBANK
	.align		4
        /*0078*/ 	.byte	0x04, 0x0a
        /*007a*/ 	.short	(.L_375 - .L_374)
	.align		4
.L_374:
        /*007c*/ 	.word	index@(.nv.constant0.squared_diff)
        /*0080*/ 	.short	0x0380
        /*0082*/ 	.short	0x0020


	//----- nvinfo : EIATTR_SW_WAR
	.align		4
.L_375:
        /*0084*/ 	.byte	0x04, 0x36
        /*0086*/ 	.short	(.L_377 - .L_376)
.L_376:
        /*0088*/ 	.word	0x00000008
.L_377:


//--------------------- .nv.info.sigmoid_prime    --------------------------
	.section	.nv.info.sigmoid_prime,"",@"SHT_CUDA_INFO"
	.sectionflags	@""
	.align	4


	//----- nvinfo : EIATTR_CUDA_API_VERSION
	.align		4
        /*0000*/ 	.byte	0x04, 0x37
        /*0002*/ 	.short	(.L_379 - .L_378)
.L_378:
        /*0004*/ 	.word	0x00000082


	//----- nvinfo : EIATTR_KPARAM_INFO
	.align		4
.L_379:
        /*0008*/ 	.byte	0x04, 0x17
        /*000a*/ 	.short	(.L_381 - .L_380)
.L_380:
        /*000c*/ 	.word	0x00000000
        /*0010*/ 	.short	0x0002
        /*0012*/ 	.short	0x0010
        /*0014*/ 	.byte	0x00, 0xf0, 0x21, 0x00


	//----- nvinfo : EIATTR_KPARAM_INFO
	.align		4
.L_381:
        /*0018*/ 	.byte	0x04, 0x17
        /*001a*/ 	.short	(.L_383 - .L_382)
.L_382:
        /*001c*/ 	.word	0x00000000
        /*0020*/ 	.short	0x0001
        /*0022*/ 	.short	0x0008
        /*0024*/ 	.byte	0x00, 0xf5, 0x21, 0x00


	//----- nvinfo : EIATTR_KPARAM_INFO
	.align		4
.L_383:
        /*0028*/ 	.byte	0x04, 0x17
        /*002a*/ 	.short	(.L_385 - .L_384)
.L_384:
        /*002c*/ 	.word	0x00000000
        /*0030*/ 	.short	0x0000
        /*0032*/ 	.short	0x0000
        /*0034*/ 	.byte	0x00, 0xf5, 0x21, 0x00


	//----- nvinfo : EIATTR_SPARSE_MMA_MASK
	.align		4
.L_385:
        /*0038*/ 	.byte	0x03, 0x50
        /*003a*/ 	.short	0x0000


	//----- nvinfo : EIATTR_MAXREG_COUNT
	.align		4
        /*003c*/ 	.byte	0x03, 0x1b
        /*003e*/ 	.short	0x00ff


	//----- nvinfo : EIATTR_MERCURY_ISA_VERSION
	.align		4
        /*0040*/ 	.byte	0x03, 0x5f
        /*0042*/ 	.short	0x0101


	//----- nvinfo : EIATTR_VRC_CTA_INIT_COUNT
	.align		4
        /*0044*/ 	.byte	0x02, 0x4a
	.zero		1
	.zero		1


	//----- nvinfo : EIATTR_EXIT_INSTR_OFFSETS
	.align		4
        /*0048*/ 	.byte	0x04, 0x1c
        /*004a*/ 	.short	(.L_387 - .L_386)


	//   ....[0]....
.L_386:
        /*004c*/ 	.word	0x00000090


	//   ....[1]....
        /*0050*/ 	.word	0x00000120


	//   ....[2]....
        /*0054*/ 	.word	0x00000ac0


	//   ....[3]....
        /*0058*/ 	.word	0x00000d40


	//   ....[4]....
        /*005c*/ 	.word	0x00001400


	//----- nvinfo : EIATTR_CRS_STACK_SIZE
	.align		4
.L_387:
        /*0060*/ 	.byte	0x04, 0x1e
        /*0062*/ 	.short	(.L_389 - .L_388)
.L_388:
        /*0064*/ 	.word	0x00000000


	//----- nvinfo : EIATTR_CBANK_PARAM_SIZE
	.align		4
.L_389:
        /*0068*/ 	.byte	0x03, 0x19
        /*006a*/ 	.short	0x0018


	//----- nvinfo : EIATTR_PARAM_CBANK
	.align		4
        /*006c*/ 	.byte	0x04, 0x0a
        /*006e*/ 	.short	(.L_391 - .L_390)
	.align		4
.L_390:
        /*0070*/ 	.word	index@(.nv.constant0.sigmoid_prime)
        /*0074*/ 	.short	0x0380
        /*0076*/ 	.short	0x0018


	//----- nvinfo : EIATTR_SW_WAR
	.align		4
.L_391:
        /*0078*/ 	.byte	0x04, 0x36
        /*007a*/ 	.short	(.L_393 - .L_392)
.L_392:
        /*007c*/ 	.word	0x00000008
.L_393:


//--------------------- .nv.info.sigmoid          --------------------------
	.section	.nv.info.sigmoid,"",@"SHT_CUDA_INFO"
	.sectionflags	@""
	.align	4


	//----- nvinfo : EIATTR_CUDA_API_VERSION
	.align		4
        /*0000*/ 	.byte	0x04, 0x37
        /*0002*/ 	.short	(.L_395 - .L_394)
.L_394:
        /*0004*/ 	.word	0x00000082


	//----- nvinfo : EIATTR_KPARAM_INFO
	.align		4
.L_395:
        /*0008*/ 	.byte	0x04, 0x17
        /*000a*/ 	.short	(.L_397 - .L_396)
.L_396:
        /*000c*/ 	.word	0x00000000
        /*0010*/ 	.short	0x0002
        /*0012*/ 	.short	0x0010
        /*0014*/ 	.byte	0x00, 0xf0, 0x21, 0x00


	//----- nvinfo : EIATTR_KPARAM_INFO
	.align		4
.L_397:
        /*0018*/ 	.byte	0x04, 0x17
        /*001a*/ 	.short	(.L_399 - .L_398)
.L_398:
        /*001c*/ 	.word	0x00000000
        /*0020*/ 	.short	0x0001
        /*0022*/ 	.short	0x0008
        /*0024*/ 	.byte	0x00, 0xf5, 0x21, 0x00


	//----- nvinfo : EIATTR_KPARAM_INFO
	.align		4
.L_399:
        /*0028*/ 	.byte	0x04, 0x17
        /*002a*/ 	.short	(.L_401 - .L_400)
.L_400:
        /*002c*/ 	.word	0x00000000
        /*0030*/ 	.short	0x0000
        /*0032*/ 	.short	0x0000
        /*0034*/ 	.byte	0x00, 0xf5, 0x21, 0x00


	//----- nvinfo : EIATTR_SPARSE_MMA_MASK
	.align		4
.L_401:
        /*0038*/ 	.byte	0x03, 0x50
        /*003a*/ 	.short	0x0000


	//----- nvinfo : EIATTR_MAXREG_COUNT
	.align		4
        /*003c*/ 	.byte	0x03, 0x1b
        /*003e*/ 	.short	0x00ff


	//----- nvinfo : EIATTR_MERCURY_ISA_VERSION
	.align		4
        /*0040*/ 	.byte	0x03, 0x5f
        /*0042*/ 	.short	0x0101


	//----- nvinfo : EIATTR_VRC_CTA_INIT_COUNT
	.align		4
        /*0044*/ 	.byte	0x02, 0x4a
	.zero		1
	.zero		1


	//----- nvinfo : EIATTR_EXIT_INSTR_OFFSETS
	.align		4
        /*0048*/ 	.byte	0x04, 0x1c
        /*004a*/ 	.short	(.L_403 - .L_402)


	//   ....[0]....
.L_402:
        /*004c*/ 	.word	0x00000090


	//   ....[1]....
        /*0050*/ 	.word	0x00000120


	//   ....[2]....
        /*0054*/ 	.word	0x00000a70


	//   ....[3]....
        /*0058*/ 	.word	0x00000cd0


	//   ....[4]....
        /*005c*/ 	.word	0x00001340


	//----- nvinfo : EIATTR_CRS_STACK_SIZE
	.align		4
.L_403:
        /*0060*/ 	.byte	0x04, 0x1e
        /*0062*/ 	.short	(.L_405 - .L_404)
.L_404:
        /*0064*/ 	.word	0x00000000


	//----- nvinfo : EIATTR_CBANK_PARAM_SIZE
	.align		4
.L_405:
        /*0068*/ 	.byte	0x03, 0x19
        /*006a*/ 	.short	0x0018


	//----- nvinfo : EIATTR_PARAM_CBANK
	.align		4
        /*006c*/ 	.byte	0x04, 0x0a
        /*006e*/ 	.short	(.L_407 - .L_406)
	.align		4
.L_406:
        /*0070*/ 	.word	index@(.nv.constant0.sigmoid)
        /*0074*/ 	.short	0x0380
        /*0076*/ 	.short	0x0018


	//----- nvinfo : EIATTR_SW_WAR
	.align		4
.L_407:
        /*0078*/ 	.byte	0x04, 0x36
        /*007a*/ 	.short	(.L_409 - .L_408)
.L_408:
        /*007c*/ 	.word	0x00000008
.L_409:


//--------------------- .nv.callgraph             --------------------------
	.section	.nv.callgraph,"",@"SHT_CUDA_CALLGRAPH"
	.align	4
	.sectionentsize	8
	.align		4
        /*0000*/ 	.word	0x00000000
	.align		4
        /*0004*/ 	.word	0xffffffff
	.align		4
        /*0008*/ 	.word	0x00000000
	.align		4
        /*000c*/ 	.word	0xfffffffe
	.align		4
        /*0010*/ 	.word	0x00000000
	.align		4
        /*0014*/ 	.word	0xfffffffd
	.align		4
        /*0018*/ 	.word	0x00000000
	.align		4
        /*001c*/ 	.word	0xfffffffc


//--------------------- .text.mult_by_float       --------------------------
	.section	.text.mult_by_float,"ax",@progbits
	.align	128
        .global         mult_by_float
        .type           mult_by_float,@function
        .size           mult_by_float,(.L_x_258 - mult_by_float)
        .other          mult_by_float,@"STO_CUDA_ENTRY STV_DEFAULT"
mult_by_float:
.text.mult_by_float:
[----:B------:R-:W-:Y:S01]  /*0000*/  LDC R1, c[0x0][0x37c] ;  /* 0x0000df00ff017b82 */ /* 0x000fe20000000800 */
[----:B------:R-:W0:Y:S07]  /*0010*/  S2R R5, SR_TID.X ;  /* 0x0000000000057919 */ /* 0x000e2e0000002100 */
[----:B------:R-:W0:Y:S08]  /*0020*/  S2UR UR4, SR_CTAID.X ;  /* 0x00000000000479c3 */ /* 0x000e300000002500 */
[----:B------:R-:W0:Y:S08]  /*0030*/  LDC R0, c[0x0][0x360] ;  /* 0x0000d800ff007b82 */ /* 0x000e300000000800 */
[----:B------:R-:W1:Y:S01]  /*0040*/  LDC.64 R8, c[0x0][0x390] ;  /* 0x0000e400ff087b82 */ /* 0x000e620000000a00 */
[----:B0-----:R-:W-:-:S04]  /*0050*/  IMAD R5, R0, UR4, R5 ;  /* 0x0000000400057c24 */ /* 0x001fc8000f8e0205 */
[----:B------:R-:W-:-:S05]  /*0060*/  IMAD.SHL.U32 R7, R5, 0x4, RZ ;  /* 0x0000000405077824 */ /* 0x000fca00078e00ff */
[----:B-1----:R-:W-:-:S04]  /*0070*/  ISETP.GE.U32.AND P0, PT, R7, R8, PT ;  /* 0x000000080700720c */ /* 0x002fc80003f06070 */
[----:B------:R-:W-:-:S13]  /*0080*/  ISETP.GE.U32.AND.EX P0, PT, RZ, R9, PT, P0 ;  /* 0x00000009ff00720c */ /* 0x000fda0003f06100 */
[----:B------:R-:W-:Y:S05]  /*0090*/  @P0 EXIT ;  /* 0x000000000000094d */ /* 0x000fea0003800000 */
[----:B------:R-:W-:Y:S01]  /*00a0*/  IADD3 R0, P1, PT, -R7, R8, RZ ;  /* 0x0000000807007210 */ /* 0x000fe20007f3e1ff */
[----:B------:R-:W0:Y:S03]  /*00b0*/  LDCU.64 UR4, c[0x0][0x358] ;  /* 0x00006b00ff0477ac */ /* 0x000e260008000a00 */
[----:B------:R-:W-:Y:S01]  /*00c0*/  ISETP.GT.U32.AND P0, PT, R0, 0x3, PT ;  /* 0x000000030000780c */ /* 0x000fe20003f04070 */
[----:B------:R-:W1:Y:S01]  /*00d0*/  LDCU UR6, c[0x0][0x388] ;  /* 0x00007100ff0677ac */ /* 0x000e620008000800 */
[----:B------:R-:W-:-:S04]  /*00e0*/  IADD3.X R2, PT, PT, R9, -0x1, RZ, P1, !PT ;  /* 0xffffffff09027810 */ /* 0x000fc80000ffe4ff */
[----:B------:R-:W-:-:S13]  /*00f0*/  ISETP.GT.U32.AND.EX P0, PT, R2, RZ, PT, P0 ;  /* 0x000000ff0200720c */ /* 0x000fda0003f04100 */
[----:B01----:R-:W-:Y:S05]  /*0100*/  @P0 BRA `(.L_x_0) ;  /* 0x0000000400040947 */ /* 0x003fea0003800000 */
[----:B------:R-:W-:-:S04]  /*0110*/  ISETP.NE.U32.AND P0, PT, R0, RZ, PT ;  /* 0x000000ff0000720c */ /* 0x000fc80003f05070 */
[----:B------:R-:W-:-:S13]  /*0120*/  ISETP.NE.AND.EX P0, PT, R2, RZ, PT, P0 ;  /* 0x000000ff0200720c */ /* 0x000fda0003f05300 */
[----:B------:R-:W-:Y:S05]  /*0130*/  @!P0 EXIT ;  /* 0x000000000000894d */ /* 0x000fea0003800000 */
[----:B------:R-:W-:Y:S01]  /*0140*/  IADD3 R0, P1, PT, R7, -R8, RZ ;  /* 0x8000000807007210 */ /* 0x000fe20007f3e0ff */
[----:B------:R-:W-:Y:S01]  /*0150*/  BSSY.RECONVERGENT B0, `(.L_x_1) ;  /* 0x000002a000007945 */ /* 0x000fe20003800200 */
[----:B------:R-:W-:Y:S01]  /*0160*/  HFMA2 R2, -RZ, RZ, 0, 0 ;  /* 0x00000000ff027431 */ /* 0x000fe200000001ff */
[----:B------:R-:W-:Y:S02]  /*0170*/  LOP3.LUT R5, R8, 0x3, RZ, 0xc0, !PT ;  /* 0x0000000308057812 */ /* 0x000fe400078ec0ff */
[----:B------:R-:W-:Y:S01]  /*0180*/  ISETP.GT.U32.AND P0, PT, R0, -0x4, PT ;  /* 0xfffffffc0000780c */ /* 0x000fe20003f04070 */
[----:B------:R-:W-:-:S05]  /*0190*/  IMAD.X R0, RZ, RZ, ~R9, P1 ;  /* 0x000000ffff007224 */ /* 0x000fca00008e0e09 */
[----:B------:R-:W-:Y:S01]  /*01a0*/  ISETP.GT.U32.AND.EX P0, PT, R0, -0x1, PT, P0 ;  /* 0xffffffff0000780c */ /* 0x000fe20003f04100 */
[----:B------:R-:W-:-:S12]  /*01b0*/  IMAD.MOV.U32 R0, RZ, RZ, RZ ;  /* 0x000000ffff007224 */ /* 0x000fd800078e00ff */
[----:B------:R-:W-:Y:S05]  /*01c0*/  @P0 BRA `(.L_x_2) ;  /* 0x0000000000880947 */ /* 0x000fea0003800000 */
[----:B------:R-:W0:Y:S01]  /*01d0*/  LDC.64 R2, c[0x0][0x380] ;  /* 0x0000e000ff027b82 */ /* 0x000e220000000a00 */
[----:B------:R-:W-:Y:S01]  /*01e0*/  IADD3 R16, P0, P1, R7, -R8, R5 ;  /* 0x8000000807107210 */ /* 0x000fe2000791e005 */
[----:B------:R-:W-:Y:S01]  /*01f0*/  BSSY.RECONVERGENT B1, `(.L_x_3) ;  /* 0x000001e000017945 */ /* 0x000fe20003800200 */
[----:B------:R-:W-:Y:S02]  /*0200*/  IMAD.MOV.U32 R4, RZ, RZ, 0x1 ;  /* 0x00000001ff047424 */ /* 0x000fe400078e00ff */
[----:B------:R-:W-:Y:S01]  /*0210*/  IADD3.X R18, PT, PT, RZ, ~R9, R0, P0, P1 ;  /* 0x80000009ff127210 */ /* 0x000fe200007e2400 */
[----:B------:R-:W-:-:S08]  /*0220*/  IMAD.MOV.U32 R17, RZ, RZ, R7 ;  /* 0x000000ffff117224 */ /* 0x000fd000078e0007 */
.L_x_4:
[----:B01----:R-:W-:-:S05]  /*0230*/  IMAD.WIDE.U32 R12, R17, 0x4, R2 ;  /* 0x00000004110c7825 */ /* 0x003fca00078e0002 */
[----:B------:R-:W2:Y:S01]  /*0240*/  LDG.E R6, desc[UR4][R12.64] ;  /* 0x000000040c067981 */ /* 0x000ea2000c1e1900 */
[----:B------:R-:W-:-:S05]  /*0250*/  IADD3 R9, PT, PT, R17, 0x1, RZ ;  /* 0x0000000111097810 */ /* 0x000fca0007ffe0ff */
[----:B------:R-:W-:-:S04]  /*0260*/  IMAD.WIDE.U32 R8, R9, 0x4, R2 ;  /* 0x0000000409087825 */ /* 0x000fc800078e0002 */
[----:B--2---:R-:W-:-:S05]  /*0270*/  FMUL R19, R6, UR6 ;  /* 0x0000000606137c20 */ /* 0x004fca0008400000 */
[----:B------:R0:W-:Y:S04]  /*0280*/  STG.E desc[UR4][R12.64], R19 ;  /* 0x000000130c007986 */ /* 0x0001e8000c101904 */
[----:B------:R-:W2:Y:S01]  /*0290*/  LDG.E R6, desc[UR4][R8.64] ;  /* 0x0000000408067981 */ /* 0x000ea2000c1e1900 */
[----:B------:R-:W-:-:S04]  /*02a0*/  VIADD R11, R17, 0x2 ;  /* 0x00000002110b7836 */ /* 0x000fc80000000000 */
        /* <DEDUP_REMOVED lines=8> */
[----:B------:R-:W0:Y:S01]  /*0330*/  LDG.E R6, desc[UR4][R14.64] ;  /* 0x000000040e067981 */ /* 0x000e22000c1e1900 */
[----:B------:R-:W-:Y:S01]  /*0340*/  IADD3 R16, P0, PT, R16, 0x4, RZ ;  /* 0x0000000410107810 */ /* 0x000fe20007f1e0ff */
[----:B------:R-:W-:Y:S02]  /*0350*/  VIADD R4, R4, 0x4 ;  /* 0x0000000404047836 */ /* 0x000fe40000000000 */
[----:B------:R-:W-:Y:S01]  /*0360*/  VIADD R17, R17, 0x4 ;  /* 0x0000000411117836 */ /* 0x000fe20000000000 */
[----:B------:R-:W-:Y:S02]  /*0370*/  IADD3.X R18, PT, PT, RZ, R18, RZ, P0, !PT ;  /* 0x00000012ff127210 */ /* 0x000fe400007fe4ff */
[----:B------:R-:W-:-:S04]  /*0380*/  ISETP.NE.U32.AND P0, PT, R16, RZ, PT ;  /* 0x000000ff1000720c */ /* 0x000fc80003f05070 */
[----:B------:R-:W-:Y:S01]  /*0390*/  ISETP.NE.AND.EX P0, PT, R18, RZ, PT, P0 ;  /* 0x000000ff1200720c */ /* 0x000fe20003f05300 */
[----:B0-----:R-:W-:-:S05]  /*03a0*/  FMUL R13, R6, UR6 ;  /* 0x00000006060d7c20 */ /* 0x001fca0008400000 */
[----:B------:R1:W-:Y:S07]  /*03b0*/  STG.E desc[UR4][R14.64], R13 ;  /* 0x0000000d0e007986 */ /* 0x0003ee000c101904 */
[----:B------:R-:W-:Y:S05]  /*03c0*/  @P0 BRA `(.L_x_4) ;  /* 0xfffffffc00980947 */ /* 0x000fea000383ffff */
[----:B------:R-:W-:Y:S05]  /*03d0*/  BSYNC.RECONVERGENT B1 ;  /* 0x0000000000017941 */ /* 0x000fea0003800200 */
.L_x_3:
[----:B------:R-:W-:-:S07]  /*03e0*/  IADD3 R2, PT, PT, R4, -0x1, RZ ;  /* 0xffffffff04027810 */ /* 0x000fce0007ffe0ff */
.L_x_2:
[----:B------:R-:W-:Y:S05]  /*03f0*/  BSYNC.RECONVERGENT B0 ;  /* 0x0000000000007941 */ /* 0x000fea0003800200 */
.L_x_1:
[----:B------:R-:W-:-:S04]  /*0400*/  ISETP.NE.U32.AND P0, PT, R5, RZ, PT ;  /* 0x000000ff0500720c */ /* 0x000fc80003f05070 */
[----:B------:R-:W-:-:S13]  /*0410*/  ISETP.NE.AND.EX P0, PT, R0, RZ, PT, P0 ;  /* 0x000000ff0000720c */ /* 0x000fda0003f05300 */
[----:B------:R-:W-:Y:S05]  /*0420*/  @!P0 EXIT ;  /* 0x000000000000894d */ /* 0x000fea0003800000 */
[----:B-1----:R-:W0:Y:S01]  /*0430*/  LDC.64 R8, c[0x0][0x380] ;  /* 0x0000e000ff087b82 */ /* 0x002e220000000a00 */
[----:B------:R-:W-:Y:S01]  /*0440*/  IMAD.IADD R7, R7, 0x1, R2 ;  /* 0x0000000107077824 */ /* 0x000fe200078e0202 */
[----:B------:R-:W1:Y:S01]  /*0450*/  LDCU UR7, c[0x0][0x388] ;  /* 0x00007100ff0777ac */ /* 0x000e620008000800 */
[----:B------:R-:W-:-:S05]  /*0460*/  NOP ;  /* 0x0000000000007918 */ /* 0x000fca0000000000 */
.L_x_5:
[----:B0-2---:R-:W-:-:S05]  /*0470*/  IMAD.WIDE.U32 R2, R7, 0x4, R8 ;  /* 0x0000000407027825 */ /* 0x005fca00078e0008 */
[----:B------:R-:W1:Y:S01]  /*0480*/  LDG.E R4, desc[UR4][R2.64] ;  /* 0x0000000402047981 */ /* 0x000e62000c1e1900 */
[----:B------:R-:W-:Y:S02]  /*0490*/  IADD3 R5, P0, PT, R5, -0x1, RZ ;  /* 0xffffffff05057810 */ /* 0x000fe40007f1e0ff */
[----:B------:R-:W-:Y:S02]  /*04a0*/  IADD3 R7, PT, PT, R7, 0x1, RZ ;  /* 0x0000000107077810 */ /* 0x000fe40007ffe0ff */
[----:B------:R-:W-:Y:S02]  /*04b0*/  IADD3.X R0, PT, PT, R0, -0x1, RZ, P0, !PT ;  /* 0xffffffff00007810 */ /* 0x000fe400007fe4ff */
[----:B------:R-:W-:-:S04]  /*04c0*/  ISETP.NE.U32.AND P0, PT, R5, RZ, PT ;  /* 0x000000ff0500720c */ /* 0x000fc80003f05070 */
[----:B------:R-:W-:Y:S01]  /*04d0*/  ISETP.NE.AND.EX P0, PT, R0, RZ, PT, P0 ;  /* 0x000000ff0000720c */ /* 0x000fe20003f05300 */
[----:B-1----:R-:W-:-:S05]  /*04e0*/  FMUL R11, R4, UR7 ;  /* 0x00000007040b7c20 */ /* 0x002fca0008400000 */
[----:B------:R2:W-:Y:S07]  /*04f0*/  STG.E desc[UR4][R2.64], R11 ;  /* 0x0000000b02007986 */ /* 0x0005ee000c101904 */
[----:B------:R-:W-:Y:S05]  /*0500*/  @P0 BRA `(.L_x_5) ;  /* 0xfffffffc00d80947 */ /* 0x000fea000383ffff */
[----:B------:R-:W-:Y:S05]  /*0510*/  EXIT ;  /* 0x000000000000794d */ /* 0x000fea0003800000 */
.L_x_0:
[----:B------:R-:W0:Y:S01]  /*0520*/  LDC.64 R2, c[0x0][0x380] ;  /* 0x0000e000ff027b82 */ /* 0x000e220000000a00 */
[----:B------:R-:W1:Y:S01]  /*0530*/  LDCU UR7, c[0x0][0x388] ;  /* 0x00007100ff0777ac */ /* 0x000e620008000800 */
[----:B0-----:R-:W-:-:S05]  /*0540*/  IMAD.WIDE.U32 R2, R5, 0x10, R2 ;  /* 0x0000001005027825 */ /* 0x001fca00078e0002 */
[----:B------:R-:W1:Y:S02]  /*0550*/  LDG.E.128 R4, desc[UR4][R2.64] ;  /* 0x0000000402047981 */ /* 0x000e64000c1e1d00 */
[----:B-1----:R-:W-:Y:S01]  /*0560*/  FMUL R4, R4, UR7 ;  /* 0x0000000704047c20 */ /* 0x002fe20008400000 */
[----:B------:R-:W-:Y:S01]  /*0570*/  FMUL R5, R5, UR7 ;  /* 0x0000000705057c20 */ /* 0x000fe20008400000 */
[----:B------:R-:W-:Y:S01]  /*0580*/  FMUL R6, R6, UR7 ;  /* 0x0000000706067c20 */ /* 0x000fe20008400000 */
[----:B------:R-:W-:-:S05]  /*0590*/  FMUL R7, R7, UR7 ;  /* 0x0000000707077c20 */ /* 0x000fca0008400000 */
[----:B------:R-:W-:Y:S01]  /*05a0*/  STG.E.128 desc[UR4][R2.64], R4 ;  /* 0x0000000402007986 */ /* 0x000fe2000c101d04 */
[----:B------:R-:W-:Y:S05]  /*05b0*/  EXIT ;  /* 0x000000000000794d */ /* 0x000fea0003800000 */
.L_x_6:
[----:B------:R-:W-:-:S00]  /*05c0*/  BRA `(.L_x_6) ;  /* 0xfffffffc00fc7947 */ /* 0x000fc0000383ffff */
[----:B------:R-:W-:-:S00]  /*05d0*/  NOP ;  /* 0x0000000000007918 */ /* 0x000fc00000000000 */
        /* <DEDUP_REMOVED lines=10> */
.L_x_258:


//--------------------- .text.map_uniform         --------------------------
	.section	.text.map_uniform,"ax",@progbits
	.align	128
        .global         map_uniform
        .type           map_uniform,@function
        .size           map_uniform,(.L_x_259 - map_uniform)
        .other          map_uniform,@"STO_CUDA_ENTRY STV_DEFAULT"
map_uniform:
.text.map_uniform:
[----:B------:R-:W-:Y:S01]  /*0000*/  LDC R1, c[0x0][0x37c] ;  /* 0x0000df00ff017b82 */ /* 0x000fe20000000800 */
[----:B------:R-:W0:Y:S07]  /*0010*/  S2R R0, SR_TID.X ;  /* 0x0000000000007919 */ /* 0x000e2e0000002100 */
[----:B------:R-:W0:Y:S01]  /*0020*/  S2UR UR4, SR_CTAID.X ;  /* 0x00000000000479c3 */ /* 0x000e220000002500 */
[----:B------:R-:W1:Y:S07]  /*0030*/  LDCU.64 UR6, c[0x0][0x388] ;  /* 0x00007100ff0677ac */ /* 0x000e6e0008000a00 */
[----:B------:R-:W0:Y:S02]  /*0040*/  LDC R3, c[0x0][0x360] ;  /* 0x0000d800ff037b82 */ /* 0x000e240000000800 */
[----:B0-----:R-:W-:-:S05]  /*0050*/  IMAD R0, R3, UR4, R0 ;  /* 0x0000000403007c24 */ /* 0x001fca000f8e0200 */
[----:B-1----:R-:W-:-:S04]  /*0060*/  ISETP.GE.U32.AND P0, PT, R0, UR6, PT ;  /* 0x0000000600007c0c */ /* 0x002fc8000bf06070 */
[----:B------:R-:W-:-:S13]  /*0070*/  ISETP.GE.U32.AND.EX P0, PT, RZ, UR7, PT, P0 ;  /* 0x00000007ff007c0c */ /* 0x000fda000bf06100 */
[----:B------:R-:W-:Y:S05]  /*0080*/  @P0 EXIT ;  /* 0x000000000000094d */ /* 0x000fea0003800000 */
[----:B------:R-:W0:Y:S01]  /*0090*/  LDCU.64 UR6, c[0x0][0x380] ;  /* 0x00007000ff0677ac */ /* 0x000e220008000a00 */
[----:B------:R-:W1:Y:S01]  /*00a0*/  LDCU.64 UR4, c[0x0][0x358] ;  /* 0x00006b00ff0477ac */ /* 0x000e620008000a00 */
[----:B0-----:R-:W-:-:S04]  /*00b0*/  LEA R2, P0, R0, UR6, 0x2 ;  /* 0x0000000600027c11 */ /* 0x001fc8000f8010ff */
[----:B------:R-:W-:-:S05]  /*00c0*/  LEA.HI.X R3, R0, UR7, RZ, 0x2, P0 ;  /* 0x0000000700037c11 */ /* 0x000fca00080f14ff */
[----:B-1----:R-:W2:Y:S01]  /*00d0*/  LDG.E R0, desc[UR4][R2.64] ;  /* 0x0000000402007981 */ /* 0x002ea2000c1e1900 */
[----:B------:R-:W-:-:S04]  /*00e0*/  IMAD.MOV.U32 R5, RZ, RZ, 0x40000000 ;  /* 0x40000000ff057424 */ /* 0x000fc800078e00ff */
[----:B--2---:R-:W-:-:S05]  /*00f0*/  FFMA R5, R0, R5, -1 ;  /* 0xbf80000000057423 */ /* 0x004fca0000000005 */
[----:B------:R-:W-:Y:S01]  /*0100*/  STG.E desc[UR4][R2.64], R5 ;  /* 0x0000000502007986 */ /* 0x000fe2000c101904 */
[----:B------:R-:W-:Y:S05]  /*0110*/  EXIT ;  /* 0x000000000000794d */ /* 0x000fea0003800000 */
.L_x_7:
        /* <DEDUP_REMOVED lines=14> */
.L_x_259:


//--------------------- .text.reduce_strided      --------------------------
	.section	.text.reduce_strided,"ax",@progbits
	.align	128
        .global         reduce_strided
        .type           reduce_strided,@function
        .size           reduce_strided,(.L_x_260 - reduce_strided)
        .other          reduce_strided,@"STO_CUDA_ENTRY STV_DEFAULT"
reduce_strided:
.text.reduce_strided:
[----:B------:R-:W-:Y:S01]  /*0000*/  LDC R1, c[0x0][0x37c] ;  /* 0x0000df00ff017b82 */ /* 0x000fe20000000800 */
[----:B------:R-:W0:Y:S07]  /*0010*/  S2R R8, SR_TID.X ;  /* 0x0000000000087919 */ /* 0x000e2e0000002100 */
[----:B------:R-:W0:Y:S01]  /*0020*/  S2UR UR5, SR_CTAID.X ;  /* 0x00000000000579c3 */ /* 0x000e220000002500 */
[----:B------:R-:W1:Y:S01]  /*0030*/  LDCU.128 UR8, c[0x0][0x380] ;  /* 0x00007000ff0877ac */ /* 0x000e620008000c00 */
[----:B------:R-:W-:Y:S01]  /*0040*/  BSSY.RECONVERGENT B0, `(.L_x_8) ;  /* 0x0000010000007945 */ /* 0x000fe20003800200 */
[----:B------:R-:W-:-:S05]  /*0050*/  HFMA2 R0, -RZ, RZ, 0, 0 ;  /* 0x00000000ff007431 */ /* 0x000fca00000001ff */
[----:B------:R-:W0:Y:S08]  /*0060*/  LDC R3, c[0x0][0x360] ;  /* 0x0000d800ff037b82 */ /* 0x000e300000000800 */
[----:B------:R-:W2:Y:S08]  /*0070*/  S2UR UR4, SR_CTAID.Y ;  /* 0x00000000000479c3 */ /* 0x000eb00000002600 */
[----:B------:R-:W2:Y:S01]  /*0080*/  LDC.64 R6, c[0x0][0x390] ;  /* 0x0000e400ff067b82 */ /* 0x000ea20000000a00 */
[----:B0-----:R-:W-:Y:S01]  /*0090*/  IMAD R3, R3, UR5, R8 ;  /* 0x0000000503037c24 */ /* 0x001fe2000f8e0208 */
[----:B------:R-:W-:-:S04]  /*00a0*/  UMOV UR5, URZ ;  /* 0x000000ff00057c82 */ /* 0x000fc80008000000 */
[----:B-1----:R-:W-:-:S04]  /*00b0*/  ISETP.GE.U32.AND P0, PT, R3, UR10, PT ;  /* 0x0000000a03007c0c */ /* 0x002fc8000bf06070 */
[----:B------:R-:W-:Y:S01]  /*00c0*/  ISETP.GE.U32.AND.EX P1, PT, RZ, UR11, PT, P0 ;  /* 0x0000000bff007c0c */ /* 0x000fe2000bf26100 */
[C---:B--2---:R-:W-:Y:S01]  /*00d0*/  IMAD.WIDE.U32 R4, R3.reuse, R6, UR4 ;  /* 0x0000000403047e25 */ /* 0x044fe2000f8e0006 */
[----:B------:R-:W0:Y:S03]  /*00e0*/  LDCU.64 UR4, c[0x0][0x358] ;  /* 0x00006b00ff0477ac */ /* 0x000e260008000a00 */
[----:B------:R-:W-:Y:S01]  /*00f0*/  IMAD R3, R3, R7, R5 ;  /* 0x0000000703037224 */ /* 0x000fe200078e0205 */
[----:B------:R-:W-:-:S04]  /*0100*/  LEA R2, P2, R4, UR8, 0x2 ;  /* 0x0000000804027c11 */ /* 0x000fc8000f8410ff */
[----:B------:R-:W-:-:S03]  /*0110*/  LEA.HI.X R3, R4, UR9, R3, 0x2, P2 ;  /* 0x0000000904037c11 */ /* 0x000fc600090f1403 */
[----:B------:R-:W-:Y:S06]  /*0120*/  @P1 BRA `(.L_x_9) ;  /* 0x0000000000041947 */ /* 0x000fec0003800000 */
[----:B0-----:R1:W5:Y:S02]  /*0130*/  LDG.E R0, desc[UR4][R2.64] ;  /* 0x0000000402007981 */ /* 0x001364000c1e1900 */
.L_x_9:
[----:B0-----:R-:W-:Y:S05]  /*0140*/  BSYNC.RECONVERGENT B0 ;  /* 0x0000000000007941 */ /* 0x001fea0003800200 */
.L_x_8:
[----:B-----5:R-:W0:Y:S01]  /*0150*/  SHFL.DOWN PT, R5, R0, 0x10, 0x1f ;  /* 0x0a001f0000057f89 */ /* 0x020e2200000e0000 */
[----:B------:R-:W-:-:S04]  /*0160*/  LOP3.LUT P1, RZ, R8, 0x1f, RZ, 0xc0, !PT ;  /* 0x0000001f08ff7812 */ /* 0x000fc8000782c0ff */
[----:B------:R-:W-:Y:S01]  /*0170*/  ISETP.GE.U32.OR.EX P1, PT, RZ, UR11, P1, P0 ;  /* 0x0000000bff007c0c */ /* 0x000fe20008f26500 */
[----:B0-----:R-:W-:-:S05]  /*0180*/  FADD R5, R5, R0 ;  /* 0x0000000005057221 */ /* 0x001fca0000000000 */
[----:B------:R-:W0:Y:S02]  /*0190*/  SHFL.DOWN PT, R4, R5, 0x8, 0x1f ;  /* 0x09001f0005047f89 */ /* 0x000e2400000e0000 */
[----:B0-----:R-:W-:-:S05]  /*01a0*/  FADD R4, R5, R4 ;  /* 0x0000000405047221 */ /* 0x001fca0000000000 */
[----:B------:R-:W0:Y:S02]  /*01b0*/  SHFL.DOWN PT, R7, R4, 0x4, 0x1f ;  /* 0x08801f0004077f89 */ /* 0x000e2400000e0000 */
[----:B0-----:R-:W-:-:S05]  /*01c0*/  FADD R7, R4, R7 ;  /* 0x0000000704077221 */ /* 0x001fca0000000000 */
[----:B------:R-:W0:Y:S02]  /*01d0*/  SHFL.DOWN PT, R6, R7, 0x2, 0x1f ;  /* 0x08401f0007067f89 */ /* 0x000e2400000e0000 */
[----:B0-----:R-:W-:-:S05]  /*01e0*/  FADD R6, R7, R6 ;  /* 0x0000000607067221 */ /* 0x001fca0000000000 */
[----:B------:R-:W0:Y:S02]  /*01f0*/  SHFL.DOWN PT, R9, R6, 0x1, 0x1f ;  /* 0x08201f0006097f89 */ /* 0x000e2400000e0000 */
[----:B0-----:R-:W-:Y:S01]  /*0200*/  FADD R9, R6, R9 ;  /* 0x0000000906097221 */ /* 0x001fe20000000000 */
[----:B------:R-:W-:Y:S06]  /*0210*/  @P1 EXIT ;  /* 0x000000000000194d */ /* 0x000fec0003800000 */
[----:B------:R-:W-:Y:S01]  /*0220*/  STG.E desc[UR4][R2.64], R9 ;  /* 0x0000000902007986 */ /* 0x000fe2000c101904 */
[----:B------:R-:W-:Y:S05]  /*0230*/  EXIT ;  /* 0x000000000000794d */ /* 0x000fea0003800000 */
.L_x_10:
        /* <DEDUP_REMOVED lines=12> */
.L_x_260:


//--------------------- .text.reduce_vecwise      --------------------------
	.section	.text.reduce_vecwise,"ax",@progbits
	.align	128
        .global         reduce_vecwise
        .type           reduce_vecwise,@function
        .size           reduce_vecwise,(.L_x_261 - reduce_vecwise)
        .other          reduce_vecwise,@"STO_CUDA_ENTRY STV_DEFAULT"
reduce_vecwise:
.text.reduce_vecwise:
        /* <DEDUP_REMOVED lines=10> */
[----:B------:R-:W-:Y:S01]  /*00a0*/  IMAD.MOV.U32 R0, RZ, RZ, RZ ;  /* 0x000000ffff007224 */ /* 0x000fe200078e00ff */
[----:B------:R-:W1:Y:S01]  /*00b0*/  LDCU.64 UR8, c[0x0][0x358] ;  /* 0x00006b00ff0877ac */ /* 0x000e620008000a00 */
[----:B0-----:R-:W-:-:S04]  /*00c0*/  UISETP.NE.U32.AND UP0, UPT, UR12, URZ, UPT ;  /* 0x000000ff0c00728c */ /* 0x001fc8000bf05070 */
[----:B------:R-:W-:-:S09]  /*00d0*/  UISETP.NE.AND.EX UP0, UPT, UR13, URZ, UPT, UP0 ;  /* 0x000000ff0d00728c */ /* 0x000fd2000bf05300 */
[----:B-1----:R-:W-:Y:S05]  /*00e0*/  BRA.U !UP0, `(.L_x_11) ;  /* 0x0000000908c87547 */ /* 0x002fea000b800000 */
[----:B------:R-:W-:Y:S02]  /*00f0*/  UISETP.GE.U32.AND UP1, UPT, UR12, 0x10, UPT ;  /* 0x000000100c00788c */ /* 0x000fe4000bf26070 */
[C---:B------:R-:W-:Y:S01]  /*0100*/  IMAD.WIDE.U32 R2, R5.reuse, UR12, RZ ;  /* 0x0000000c05027c25 */ /* 0x040fe2000f8e00ff */
[----:B------:R-:W-:Y:S02]  /*0110*/  ULOP3.LUT UR10, UR12, 0xf, URZ, 0xc0, !UPT ;  /* 0x0000000f0c0a7892 */ /* 0x000fe4000f8ec0ff */
[----:B------:R-:W-:Y:S01]  /*0120*/  UISETP.GE.U32.AND.EX UP1, UPT, UR13, URZ, UPT, UP1 ;  /* 0x000000ff0d00728c */ /* 0x000fe2000bf26110 */
[----:B------:R-:W-:Y:S01]  /*0130*/  IMAD.MOV.U32 R0, RZ, RZ, RZ ;  /* 0x000000ffff007224 */ /* 0x000fe200078e00ff */
[----:B------:R-:W-:Y:S01]  /*0140*/  UISETP.NE.U32.AND UP0, UPT, UR10, URZ, UPT ;  /* 0x000000ff0a00728c */ /* 0x000fe2000bf05070 */
[----:B------:R-:W-:Y:S01]  /*0150*/  IMAD R7, R5, UR13, R3 ;  /* 0x0000000d05077c24 */ /* 0x000fe2000f8e0203 */
[----:B------:R-:W-:Y:S01]  /*0160*/  UMOV UR5, URZ ;  /* 0x000000ff00057c82 */ /* 0x000fe20008000000 */
[----:B------:R-:W-:Y:S01]  /*0170*/  UMOV UR6, URZ ;  /* 0x000000ff00067c82 */ /* 0x000fe20008000000 */
[----:B------:R-:W-:-:S03]  /*0180*/  UISETP.NE.AND.EX UP0, UPT, URZ, URZ, UPT, UP0 ;  /* 0x000000ffff00728c */ /* 0x000fc6000bf05300 */
[----:B------:R-:W-:Y:S08]  /*0190*/  BRA.U !UP1, `(.L_x_12) ;  /* 0x0000000109c47547 */ /* 0x000ff0000b800000 */
[----:B------:R-:W0:Y:S01]  /*01a0*/  LDCU.64 UR14, c[0x0][0x380] ;  /* 0x00007000ff0e77ac */ /* 0x000e220008000a00 */
[----:B------:R-:W-:Y:S01]  /*01b0*/  IMAD.MOV.U32 R0, RZ, RZ, RZ ;  /* 0x000000ffff007224 */ /* 0x000fe200078e00ff */
[----:B------:R-:W1:Y:S01]  /*01c0*/  LDCU UR6, c[0x0][0x38c] ;  /* 0x00007180ff0677ac */ /* 0x000e620008000800 */
[----:B------:R-:W-:-:S07]  /*01d0*/  ULOP3.LUT UR5, UR12, 0xfffffff0, URZ, 0xc0, !UPT ;  /* 0xfffffff00c057892 */ /* 0x000fce000f8ec0ff */
[----:B------:R-:W-:Y:S01]  /*01e0*/  UMOV UR4, UR5 ;  /* 0x0000000500047c82 */ /* 0x000fe20008000000 */
[----:B0-----:R-:W-:-:S04]  /*01f0*/  LEA R8, P0, R2, UR14, 0x2 ;  /* 0x0000000e02087c11 */ /* 0x001fc8000f8010ff */
[----:B------:R-:W-:Y:S01]  /*0200*/  IADD3 R8, P1, PT, R8, 0x20, RZ ;  /* 0x0000002008087810 */ /* 0x000fe20007f3e0ff */
[----:B-1----:R-:W-:Y:S01]  /*0210*/  UMOV UR7, UR6 ;  /* 0x0000000600077c82 */ /* 0x002fe20008000000 */
[----:B------:R-:W-:-:S05]  /*0220*/  LEA.HI.X R9, R2, UR15, R7, 0x2, P0 ;  /* 0x0000000f02097c11 */ /* 0x000fca00080f1407 */
[----:B------:R-:W-:-:S07]  /*0230*/  IMAD.X R9, RZ, RZ, R9, P1 ;  /* 0x000000ffff097224 */ /* 0x000fce00008e0609 */
.L_x_13:
[----:B------:R-:W2:Y:S04]  /*0240*/  LDG.E R17, desc[UR8][R8.64+-0x20] ;  /* 0xffffe00808117981 */ /* 0x000ea8000c1e1900 */
[----:B------:R-:W3:Y:S04]  /*0250*/  LDG.E R18, desc[UR8][R8.64+-0x1c] ;  /* 0xffffe40808127981 */ /* 0x000ee8000c1e1900 */
[----:B------:R-:W4:Y:S04]  /*0260*/  LDG.E R20, desc[UR8][R8.64+-0x18] ;  /* 0xffffe80808147981 */ /* 0x000f28000c1e1900 */
[----:B------:R-:W5:Y:S04]  /*0270*/  LDG.E R22, desc[UR8][R8.64+-0x14] ;  /* 0xffffec0808167981 */ /* 0x000f68000c1e1900 */
        /* <DEDUP_REMOVED lines=11> */
[----:B------:R0:W5:Y:S01]  /*0330*/  LDG.E R4, desc[UR8][R8.64+0x1c] ;  /* 0x00001c0808047981 */ /* 0x000162000c1e1900 */
[----:B------:R-:W-:-:S04]  /*0340*/  UIADD3 UR4, UP1, UPT, UR4, -0x10, URZ ;  /* 0xfffffff004047890 */ /* 0x000fc8000ff3e0ff */
[----:B------:R-:W-:Y:S02]  /*0350*/  UIADD3.X UR7, UPT, UPT, UR7, -0x1, URZ, UP1, !UPT ;  /* 0xffffffff07077890 */ /* 0x000fe40008ffe4ff */
[----:B------:R-:W-:Y:S01]  /*0360*/  UISETP.NE.U32.AND UP1, UPT, UR4, URZ, UPT ;  /* 0x000000ff0400728c */ /* 0x000fe2000bf25070 */
[----:B0-----:R-:W-:-:S03]  /*0370*/  IADD3 R8, P0, PT, R8, 0x40, RZ ;  /* 0x0000004008087810 */ /* 0x001fc60007f1e0ff */
[----:B------:R-:W-:Y:S02]  /*0380*/  UISETP.NE.AND.EX UP1, UPT, UR7, URZ, UPT, UP1 ;  /* 0x000000ff0700728c */ /* 0x000fe4000bf25310 */
[----:B------:R-:W-:Y:S02]  /*0390*/  IMAD.X R9, RZ, RZ, R9, P0 ;  /* 0x000000ffff097224 */ /* 0x000fe400000e0609 */
[----:B--2---:R-:W-:-:S04]  /*03a0*/  FADD R17, R17, R0 ;  /* 0x0000000011117221 */ /* 0x004fc80000000000 */
[----:B---3--:R-:W-:-:S04]  /*03b0*/  FADD R17, R17, R18 ;  /* 0x0000001211117221 */ /* 0x008fc80000000000 */
[----:B----4-:R-:W-:-:S04]  /*03c0*/  FADD R17, R17, R20 ;  /* 0x0000001411117221 */ /* 0x010fc80000000000 */
[----:B-----5:R-:W-:-:S04]  /*03d0*/  FADD R17, R17, R22 ;  /* 0x0000001611117221 */ /* 0x020fc80000000000 */
[----:B------:R-:W-:-:S04]  /*03e0*/  FADD R17, R17, R24 ;  /* 0x0000001811117221 */ /* 0x000fc80000000000 */
        /* <DEDUP_REMOVED lines=10> */
[----:B------:R-:W-:Y:S01]  /*0490*/  FADD R0, R11, R4 ;  /* 0x000000040b007221 */ /* 0x000fe20000000000 */
[----:B------:R-:W-:Y:S06]  /*04a0*/  BRA.U UP1, `(.L_x_13) ;  /* 0xfffffffd01647547 */ /* 0x000fec000b83ffff */
.L_x_12:
[----:B------:R-:W-:Y:S05]  /*04b0*/  BRA.U !UP0, `(.L_x_11) ;  /* 0x0000000508d47547 */ /* 0x000fea000b800000 */
[----:B------:R-:W-:Y:S02]  /*04c0*/  UISETP.GE.U32.AND UP1, UPT, UR10, 0x8, UPT ;  /* 0x000000080a00788c */ /* 0x000fe4000bf26070 */
[----:B------:R-:W-:Y:S02]  /*04d0*/  ULOP3.LUT UR11, UR12, 0x7, URZ, 0xc0, !UPT ;  /* 0x000000070c0b7892 */ /* 0x000fe4000f8ec0ff */
[----:B------:R-:W-:Y:S02]  /*04e0*/  UISETP.GE.U32.AND.EX UP1, UPT, URZ, URZ, UPT, UP1 ;  /* 0x000000ffff00728c */ /* 0x000fe4000bf26110 */
[----:B------:R-:W-:-:S04]  /*04f0*/  UISETP.NE.U32.AND UP0, UPT, UR11, URZ, UPT ;  /* 0x000000ff0b00728c */ /* 0x000fc8000bf05070 */
[----:B------:R-:W-:-:S03]  /*0500*/  UISETP.NE.AND.EX UP0, UPT, URZ, URZ, UPT, UP0 ;  /* 0x000000ffff00728c */ /* 0x000fc6000bf05300 */
[----:B------:R-:W-:Y:S08]  /*0510*/  BRA.U !UP1, `(.L_x_14) ;  /* 0x0000000109e87547 */ /* 0x000ff0000b800000 */
[----:B------:R-:W0:Y:S01]  /*0520*/  LDCU.64 UR14, c[0x0][0x380] ;  /* 0x00007000ff0e77ac */ /* 0x000e220008000a00 */
[----:B------:R-:W-:Y:S01]  /*0530*/  IADD3 R4, P0, PT, R2, UR5, RZ ;  /* 0x0000000502047c10 */ /* 0x000fe2000ff1e0ff */
[----:B------:R-:W-:-:S03]  /*0540*/  UIADD3 UR4, UPT, UPT, UR5, 0x1, URZ ;  /* 0x0000000105047890 */ /* 0x000fc6000fffe0ff */
[----:B------:R-:W-:Y:S01]  /*0550*/  IADD3.X R9, PT, PT, R7, UR6, RZ, P0, !PT ;  /* 0x0000000607097c10 */ /* 0x000fe200087fe4ff */
[----:B------:R-:W-:Y:S02]  /*0560*/  UIADD3 UR10, UPT, UPT, UR5, 0x2, URZ ;  /* 0x00000002050a7890 */ /* 0x000fe4000fffe0ff */
[----:B------:R-:W-:Y:S01]  /*0570*/  UIADD3 UR7, UPT, UPT, UR5, 0x3, URZ ;  /* 0x0000000305077890 */ /* 0x000fe2000fffe0ff */
[C---:B------:R-:W-:Y:S01]  /*0580*/  IADD3 R8, P1, PT, R2.reuse, UR4, RZ ;  /* 0x0000000402087c10 */ /* 0x040fe2000ff3e0ff */
[----:B------:R-:W-:Y:S02]  /*0590*/  UIADD3 UR6, UPT, UPT, UR5, 0x4, URZ ;  /* 0x0000000405067890 */ /* 0x000fe4000fffe0ff */
[----:B------:R-:W-:Y:S01]  /*05a0*/  IADD3 R6, P2, PT, R2, UR10, RZ ;  /* 0x0000000a02067c10 */ /* 0x000fe2000ff5e0ff */
[----:B------:R-:W-:Y:S01]  /*05b0*/  UIADD3 UR4, UPT, UPT, UR5, 0x5, URZ ;  /* 0x0000000505047890 */ /* 0x000fe2000fffe0ff */
[----:B------:R-:W-:-:S03]  /*05c0*/  IMAD.X R13, RZ, RZ, R7, P1 ;  /* 0x000000ffff0d7224 */ /* 0x000fc600008e0607 */
[----:B------:R-:W-:Y:S01]  /*05d0*/  IMAD.X R11, RZ, RZ, R7, P2 ;  /* 0x000000ffff0b7224 */ /* 0x000fe200010e0607 */
[----:B0-----:R-:W-:Y:S02]  /*05e0*/  LEA R16, P0, R4, UR14, 0x2 ;  /* 0x0000000e04107c11 */ /* 0x001fe4000f8010ff */
[----:B------:R-:W-:Y:S02]  /*05f0*/  LEA R14, P1, R8, UR14, 0x2 ;  /* 0x0000000e080e7c11 */ /* 0x000fe4000f8210ff */
[----:B------:R-:W-:Y:S02]  /*0600*/  LEA.HI.X R17, R4, UR15, R9, 0x2, P0 ;  /* 0x0000000f04117c11 */ /* 0x000fe400080f1409 */
[----:B------:R-:W-:Y:S02]  /*0610*/  IADD3 R4, P0, PT, R2, UR7, RZ ;  /* 0x0000000702047c10 */ /* 0x000fe4000ff1e0ff */
[----:B------:R-:W-:Y:S02]  /*0620*/  LEA R20, P2, R6, UR14, 0x2 ;  /* 0x0000000e06147c11 */ /* 0x000fe4000f8410ff */
[----:B------:R-:W-:Y:S01]  /*0630*/  LEA.HI.X R15, R8, UR15, R13, 0x2, P1 ;  /* 0x0000000f080f7c11 */ /* 0x000fe200088f140d */
[----:B------:R-:W-:Y:S01]  /*0640*/  IMAD.X R9, RZ, RZ, R7, P0 ;  /* 0x000000ffff097224 */ /* 0x000fe200000e0607 */
[----:B------:R-:W-:Y:S01]  /*0650*/  LEA R18, P0, R4, UR14, 0x2 ;  /* 0x0000000e04127c11 */ /* 0x000fe2000f8010ff */
[----:B------:R-:W2:Y:S01]  /*0660*/  LDG.E R17, desc[UR8][R16.64] ;  /* 0x0000000810117981 */ /* 0x000ea2000c1e1900 */
[----:B------:R-:W-:-:S02]  /*0670*/  LEA.HI.X R21, R6, UR15, R11, 0x2, P2 ;  /* 0x0000000f06157c11 */ /* 0x000fc400090f140b */
[----:B------:R-:W-:Y:S02]  /*0680*/  LEA.HI.X R19, R4, UR15, R9, 0x2, P0 ;  /* 0x0000000f04137c11 */ /* 0x000fe400080f1409 */
[C---:B------:R-:W-:Y:S02]  /*0690*/  IADD3 R6, P1, PT, R2.reuse, UR6, RZ ;  /* 0x0000000602067c10 */ /* 0x040fe4000ff3e0ff */
[----:B------:R-:W-:Y:S01]  /*06a0*/  IADD3 R4, P2, PT, R2, UR4, RZ ;  /* 0x0000000402047c10 */ /* 0x000fe2000ff5e0ff */
[----:B------:R-:W-:Y:S01]  /*06b0*/  UIADD3 UR4, UPT, UPT, UR5, 0x6, URZ ;  /* 0x0000000605047890 */ /* 0x000fe2000fffe0ff */
[----:B------:R-:W-:Y:S01]  /*06c0*/  LEA R10, P0, R6, UR14, 0x2 ;  /* 0x0000000e060a7c11 */ /* 0x000fe2000f8010ff */
[--C-:B------:R-:W-:Y:S01]  /*06d0*/  IMAD.X R11, RZ, RZ, R7.reuse, P1 ;  /* 0x000000ffff0b7224 */ /* 0x100fe200008e0607 */
[----:B------:R-:W-:Y:S01]  /*06e0*/  LEA R8, P1, R4, UR14, 0x2 ;  /* 0x0000000e04087c11 */ /* 0x000fe2000f8210ff */
[----:B------:R-:W-:Y:S01]  /*06f0*/  IMAD.X R9, RZ, RZ, R7, P2 ;  /* 0x000000ffff097224 */ /* 0x000fe200010e0607 */
[----:B------:R-:W3:Y:S02]  /*0700*/  LDG.E R21, desc[UR8][R20.64] ;  /* 0x0000000814157981 */ /* 0x000ee4000c1e1900 */
[----:B------:R-:W-:-:S02]  /*0710*/  LEA.HI.X R11, R6, UR15, R11, 0x2, P0 ;  /* 0x0000000f060b7c11 */ /* 0x000fc400080f140b */
[----:B------:R-:W-:Y:S01]  /*0720*/  LEA.HI.X R9, R4, UR15, R9, 0x2, P1 ;  /* 0x0000000f04097c11 */ /* 0x000fe200088f1409 */
[----:B------:R-:W4:Y:S01]  /*0730*/  LDG.E R19, desc[UR8][R18.64] ;  /* 0x0000000812137981 */ /* 0x000f22000c1e1900 */
[C---:B------:R-:W-:Y:S01]  /*0740*/  IADD3 R13, P0, PT, R2.reuse, UR4, RZ ;  /* 0x00000004020d7c10 */ /* 0x040fe2000ff1e0ff */
[----:B------:R-:W-:Y:S02]  /*0750*/  UIADD3 UR4, UPT, UPT, UR5, 0x7, URZ ;  /* 0x0000000705047890 */ /* 0x000fe4000fffe0ff */
[----:B------:R0:W5:Y:S02]  /*0760*/  LDG.E R4, desc[UR8][R14.64] ;  /* 0x000000080e047981 */ /* 0x000164000c1e1900 */
[----:B------:R-:W-:Y:S01]  /*0770*/  IMAD.X R22, RZ, RZ, R7, P0 ;  /* 0x000000ffff167224 */ /* 0x000fe200000e0607 */
[----:B------:R-:W-:Y:S01]  /*0780*/  LEA R12, P0, R13, UR14, 0x2 ;  /* 0x0000000e0d0c7c11 */ /* 0x000fe2000f8010ff */
[----:B------:R-:W4:Y:S01]  /*0790*/  LDG.E R11, desc[UR8][R10.64] ;  /* 0x000000080a0b7981 */ /* 0x000f22000c1e1900 */
[----:B------:R-:W-:-:S02]  /*07a0*/  IADD3 R6, P1, PT, R2, UR4, RZ ;  /* 0x0000000402067c10 */ /* 0x000fc4000ff3e0ff */
[----:B------:R-:W-:Y:S01]  /*07b0*/  LEA.HI.X R13, R13, UR15, R22, 0x2, P0 ;  /* 0x0000000f0d0d7c11 */ /* 0x000fe200080f1416 */
[----:B------:R-:W4:Y:S02]  /*07c0*/  LDG.E R9, desc[UR8][R8.64] ;  /* 0x0000000808097981 */ /* 0x000f24000c1e1900 */
[----:B------:R-:W-:Y:S01]  /*07d0*/  IMAD.X R23, RZ, RZ, R7, P1 ;  /* 0x000000ffff177224 */ /* 0x000fe200008e0607 */
[C---:B0-----:R-:W-:Y:S02]  /*07e0*/  LEA R14, P0, R6.reuse, UR14, 0x2 ;  /* 0x0000000e060e7c11 */ /* 0x041fe4000f8010ff */
[----:B------:R-:W4:Y:S02]  /*07f0*/  LDG.E R13, desc[UR8][R12.64] ;  /* 0x000000080c0d7981 */ /* 0x000f24000c1e1900 */
[----:B------:R-:W-:-:S06]  /*0800*/  LEA.HI.X R15, R6, UR15, R23, 0x2, P0 ;  /* 0x0000000f060f7c11 */ /* 0x000fcc00080f1417 */
[----:B------:R-:W4:Y:S01]  /*0810*/  LDG.E R15, desc[UR8][R14.64] ;  /* 0x000000080e0f7981 */ /* 0x000f22000c1e1900 */
[----:B------:R-:W-:Y:S01]  /*0820*/  UIADD3 UR5, UPT, UPT, UR5, 0x8, URZ ;  /* 0x0000000805057890 */ /* 0x000fe2000fffe0ff */
[----:B------:R-:W-:Y:S01]  /*0830*/  UMOV UR6, URZ ;  /* 0x000000ff00067c82 */ /* 0x000fe20008000000 */
[----:B--2---:R-:W-:-:S04]  /*0840*/  FADD R17, R0, R17 ;  /* 0x0000001100117221 */ /* 0x004fc80000000000 */
[----:B-----5:R-:W-:-:S04]  /*0850*/  FADD R4, R17, R4 ;  /* 0x0000000411047221 */ /* 0x020fc80000000000 */
[----:B---3--:R-:W-:-:S04]  /*0860*/  FADD R4, R4, R21 ;  /* 0x0000001504047221 */ /* 0x008fc80000000000 */
[----:B----4-:R-:W-:-:S04]  /*0870*/  FADD R4, R4, R19 ;  /* 0x0000001304047221 */ /* 0x010fc80000000000 */
[----:B------:R-:W-:-:S04]  /*0880*/  FADD R4, R4, R11 ;  /* 0x0000000b04047221 */ /* 0x000fc80000000000 */
[----:B------:R-:W-:-:S04]  /*0890*/  FADD R4, R4, R9 ;  /* 0x0000000904047221 */ /* 0x000fc80000000000 */
[----:B------:R-:W-:-:S04]  /*08a0*/  FADD R4, R4, R13 ;  /* 0x0000000d04047221 */ /* 0x000fc80000000000 */
[----:B------:R-:W-:-:S07]  /*08b0*/  FADD R0, R4, R15 ;  /* 0x0000000f04007221 */ /* 0x000fce0000000000 */
.L_x_14:
[----:B------:R-:W-:Y:S05]  /*08c0*/  BRA.U !UP0, `(.L_x_11) ;  /* 0x0000000108d07547 */ /* 0x000fea000b800000 */
[----:B------:R-:W-:Y:S02]  /*08d0*/  UISETP.GE.U32.AND UP1, UPT, UR11, 0x4, UPT ;  /* 0x000000040b00788c */ /* 0x000fe4000bf26070 */
[----:B------:R-:W-:Y:S02]  /*08e0*/  ULOP3.LUT UR7, UR12, 0x3, URZ, 0xc0, !UPT ;  /* 0x000000030c077892 */ /* 0x000fe4000f8ec0ff */
[----:B------:R-:W-:Y:S02]  /*08f0*/  UISETP.GE.U32.AND.EX UP1, UPT, URZ, URZ, UPT, UP1 ;  /* 0x000000ffff00728c */ /* 0x000fe4000bf26110 */
[----:B------:R-:W-:Y:S01]  /*0900*/  UISETP.NE.U32.AND UP0, UPT, UR7, URZ, UPT ;  /* 0x000000ff0700728c */ /* 0x000fe2000bf05070 */
[----:B------:R-:W-:Y:S01]  /*0910*/  UMOV UR4, URZ ;  /* 0x000000ff00047c82 */ /* 0x000fe20008000000 */
[----:B------:R-:W0:Y:S02]  /*0920*/  LDCU.64 UR16, c[0x0][0x380] ;  /* 0x00007000ff1077ac */ /* 0x000e240008000a00 */
[----:B------:R-:W-:-:S03]  /*0930*/  UISETP.NE.AND.EX UP0, UPT, UR4, URZ, UPT, UP0 ;  /* 0x000000ff0400728c */ /* 0x000fc6000bf05300 */
[----:B------:R-:W-:Y:S08]  /*0940*/  BRA.U !UP1, `(.L_x_15) ;  /* 0x0000000109787547 */ /* 0x000ff0000b800000 */
[----:B------:R-:W1:Y:S01]  /*0950*/  LDCU.64 UR10, c[0x0][0x380] ;  /* 0x00007000ff0a77ac */ /* 0x000e620008000a00 */
[----:B------:R-:W-:Y:S01]  /*0960*/  IADD3 R4, P0, PT, R2, UR5, RZ ;  /* 0x0000000502047c10 */ /* 0x000fe2000ff1e0ff */
[----:B------:R-:W-:-:S03]  /*0970*/  UIADD3 UR14, UPT, UPT, UR5, 0x1, URZ ;  /* 0x00000001050e7890 */ /* 0x000fc6000fffe0ff */
[----:B------:R-:W-:Y:S01]  /*0980*/  IADD3.X R9, PT, PT, R7, UR6, RZ, P0, !PT ;  /* 0x0000000607097c10 */ /* 0x000fe200087fe4ff */
[----:B------:R-:W-:Y:S02]  /*0990*/  UIADD3 UR15, UPT, UPT, UR5, 0x2, URZ ;  /* 0x00000002050f7890 */ /* 0x000fe4000fffe0ff */
[----:B------:R-:W-:Y:S01]  /*09a0*/  UIADD3 UR6, UPT, UPT, UR5, 0x3, URZ ;  /* 0x0000000305067890 */ /* 0x000fe2000fffe0ff */
[----:B------:R-:W-:-:S03]  /*09b0*/  IADD3 R6, P2, PT, R2, UR14, RZ ;  /* 0x0000000e02067c10 */ /* 0x000fc6000ff5e0ff */
[----:B------:R-:W-:-:S05]  /*09c0*/  IADD3 R14, P0, PT, R2, UR15, RZ ;  /* 0x0000000f020e7c10 */ /* 0x000fca000ff1e0ff */
[----:B------:R-:W-:Y:S01]  /*09d0*/  IMAD.X R15, RZ, RZ, R7, P0 ;  /* 0x000000ffff0f7224 */ /* 0x000fe200000e0607 */
[----:B-1----:R-:W-:Y:S02]  /*09e0*/  LEA R12, P1, R4, UR10, 0x2 ;  /* 0x0000000a040c7c11 */ /* 0x002fe4000f8210ff */
[----:B------:R-:W-:Y:S02]  /*09f0*/  LEA R8, P0, R14, UR10, 0x2 ;  /* 0x0000000a0e087c11 */ /* 0x000fe4000f8010ff */
[----:B------:R-:W-:Y:S01]  /*0a00*/  LEA.HI.X R13, R4, UR11, R9, 0x2, P1 ;  /* 0x0000000b040d7c11 */ /* 0x000fe200088f1409 */
[----:B------:R-:W-:Y:S01]  /*0a10*/  IMAD.X R9, RZ, RZ, R7, P2 ;  /* 0x000000ffff097224 */ /* 0x000fe200010e0607 */
[----:B------:R-:W-:-:S04]  /*0a20*/  LEA R10, P1, R6, UR10, 0x2 ;  /* 0x0000000a060a7c11 */ /* 0x000fc8000f8210ff */
[----:B------:R-:W-:Y:S01]  /*0a30*/  LEA.HI.X R11, R6, UR11, R9, 0x2, P1 ;  /* 0x0000000b060b7c11 */ /* 0x000fe200088f1409 */
[----:B------:R-:W2:Y:S01]  /*0a40*/  LDG.E R13, desc[UR8][R12.64] ;  /* 0x000000080c0d7981 */ /* 0x000ea2000c1e1900 */
[----:B------:R-:W-:Y:S02]  /*0a50*/  IADD3 R4, P1, PT, R2, UR6, RZ ;  /* 0x0000000602047c10 */ /* 0x000fe4000ff3e0ff */
[----:B------:R-:W-:Y:S02]  /*0a60*/  LEA.HI.X R9, R14, UR11, R15, 0x2, P0 ;  /* 0x0000000b0e097c11 */ /* 0x000fe400080f140f */
[C---:B------:R-:W-:Y:S01]  /*0a70*/  LEA R14, P0, R4.reuse, UR10, 0x2 ;  /* 0x0000000a040e7c11 */ /* 0x040fe2000f8010ff */
[----:B------:R-:W-:Y:S01]  /*0a80*/  IMAD.X R15, RZ, RZ, R7, P1 ;  /* 0x000000ffff0f7224 */ /* 0x000fe200008e0607 */
[----:B------:R-:W3:Y:S04]  /*0a90*/  LDG.E R11, desc[UR8][R10.64] ;  /* 0x000000080a0b7981 */ /* 0x000ee8000c1e1900 */
[----:B------:R-:W-:Y:S01]  /*0aa0*/  LEA.HI.X R15, R4, UR11, R15, 0x2, P0 ;  /* 0x0000000b040f7c11 */ /* 0x000fe200080f140f */
[----:B------:R-:W4:Y:S05]  /*0ab0*/  LDG.E R9, desc[UR8][R8.64] ;  /* 0x0000000808097981 */ /* 0x000f2a000c1e1900 */
[----:B------:R-:W5:Y:S01]  /*0ac0*/  LDG.E R15, desc[UR8][R14.64] ;  /* 0x000000080e0f7981 */ /* 0x000f62000c1e1900 */
[----:B------:R-:W-:Y:S01]  /*0ad0*/  UIADD3 UR5, UPT, UPT, UR5, 0x4, URZ ;  /* 0x0000000405057890 */ /* 0x000fe2000fffe0ff */
[----:B------:R-:W-:Y:S01]  /*0ae0*/  UMOV UR6, URZ ;  /* 0x000000ff00067c82 */ /* 0x000fe20008000000 */
[----:B--2---:R-:W-:-:S04]  /*0af0*/  FADD R0, R0, R13 ;  /* 0x0000000d00007221 */ /* 0x004fc80000000000 */
[----:B---3--:R-:W-:-:S04]  /*0b00*/  FADD R0, R0, R11 ;  /* 0x0000000b00007221 */ /* 0x008fc80000000000 */
[----:B----4-:R-:W-:-:S04]  /*0b10*/  FADD R0, R0, R9 ;  /* 0x0000000900007221 */ /* 0x010fc80000000000 */
[----:B-----5:R-:W-:-:S07]  /*0b20*/  FADD R0, R0, R15 ;  /* 0x0000000f00007221 */ /* 0x020fce0000000000 */
.L_x_15:
[----:B------:R-:W-:Y:S05]  /*0b30*/  BRA.U !UP0, `(.L_x_11) ;  /* 0x0000000108347547 */ /* 0x000fea000b800000 */
.L_x_16:
[----:B------:R-:W-:-:S04]  /*0b40*/  IADD3 R4, P0, PT, R2, UR5, RZ ;  /* 0x0000000502047c10 */ /* 0x000fc8000ff1e0ff */
[----:B------:R-:W-:Y:S02]  /*0b50*/  IADD3.X R9, PT, PT, R7, UR6, RZ, P0, !PT ;  /* 0x0000000607097c10 */ /* 0x000fe400087fe4ff */
[----:B0-----:R-:W-:-:S04]  /*0b60*/  LEA R8, P0, R4, UR16, 0x2 ;  /* 0x0000001004087c11 */ /* 0x001fc8000f8010ff */
[----:B------:R-:W-:-:S06]  /*0b70*/  LEA.HI.X R9, R4, UR17, R9, 0x2, P0 ;  /* 0x0000001104097c11 */ /* 0x000fcc00080f1409 */
[----:B------:R-:W2:Y:S01]  /*0b80*/  LDG.E R9, desc[UR8][R8.64] ;  /* 0x0000000808097981 */ /* 0x000ea2000c1e1900 */
[----:B------:R-:W-:Y:S02]  /*0b90*/  UIADD3 UR7, UP0, UPT, UR7, -0x1, URZ ;  /* 0xffffffff07077890 */ /* 0x000fe4000ff1e0ff */
[----:B------:R-:W-:Y:S02]  /*0ba0*/  UIADD3 UR5, UPT, UPT, UR5, 0x1, URZ ;  /* 0x0000000105057890 */ /* 0x000fe4000fffe0ff */
[----:B------:R-:W-:Y:S02]  /*0bb0*/  UIADD3.X UR4, UPT, UPT, UR4, -0x1, URZ, UP0, !UPT ;  /* 0xffffffff04047890 */ /* 0x000fe400087fe4ff */
[----:B------:R-:W-:Y:S01]  /*0bc0*/  UISETP.NE.U32.AND UP0, UPT, UR7, URZ, UPT ;  /* 0x000000ff0700728c */ /* 0x000fe2000bf05070 */
[----:B------:R-:W-:-:S03]  /*0bd0*/  UMOV UR6, URZ ;  /* 0x000000ff00067c82 */ /* 0x000fc60008000000 */
[----:B------:R-:W-:Y:S01]  /*0be0*/  UISETP.NE.AND.EX UP0, UPT, UR4, URZ, UPT, UP0 ;  /* 0x000000ff0400728c */ /* 0x000fe2000bf05300 */
[----:B--2---:R-:W-:-:S08]  /*0bf0*/  FADD R0, R9, R0 ;  /* 0x0000000009007221 */ /* 0x004fd00000000000 */
[----:B------:R-:W-:Y:S05]  /*0c00*/  BRA.U UP0, `(.L_x_16) ;  /* 0xfffffffd00cc7547 */ /* 0x000fea000b83ffff */
.L_x_11:
[----:B------:R-:W1:Y:S01]  /*0c10*/  LDCU.64 UR4, c[0x0][0x380] ;  /* 0x00007000ff0477ac */ /* 0x000e620008000a00 */
[----:B------:R-:W-:-:S04]  /*0c20*/  IMAD.WIDE.U32 R6, R5, UR12, RZ ;  /* 0x0000000c05067c25 */ /* 0x000fc8000f8e00ff */
[----:B------:R-:W-:Y:S01]  /*0c30*/  IMAD R5, R5, UR13, R7 ;  /* 0x0000000d05057c24 */ /* 0x000fe2000f8e0207 */
[----:B-1----:R-:W-:-:S04]  /*0c40*/  LEA R2, P0, R6, UR4, 0x2 ;  /* 0x0000000406027c11 */ /* 0x002fc8000f8010ff */
[----:B------:R-:W-:-:S05]  /*0c50*/  LEA.HI.X R3, R6, UR5, R5, 0x2, P0 ;  /* 0x0000000506037c11 */ /* 0x000fca00080f1405 */
[----:B------:R-:W-:Y:S01]  /*0c60*/  STG.E desc[UR8][R2.64], R0 ;  /* 0x0000000002007986 */ /* 0x000fe2000c101908 */
[----:B0-----:R-:W-:Y:S05]  /*0c70*/  EXIT ;  /* 0x000000000000794d */ /* 0x001fea0003800000 */
.L_x_17:
        /* <DEDUP_REMOVED lines=16> */
.L_x_261:


//--------------------- .text.fill_estimated      --------------------------
	.section	.text.fill_estimated,"ax",@progbits
	.align	128
        .global         fill_estimated
        .type           fill_estimated,@function
        .size           fill_estimated,(.L_x_262 - fill_estimated)
        .other          fill_estimated,@"STO_CUDA_ENTRY STV_DEFAULT"
fill_estimated:
.text.fill_estimated:
        /* <DEDUP_REMOVED lines=9> */
[----:B------:R-:W0:Y:S01]  /*0090*/  LDCU.128 UR8, c[0x0][0x380] ;  /* 0x00007000ff0877ac */ /* 0x000e220008000c00 */
[----:B------:R-:W1:Y:S01]  /*00a0*/  LDCU.64 UR4, c[0x0][0x358] ;  /* 0x00006b00ff0477ac */ /* 0x000e620008000a00 */
[----:B------:R-:W2:Y:S01]  /*00b0*/  LDCU.64 UR6, c[0x0][0x390] ;  /* 0x00007200ff0677ac */ /* 0x000ea20008000a00 */
[----:B0-----:R-:W-:-:S04]  /*00c0*/  LEA R2, P0, R7, UR8, 0x3 ;  /* 0x0000000807027c11 */ /* 0x001fc8000f8018ff */
[----:B------:R-:W-:-:S06]  /*00d0*/  LEA.HI.X R3, R7, UR9, RZ, 0x3, P0 ;  /* 0x0000000907037c11 */ /* 0x000fcc00080f1cff */
[----:B-1----:R-:W2:Y:S02]  /*00e0*/  LDG.E.64 R2, desc[UR4][R2.64] ;  /* 0x0000000402027981 */ /* 0x002ea4000c1e1b00 */
[----:B--2---:R-:W-:-:S04]  /*00f0*/  IMAD.WIDE.U32 R4, R7, UR6, R2 ;  /* 0x0000000607047c25 */ /* 0x004fc8000f8e0002 */
[----:B------:R-:W-:Y:S01]  /*0100*/  IMAD R7, R7, UR7, R5 ;  /* 0x0000000707077c24 */ /* 0x000fe2000f8e0205 */
[----:B------:R-:W-:Y:S01]  /*0110*/  LEA R6, P0, R4, UR10, 0x2 ;  /* 0x0000000a04067c11 */ /* 0x000fe2000f8010ff */
[----:B------:R-:W-:-:S03]  /*0120*/  IMAD.MOV.U32 R5, RZ, RZ, 0x3f800000 ;  /* 0x3f800000ff057424 */ /* 0x000fc600078e00ff */
[----:B------:R-:W-:-:S05]  /*0130*/  LEA.HI.X R7, R4, UR11, R7, 0x2, P0 ;  /* 0x0000000b04077c11 */ /* 0x000fca00080f1407 */
[----:B------:R-:W-:Y:S01]  /*0140*/  STG.E desc[UR4][R6.64], R5 ;  /* 0x0000000506007986 */ /* 0x000fe2000c101904 */
[----:B------:R-:W-:Y:S05]  /*0150*/  EXIT ;  /* 0x000000000000794d */ /* 0x000fea0003800000 */
.L_x_18:
        /* <DEDUP_REMOVED lines=10> */
.L_x_262:


//--------------------- .text.splat               --------------------------
	.section	.text.splat,"ax",@progbits
	.align	128
        .global         splat
        .type           splat,@function
        .size           splat,(.L_x_253 - splat)
        .other          splat,@"STO_CUDA_ENTRY STV_DEFAULT"
splat:
.text.splat:
[----:B------:R-:W-:Y:S01]  /*0000*/  LDC R1, c[0x0][0x37c] ;  /* 0x0000df00ff017b82 */ /* 0x000fe20000000800 */
[----:B------:R-:W0:Y:S01]  /*0010*/  LDCU.128 UR8, c[0x0][0x390] ;  /* 0x00007200ff0877ac */ /* 0x000e220008000c00 */
[----:B------:R-:W1:Y:S06]  /*0020*/  S2R R2, SR_TID.X ;  /* 0x0000000000027919 */ /* 0x000e6c0000002100 */
[----:B------:R-:W1:Y:S08]  /*0030*/  S2UR UR12, SR_CTAID.X ;  /* 0x00000000000c79c3 */ /* 0x000e700000002500 */
[----:B------:R-:W1:Y:S01]  /*0040*/  LDC R3, c[0x0][0x360] ;  /* 0x0000d800ff037b82 */ /* 0x000e620000000800 */
[----:B0-----:R-:W-:-:S02]  /*0050*/  ULOP3.LUT UR13, UR8, 0x3, URZ, 0xc0, !UPT ;  /* 0x00000003080d7892 */ /* 0x001fc4000f8ec0ff */
[----:B------:R-:W-:Y:S02]  /*0060*/  USHF.R.U64 UR4, UR8, 0x2, UR9 ;  /* 0x0000000208047899 */ /* 0x000fe40008001209 */
[----:B------:R-:W-:-:S04]  /*0070*/  UISETP.NE.U32.AND UP0, UPT, UR13, URZ, UPT ;  /* 0x000000ff0d00728c */ /* 0x000fc8000bf05070 */
[----:B------:R-:W-:-:S04]  /*0080*/  UISETP.NE.AND.EX UP0, UPT, URZ, URZ, UPT, UP0 ;  /* 0x000000ffff00728c */ /* 0x000fc8000bf05300 */
[----:B------:R-:W-:-:S04]  /*0090*/  USEL UR6, URZ, 0x1, !UP0 ;  /* 0x00000001ff067887 */ /* 0x000fc8000c000000 */
[----:B------:R-:W-:Y:S01]  /*00a0*/  UIADD3 UR6, UP0, UPT, UR6, UR4, URZ ;  /* 0x0000000406067290 */ /* 0x000fe2000ff1e0ff */
[----:B-1----:R-:W-:-:S03]  /*00b0*/  IMAD R2, R3, UR12, R2 ;  /* 0x0000000c03027c24 */ /* 0x002fc6000f8e0202 */
[----:B------:R-:W-:Y:S02]  /*00c0*/  ULEA.HI.X UR7, UR9, URZ, URZ, 0x1e, UP0 ;  /* 0x000000ff09077291 */ /* 0x000fe400080ff4ff */
[----:B------:R-:W-:Y:S02]  /*00d0*/  UIMAD.WIDE.U32 UR4, UR6, UR10, URZ ;  /* 0x0000000a060472a5 */ /* 0x000fe4000f8e00ff */
[----:B------:R-:W-:-:S04]  /*00e0*/  UIMAD UR8, UR7, UR10, URZ ;  /* 0x0000000a070872a4 */ /* 0x000fc8000f8e02ff */
[----:B------:R-:W-:Y:S01]  /*00f0*/  UIMAD UR8, UR6, UR11, UR8 ;  /* 0x0000000b060872a4 */ /* 0x000fe2000f8e0208 */
[----:B------:R-:W-:-:S03]  /*0100*/  ISETP.LE.U32.AND P0, PT, R2, UR4, PT ;  /* 0x0000000402007c0c */ /* 0x000fc6000bf03070 */
[----:B------:R-:W-:-:S06]  /*0110*/  UIADD3 UR5, UPT, UPT, UR5, UR8, URZ ;  /* 0x0000000805057290 */ /* 0x000fcc000fffe0ff */
[----:B------:R-:W-:-:S05]  /*0120*/  IMAD.U32 R0, RZ, RZ, UR5 ;  /* 0x00000005ff007e24 */ /* 0x000fca000f8e00ff */
[----:B------:R-:W-:-:S13]  /*0130*/  ISETP.GE.U32.AND.EX P0, PT, R0, RZ, PT, P0 ;  /* 0x000000ff0000720c */ /* 0x000fda0003f06100 */
[----:B------:R-:W-:Y:S05]  /*0140*/  @!P0 EXIT ;  /* 0x000000000000894d */ /* 0x000fea0003800000 */
[----:B------:R-:W-:-:S09]  /*0150*/  ULOP3.LUT UP0, URZ, UR7, 0x7fffffff, URZ, 0xc0, !UPT ;  /* 0x7fffffff07ff7892 */ /* 0x000fd2000f80c0ff */
[----:B------:R-:W-:Y:S05]  /*0160*/  BRA.U UP0, `(.L_x_19) ;  /* 0x0000000100607547 */ /* 0x000fea000b800000 */
[----:B------:R-:W0:Y:S01]  /*0170*/  I2F.U32.RP R0, UR6 ;  /* 0x0000000600007d06 */ /* 0x000e220008209000 */
[----:B------:R-:W-:Y:S01]  /*0180*/  ISETP.NE.U32.AND P2, PT, RZ, UR6, PT ;  /* 0x00000006ff007c0c */ /* 0x000fe2000bf45070 */
[----:B------:R-:W-:-:S06]  /*0190*/  IMAD.MOV.U32 R11, RZ, RZ, RZ ;  /* 0x000000ffff0b7224 */ /* 0x000fcc00078e00ff */
[----:B0-----:R-:W0:Y:S02]  /*01a0*/  MUFU.RCP R0, R0 ;  /* 0x0000000000007308 */ /* 0x001e240000001000 */
[----:B0-----:R-:W-:-:S06]  /*01b0*/  VIADD R4, R0, 0xffffffe ;  /* 0x0ffffffe00047836 */ /* 0x001fcc0000000000 */
[----:B------:R0:W1:Y:S02]  /*01c0*/  F2I.FTZ.U32.TRUNC.NTZ R5, R4 ;  /* 0x0000000400057305 */ /* 0x000064000021f000 */
[----:B0-----:R-:W-:Y:S01]  /*01d0*/  IMAD.MOV.U32 R4, RZ, RZ, RZ ;  /* 0x000000ffff047224 */ /* 0x001fe200078e00ff */
[----:B-1----:R-:W-:-:S05]  /*01e0*/  IADD3 R3, PT, PT, RZ, -R5, RZ ;  /* 0x80000005ff037210 */ /* 0x002fca0007ffe0ff */
[----:B------:R-:W-:-:S04]  /*01f0*/  IMAD R3, R3, UR6, RZ ;  /* 0x0000000603037c24 */ /* 0x000fc8000f8e02ff */
[----:B------:R-:W-:-:S06]  /*0200*/  IMAD.HI.U32 R5, R5, R3, R4 ;  /* 0x0000000305057227 */ /* 0x000fcc00078e0004 */
[----:B------:R-:W-:-:S04]  /*0210*/  IMAD.HI.U32 R5, R5, R2, RZ ;  /* 0x0000000205057227 */ /* 0x000fc800078e00ff */
[----:B------:R-:W-:-:S04]  /*0220*/  IMAD.MOV R3, RZ, RZ, -R5 ;  /* 0x000000ffff037224 */ /* 0x000fc800078e0a05 */
[----:B------:R-:W-:-:S05]  /*0230*/  IMAD R3, R3, UR6, R2 ;  /* 0x0000000603037c24 */ /* 0x000fca000f8e0202 */
[----:B------:R-:W-:-:S13]  /*0240*/  ISETP.GE.U32.AND P0, PT, R3, UR6, PT ;  /* 0x0000000603007c0c */ /* 0x000fda000bf06070 */
[----:B------:R-:W-:Y:S01]  /*0250*/  @P0 IADD3 R3, PT, PT, R3, -UR6, RZ ;  /* 0x8000000603030c10 */ /* 0x000fe2000fffe0ff */
[----:B------:R-:W-:-:S03]  /*0260*/  @P0 VIADD R5, R5, 0x1 ;  /* 0x0000000105050836 */ /* 0x000fc60000000000 */
[----:B------:R-:W-:-:S13]  /*0270*/  ISETP.GE.U32.AND P1, PT, R3, UR6, PT ;  /* 0x0000000603007c0c */ /* 0x000fda000bf26070 */
[----:B------:R-:W-:Y:S01]  /*0280*/  @P1 VIADD R5, R5, 0x1 ;  /* 0x0000000105051836 */ /* 0x000fe20000000000 */
[----:B------:R-:W-:-:S04]  /*0290*/  @!P2 LOP3.LUT R5, RZ, UR6, RZ, 0x33, !PT ;  /* 0x00000006ff05ac12 */ /* 0x000fc8000f8e33ff */
[----:B------:R-:W-:-:S05]  /*02a0*/  IADD3 R3, PT, PT, -R5, RZ, RZ ;  /* 0x000000ff05037210 */ /* 0x000fca0007ffe1ff */
[----:B------:R-:W-:Y:S02]  /*02b0*/  IMAD R0, R3, UR6, R2 ;  /* 0x0000000603007c24 */ /* 0x000fe4000f8e0202 */
[----:B------:R-:W-:Y:S02]  /*02c0*/  HFMA2 R3, -RZ, RZ, 0, 0 ;  /* 0x00000000ff037431 */ /* 0x000fe400000001ff */
[----:B------:R-:W-:Y:S01]  /*02d0*/  IMAD.MOV.U32 R2, RZ, RZ, R5 ;  /* 0x000000ffff027224 */ /* 0x000fe200078e0005 */
[----:B------:R-:W-:Y:S06]  /*02e0*/  BRA `(.L_x_20) ;  /* 0x0000000000307947 */ /* 0x000fec0003800000 */
.L_x_19:
[----:B------:R-:W-:-:S07]  /*02f0*/  MOV R0, 0x310 ;  /* 0x0000031000007802 */ /* 0x000fce0000000f00 */
[----:B------:R-:W-:Y:S05]  /*0300*/  CALL.REL.NOINC `($__internal_0_$__cuda_sm20_div_u64) ;  /* 0x0000000000fc7944 */ /* 0x000fea0003c00000 */
[----:B------:R-:W-:Y:S01]  /*0310*/  IADD3 R11, P0, PT, RZ, -R6, RZ ;  /* 0x80000006ff0b7210 */ /* 0x000fe20007f1e0ff */
[----:B------:R-:W-:-:S04]  /*0320*/  IMAD.MOV.U32 R3, RZ, RZ, RZ ;  /* 0x000000ffff037224 */ /* 0x000fc800078e00ff */
[----:B------:R-:W-:Y:S02]  /*0330*/  IMAD.X R0, RZ, RZ, ~R7, P0 ;  /* 0x000000ffff007224 */ /* 0x000fe400000e0e07 */
[----:B------:R-:W-:-:S04]  /*0340*/  IMAD.WIDE.U32 R2, R11, UR6, R2 ;  /* 0x000000060b027c25 */ /* 0x000fc8000f8e0002 */
[----:B------:R-:W-:-:S04]  /*0350*/  IMAD R0, R0, UR6, RZ ;  /* 0x0000000600007c24 */ /* 0x000fc8000f8e02ff */
[----:B------:R-:W-:Y:S01]  /*0360*/  IMAD R11, R11, UR7, R0 ;  /* 0x000000070b0b7c24 */ /* 0x000fe2000f8e0200 */
[----:B------:R-:W-:Y:S01]  /*0370*/  MOV R0, R2 ;  /* 0x0000000200007202 */ /* 0x000fe20000000f00 */
[----:B------:R-:W-:Y:S02]  /*0380*/  IMAD.MOV.U32 R2, RZ, RZ, R6 ;  /* 0x000000ffff027224 */ /* 0x000fe400078e0006 */
[----:B------:R-:W-:Y:S01]  /*0390*/  IMAD.IADD R11, R3, 0x1, R11 ;  /* 0x00000001030b7824 */ /* 0x000fe200078e020b */
[----:B------:R-:W-:-:S07]  /*03a0*/  MOV R3, R7 ;  /* 0x0000000700037202 */ /* 0x000fce0000000f00 */
.L_x_20:
[----:B------:R-:W-:-:S04]  /*03b0*/  UIADD3 UR4, UP0, UPT, UR6, -0x1, URZ ;  /* 0xffffffff06047890 */ /* 0x000fc8000ff1e0ff */
[----:B------:R-:W-:Y:S02]  /*03c0*/  UIADD3.X UR5, UPT, UPT, UR7, -0x1, URZ, UP0, !UPT ;  /* 0xffffffff07057890 */ /* 0x000fe400087fe4ff */
[----:B------:R-:W-:Y:S01]  /*03d0*/  ISETP.NE.U32.AND P0, PT, R0, UR4, PT ;  /* 0x0000000400007c0c */ /* 0x000fe2000bf05070 */
[----:B------:R-:W0:Y:S03]  /*03e0*/  LDCU.64 UR6, c[0x0][0x358] ;  /* 0x00006b00ff0677ac */ /* 0x000e260008000a00 */
[----:B------:R-:W-:-:S13]  /*03f0*/  ISETP.NE.AND.EX P0, PT, R11, UR5, PT, P0 ;  /* 0x000000050b007c0c */ /* 0x000fda000bf05300 */
[----:B------:R-:W-:Y:S05]  /*0400*/  @P0 BRA `(.L_x_21) ;  /* 0x0000000000680947 */ /* 0x000fea0003800000 */
[----:B------:R-:W-:-:S04]  /*0410*/  ISETP.NE.U32.AND P0, PT, RZ, UR13, PT ;  /* 0x0000000dff007c0c */ /* 0x000fc8000bf05070 */
[----:B------:R-:W-:-:S13]  /*0420*/  ISETP.NE.AND.EX P0, PT, RZ, RZ, PT, P0 ;  /* 0x000000ffff00720c */ /* 0x000fda0003f05300 */
[----:B0-----:R-:W-:Y:S05]  /*0430*/  @!P0 EXIT ;  /* 0x000000000000894d */ /* 0x001fea0003800000 */
[C---:B------:R-:W-:Y:S01]  /*0440*/  SHF.L.U64.HI R11, R0.reuse, 0x2, R11 ;  /* 0x00000002000b7819 */ /* 0x040fe2000001020b */
[----:B------:R-:W-:Y:S01]  /*0450*/  IMAD.SHL.U32 R0, R0, 0x4, RZ ;  /* 0x0000000400007824 */ /* 0x000fe200078e00ff */
[----:B------:R-:W0:Y:S01]  /*0460*/  LDCU.64 UR14, c[0x0][0x390] ;  /* 0x00007200ff0e77ac */ /* 0x000e220008000a00 */
[----:B------:R-:W1:Y:S01]  /*0470*/  LDCU.128 UR8, c[0x0][0x380] ;  /* 0x00007000ff0877ac */ /* 0x000e620008000c00 */
[----:B------:R-:W-:Y:S01]  /*0480*/  UMOV UR4, URZ ;  /* 0x000000ff00047c82 */ /* 0x000fe20008000000 */
[----:B------:R-:W-:-:S05]  /*0490*/  UMOV UR5, URZ ;  /* 0x000000ff00057c82 */ /* 0x000fca0008000000 */
.L_x_22:
[----:B------:R-:W-:-:S04]  /*04a0*/  IADD3 R6, P0, PT, R0, UR4, RZ ;  /* 0x0000000400067c10 */ /* 0x000fc8000ff1e0ff */
[----:B------:R-:W-:Y:S02]  /*04b0*/  IADD3.X R7, PT, PT, R11, UR5, RZ, P0, !PT ;  /* 0x000000050b077c10 */ /* 0x000fe400087fe4ff */
[----:B-1----:R-:W-:-:S04]  /*04c0*/  LEA R4, P0, R6, UR8, 0x2 ;  /* 0x0000000806047c11 */ /* 0x002fc8000f8010ff */
[----:B--2---:R-:W-:-:S06]  /*04d0*/  LEA.HI.X R5, R6, UR9, R7, 0x2, P0 ;  /* 0x0000000906057c11 */ /* 0x004fcc00080f1407 */
[----:B------:R-:W2:Y:S01]  /*04e0*/  LDG.E R5, desc[UR6][R4.64] ;  /* 0x0000000604057981 */ /* 0x000ea2000c1e1900 */
[----:B0-----:R-:W-:Y:S01]  /*04f0*/  IMAD R9, R3, UR14, RZ ;  /* 0x0000000e03097c24 */ /* 0x001fe2000f8e02ff */
[----:B------:R-:W-:Y:S01]  /*0500*/  UIADD3 UR4, UPT, UPT, UR4, 0x1, URZ ;  /* 0x0000000104047890 */ /* 0x000fe2000fffe0ff */
[C---:B------:R-:W-:Y:S01]  /*0510*/  IMAD.WIDE.U32 R6, R2.reuse, UR14, R6 ;  /* 0x0000000e02067c25 */ /* 0x040fe2000f8e0006 */
[----:B------:R-:W-:Y:S02]  /*0520*/  UMOV UR5, URZ ;  /* 0x000000ff00057c82 */ /* 0x000fe40008000000 */
[----:B------:R-:W-:Y:S01]  /*0530*/  UISETP.GE.U32.AND UP0, UPT, UR4, UR13, UPT ;  /* 0x0000000d0400728c */ /* 0x000fe2000bf06070 */
[----:B------:R-:W-:Y:S01]  /*0540*/  IMAD R9, R2, UR15, R9 ;  /* 0x0000000f02097c24 */ /* 0x000fe2000f8e0209 */
[----:B------:R-:W-:-:S03]  /*0550*/  LEA R8, P0, R6, UR10, 0x2 ;  /* 0x0000000a06087c11 */ /* 0x000fc6000f8010ff */
[----:B------:R-:W-:-:S05]  /*0560*/  IMAD.IADD R7, R7, 0x1, R9 ;  /* 0x0000000107077824 */ /* 0x000fca00078e0209 */
[----:B------:R-:W-:-:S05]  /*0570*/  LEA.HI.X R9, R6, UR11, R7, 0x2, P0 ;  /* 0x0000000b06097c11 */ /* 0x000fca00080f1407 */
[----:B--2---:R2:W-:Y:S01]  /*0580*/  STG.E desc[UR6][R8.64], R5 ;  /* 0x0000000508007986 */ /* 0x0045e2000c101906 */
[----:B------:R-:W-:Y:S05]  /*0590*/  BRA.U !UP0, `(.L_x_22) ;  /* 0xfffffffd08c07547 */ /* 0x000fea000b83ffff */
[----:B------:R-:W-:Y:S05]  /*05a0*/  EXIT ;  /* 0x000000000000794d */ /* 0x000fea0003800000 */
.L_x_21:
[----:B------:R-:W1:Y:S01]  /*05b0*/  LDCU.128 UR8, c[0x0][0x380] ;  /* 0x00007000ff0877ac */ /* 0x000e620008000c00 */
[----:B------:R-:W2:Y:S01]  /*05c0*/  LDCU.64 UR4, c[0x0][0x390] ;  /* 0x00007200ff0477ac */ /* 0x000ea20008000a00 */
[----:B-1----:R-:W-:-:S04]  /*05d0*/  LEA R4, P0, R0, UR8, 0x4 ;  /* 0x0000000800047c11 */ /* 0x002fc8000f8020ff */
[----:B------:R-:W-:-:S05]  /*05e0*/  LEA.HI.X R5, R0, UR9, R11, 0x4, P0 ;  /* 0x0000000900057c11 */ /* 0x000fca00080f240b */
[----:B0-----:R-:W3:Y:S01]  /*05f0*/  LDG.E R9, desc[UR6][R4.64] ;  /* 0x0000000604097981 */ /* 0x001ee2000c1e1900 */
[C---:B------:R-:W-:Y:S01]  /*0600*/  SHF.L.U64.HI R7, R0.reuse, 0x2, R11 ;  /* 0x0000000200077819 */ /* 0x040fe2000001020b */
[----:B--2---:R-:W-:Y:S01]  /*0610*/  IMAD R3, R3, UR4, RZ ;  /* 0x0000000403037c24 */ /* 0x004fe2000f8e02ff */
[----:B------:R-:W-:-:S03]  /*0620*/  SHF.L.U32 R6, R0, 0x2, RZ ;  /* 0x0000000200067819 */ /* 0x000fc600000006ff */
[C---:B------:R-:W-:Y:S02]  /*0630*/  IMAD R3, R2.reuse, UR5, R3 ;  /* 0x0000000502037c24 */ /* 0x040fe4000f8e0203 */
[----:B------:R-:W-:-:S04]  /*0640*/  IMAD.WIDE.U32 R6, R2, UR4, R6 ;  /* 0x0000000402067c25 */ /* 0x000fc8000f8e0006 */
[----:B------:R-:W-:Y:S01]  /*0650*/  IMAD.IADD R3, R3, 0x1, R7 ;  /* 0x0000000103037824 */ /* 0x000fe200078e0207 */
[----:B------:R-:W-:-:S04]  /*0660*/  LEA R2, P0, R6, UR10, 0x2 ;  /* 0x0000000a06027c11 */ /* 0x000fc8000f8010ff */
[----:B------:R-:W-:-:S05]  /*0670*/  LEA.HI.X R3, R6, UR11, R3, 0x2, P0 ;  /* 0x0000000b06037c11 */ /* 0x000fca00080f1403 */
[----:B---3--:R-:W-:Y:S04]  /*0680*/  STG.E desc[UR6][R2.64], R9 ;  /* 0x0000000902007986 */ /* 0x008fe8000c101906 */
[----:B------:R-:W2:Y:S04]  /*0690*/  LDG.E R7, desc[UR6][R4.64+0x4] ;  /* 0x0000040604077981 */ /* 0x000ea8000c1e1900 */
[----:B--2---:R-:W-:Y:S04]  /*06a0*/  STG.E desc[UR6][R2.64+0x4], R7 ;  /* 0x0000040702007986 */ /* 0x004fe8000c101906 */
[----:B------:R-:W2:Y:S04]  /*06b0*/  LDG.E R11, desc[UR6][R4.64+0x8] ;  /* 0x00000806040b7981 */ /* 0x000ea8000c1e1900 */
[----:B--2---:R-:W-:Y:S04]  /*06c0*/  STG.E desc[UR6][R2.64+0x8], R11 ;  /* 0x0000080b02007986 */ /* 0x004fe8000c101906 */
[----:B------:R-:W2:Y:S04]  /*06d0*/  LDG.E R13, desc[UR6][R4.64+0xc] ;  /* 0x00000c06040d7981 */ /* 0x000ea8000c1e1900 */
[----:B--2---:R-:W-:Y:S01]  /*06e0*/  STG.E desc[UR6][R2.64+0xc], R13 ;  /* 0x00000c0d02007986 */ /* 0x004fe2000c101906 */
[----:B------:R-:W-:Y:S05]  /*06f0*/  EXIT ;  /* 0x000000000000794d */ /* 0x000fea0003800000 */
        .weak           $__internal_0_$__cuda_sm20_div_u64
        .type           $__internal_0_$__cuda_sm20_div_u64,@function
        .size           $__internal_0_$__cuda_sm20_div_u64,(.L_x_253 - $__internal_0_$__cuda_sm20_div_u64)
$__internal_0_$__cuda_sm20_div_u64:
[----:B------:R-:W-:Y:S01]  /*0700*/  UMOV UR4, UR6 ;  /* 0x0000000600047c82 */ /* 0x000fe20008000000 */
[----:B------:R-:W-:Y:S02]  /*0710*/  UMOV UR5, UR7 ;  /* 0x0000000700057c82 */ /* 0x000fe40008000000 */
[----:B------:R-:W0:Y:S08]  /*0720*/  I2F.U64.RP R8, UR4 ;  /* 0x0000000400087d12 */ /* 0x000e300008309000 */
[----:B0-----:R-:W0:Y:S02]  /*0730*/  MUFU.RCP R8, R8 ;  /* 0x0000000800087308 */ /* 0x001e240000001000 */
[----:B0-----:R-:W-:-:S06]  /*0740*/  VIADD R4, R8, 0x1ffffffe ;  /* 0x1ffffffe08047836 */ /* 0x001fcc0000000000 */
[----:B------:R-:W0:Y:S02]  /*0750*/  F2I.U64.TRUNC R4, R4 ;  /* 0x0000000400047311 */ /* 0x000e24000020d800 */
[----:B0-----:R-:W-:-:S04]  /*0760*/  IMAD.WIDE.U32 R6, R4, UR6, RZ ;  /* 0x0000000604067c25 */ /* 0x001fc8000f8e00ff */
[----:B------:R-:W-:Y:S01]  /*0770*/  IMAD R7, R4, UR7, R7 ;  /* 0x0000000704077c24 */ /* 0x000fe2000f8e0207 */
[----:B------:R-:W-:-:S03]  /*0780*/  IADD3 R9, P0, PT, RZ, -R6, RZ ;  /* 0x80000006ff097210 */ /* 0x000fc60007f1e0ff */
[----:B------:R-:W-:Y:S02]  /*0790*/  IMAD R7, R5, UR6, R7 ;  /* 0x0000000605077c24 */ /* 0x000fe4000f8e0207 */
[----:B------:R-:W-:-:S03]  /*07a0*/  IMAD.HI.U32 R6, R4, R9, RZ ;  /* 0x0000000904067227 */ /* 0x000fc600078e00ff */
[----:B------:R-:W-:Y:S01]  /*07b0*/  IADD3.X R11, PT, PT, RZ, ~R7, RZ, P0, !PT ;  /* 0x80000007ff0b7210 */ /* 0x000fe200007fe4ff */
[----:B------:R-:W-:-:S04]  /*07c0*/  IMAD.MOV.U32 R7, RZ, RZ, R4 ;  /* 0x000000ffff077224 */ /* 0x000fc800078e0004 */
[----:B------:R-:W-:-:S04]  /*07d0*/  IMAD.WIDE.U32 R6, P0, R4, R11, R6 ;  /* 0x0000000b04067225 */ /* 0x000fc80007800006 */
[C---:B------:R-:W-:Y:S02]  /*07e0*/  IMAD R13, R5.reuse, R11, RZ ;  /* 0x0000000b050d7224 */ /* 0x040fe400078e02ff */
[----:B------:R-:W-:-:S04]  /*07f0*/  IMAD.HI.U32 R6, P1, R5, R9, R6 ;  /* 0x0000000905067227 */ /* 0x000fc80007820006 */
[----:B------:R-:W-:Y:S01]  /*0800*/  IMAD.HI.U32 R11, R5, R11, RZ ;  /* 0x0000000b050b7227 */ /* 0x000fe200078e00ff */
[----:B------:R-:W-:-:S03]  /*0810*/  IADD3 R7, P2, PT, R13, R6, RZ ;  /* 0x000000060d077210 */ /* 0x000fc60007f5e0ff */
[----:B------:R-:W-:Y:S02]  /*0820*/  IMAD.X R6, R11, 0x1, R5, P0 ;  /* 0x000000010b067824 */ /* 0x000fe400000e0605 */
[----:B------:R-:W-:-:S03]  /*0830*/  IMAD.WIDE.U32 R4, R7, UR6, RZ ;  /* 0x0000000607047c25 */ /* 0x000fc6000f8e00ff */
[----:B------:R-:W-:Y:S01]  /*0840*/  IADD3.X R9, PT, PT, RZ, RZ, R6, P2, P1 ;  /* 0x000000ffff097210 */ /* 0x000fe200017e2406 */
[----:B------:R-:W-:Y:S01]  /*0850*/  IMAD R6, R7, UR7, R5 ;  /* 0x0000000707067c24 */ /* 0x000fe2000f8e0205 */
[----:B------:R-:W-:-:S03]  /*0860*/  IADD3 R5, P0, PT, RZ, -R4, RZ ;  /* 0x80000004ff057210 */ /* 0x000fc60007f1e0ff */
[----:B------:R-:W-:Y:S02]  /*0870*/  IMAD R4, R9, UR6, R6 ;  /* 0x0000000609047c24 */ /* 0x000fe4000f8e0206 */
[----:B------:R-:W-:-:S03]  /*0880*/  IMAD.HI.U32 R6, R7, R5, RZ ;  /* 0x0000000507067227 */ /* 0x000fc600078e00ff */
[----:B------:R-:W-:-:S05]  /*0890*/  IADD3.X R4, PT, PT, RZ, ~R4, RZ, P0, !PT ;  /* 0x80000004ff047210 */ /* 0x000fca00007fe4ff */
[----:B------:R-:W-:-:S04]  /*08a0*/  IMAD.WIDE.U32 R6, P0, R7, R4, R6 ;  /* 0x0000000407067225 */ /* 0x000fc80007800006 */
[C---:B------:R-:W-:Y:S02]  /*08b0*/  IMAD R8, R9.reuse, R4, RZ ;  /* 0x0000000409087224 */ /* 0x040fe400078e02ff */
[----:B------:R-:W-:-:S04]  /*08c0*/  IMAD.HI.U32 R7, P1, R9, R5, R6 ;  /* 0x0000000509077227 */ /* 0x000fc80007820006 */
[----:B------:R-:W-:Y:S01]  /*08d0*/  IMAD.HI.U32 R6, R9, R4, RZ ;  /* 0x0000000409067227 */ /* 0x000fe200078e00ff */
[----:B------:R-:W-:-:S03]  /*08e0*/  IADD3 R7, P2, PT, R8, R7, RZ ;  /* 0x0000000708077210 */ /* 0x000fc60007f5e0ff */
[----:B------:R-:W-:Y:S02]  /*08f0*/  IMAD.X R9, R6, 0x1, R9, P0 ;  /* 0x0000000106097824 */ /* 0x000fe400000e0609 */
[----:B------:R-:W-:-:S03]  /*0900*/  IMAD.HI.U32 R4, R7, R2, RZ ;  /* 0x0000000207047227 */ /* 0x000fc600078e00ff */
[----:B------:R-:W-:Y:S01]  /*0910*/  IADD3.X R9, PT, PT, RZ, RZ, R9, P2, P1 ;  /* 0x000000ffff097210 */ /* 0x000fe200017e2409 */
[----:B------:R-:W-:Y:S02]  /*0920*/  IMAD.MOV.U32 R5, RZ, RZ, RZ ;  /* 0x000000ffff057224 */ /* 0x000fe400078e00ff */
[----:B------:R-:W-:-:S04]  /*0930*/  IMAD.WIDE.U32 R4, RZ, R7, R4 ;  /* 0x00000007ff047225 */ /* 0x000fc800078e0004 */
[----:B------:R-:W-:-:S05]  /*0940*/  IMAD.HI.U32 R4, P0, R9, R2, R4 ;  /* 0x0000000209047227 */ /* 0x000fca0007800004 */
[----:B------:R-:W-:Y:S02]  /*0950*/  IADD3 R7, P1, PT, RZ, R4, RZ ;  /* 0x00000004ff077210 */ /* 0x000fe40007f3e0ff */
[----:B------:R-:W-:-:S03]  /*0960*/  IADD3.X R6, PT, PT, RZ, RZ, RZ, P0, !PT ;  /* 0x000000ffff067210 */ /* 0x000fc600007fe4ff */
[----:B------:R-:W-:-:S04]  /*0970*/  IMAD.WIDE.U32 R4, R7, UR6, RZ ;  /* 0x0000000607047c25 */ /* 0x000fc8000f8e00ff */
[----:B------:R-:W-:Y:S01]  /*0980*/  IMAD.X R6, RZ, RZ, R6, P1 ;  /* 0x000000ffff067224 */ /* 0x000fe200008e0606 */
[----:B------:R-:W-:Y:S01]  /*0990*/  IADD3 R11, P1, PT, -R4, R2, RZ ;  /* 0x00000002040b7210 */ /* 0x000fe20007f3e1ff */
[----:B------:R-:W-:-:S03]  /*09a0*/  IMAD R5, R7, UR7, R5 ;  /* 0x0000000707057c24 */ /* 0x000fc6000f8e0205 */
[C---:B------:R-:W-:Y:S01]  /*09b0*/  ISETP.GE.U32.AND P0, PT, R11.reuse, UR6, PT ;  /* 0x000000060b007c0c */ /* 0x040fe2000bf06070 */
[----:B------:R-:W-:Y:S01]  /*09c0*/  IMAD R5, R6, UR6, R5 ;  /* 0x0000000606057c24 */ /* 0x000fe2000f8e0205 */
[----:B------:R-:W-:-:S04]  /*09d0*/  IADD3 R8, P2, PT, R11, -UR6, RZ ;  /* 0x800000060b087c10 */ /* 0x000fc8000ff5e0ff */
[----:B------:R-:W-:Y:S02]  /*09e0*/  IADD3.X R13, PT, PT, RZ, ~R5, RZ, P1, !PT ;  /* 0x80000005ff0d7210 */ /* 0x000fe40000ffe4ff */
[----:B------:R-:W-:Y:S02]  /*09f0*/  IADD3 R4, P1, PT, R7, 0x1, RZ ;  /* 0x0000000107047810 */ /* 0x000fe40007f3e0ff */
[C---:B------:R-:W-:Y:S02]  /*0a00*/  ISETP.GE.U32.AND.EX P0, PT, R13.reuse, UR7, PT, P0 ;  /* 0x000000070d007c0c */ /* 0x040fe4000bf06100 */
[----:B------:R-:W-:Y:S01]  /*0a10*/  IADD3.X R10, PT, PT, R13, ~UR7, RZ, P2, !PT ;  /* 0x800000070d0a7c10 */ /* 0x000fe200097fe4ff */
[----:B------:R-:W-:Y:S01]  /*0a20*/  IMAD.X R9, RZ, RZ, R6, P1 ;  /* 0x000000ffff097224 */ /* 0x000fe200008e0606 */
[----:B------:R-:W-:Y:S02]  /*0a30*/  SEL R8, R8, R11, P0 ;  /* 0x0000000b08087207 */ /* 0x000fe40000000000 */
[----:B------:R-:W-:-:S02]  /*0a40*/  SEL R5, R4, R7, P0 ;  /* 0x0000000704057207 */ /* 0x000fc40000000000 */
[----:B------:R-:W-:Y:S02]  /*0a50*/  SEL R7, R10, R13, P0 ;  /* 0x0000000d0a077207 */ /* 0x000fe40000000000 */
[----:B------:R-:W-:Y:S02]  /*0a60*/  SEL R4, R9, R6, P0 ;  /* 0x0000000609047207 */ /* 0x000fe40000000000 */
[----:B------:R-:W-:Y:S02]  /*0a70*/  ISETP.GE.U32.AND P0, PT, R8, UR6, PT ;  /* 0x0000000608007c0c */ /* 0x000fe4000bf06070 */
[----:B------:R-:W-:Y:S02]  /*0a80*/  IADD3 R6, P2, PT, R5, 0x1, RZ ;  /* 0x0000000105067810 */ /* 0x000fe40007f5e0ff */
[----:B------:R-:W-:Y:S02]  /*0a90*/  ISETP.GE.U32.AND.EX P0, PT, R7, UR7, PT, P0 ;  /* 0x0000000707007c0c */ /* 0x000fe4000bf06100 */
[----:B------:R-:W-:-:S02]  /*0aa0*/  IADD3.X R7, PT, PT, RZ, R4, RZ, P2, !PT ;  /* 0x00000004ff077210 */ /* 0x000fc400017fe4ff */
[----:B------:R-:W-:Y:S01]  /*0ab0*/  SEL R6, R6, R5, P0 ;  /* 0x0000000506067207 */ /* 0x000fe20000000000 */
[----:B------:R-:W-:Y:S01]  /*0ac0*/  HFMA2 R5, -RZ, RZ, 0, 0 ;  /* 0x00000000ff057431 */ /* 0x000fe200000001ff */
[----:B------:R-:W-:Y:S02]  /*0ad0*/  ISETP.NE.U32.AND P1, PT, RZ, UR6, PT ;  /* 0x00000006ff007c0c */ /* 0x000fe4000bf25070 */
[----:B------:R-:W-:Y:S01]  /*0ae0*/  SEL R7, R7, R4, P0 ;  /* 0x0000000407077207 */ /* 0x000fe20000000000 */
[----:B------:R-:W-:Y:S01]  /*0af0*/  IMAD.MOV.U32 R4, RZ, RZ, R0 ;  /* 0x000000ffff047224 */ /* 0x000fe200078e0000 */
[----:B------:R-:W-:-:S04]  /*0b00*/  ISETP.NE.AND.EX P1, PT, RZ, UR7, PT, P1 ;  /* 0x00000007ff007c0c */ /* 0x000fc8000bf25310 */
[----:B------:R-:W-:Y:S02]  /*0b10*/  SEL R6, R6, 0xffffffff, P1 ;  /* 0xffffffff06067807 */ /* 0x000fe40000800000 */
[----:B------:R-:W-:Y:S01]  /*0b20*/  SEL R7, R7, 0xffffffff, P1 ;  /* 0xffffffff07077807 */ /* 0x000fe20000800000 */
[----:B------:R-:W-:Y:S06]  /*0b30*/  RET.REL.NODEC R4 `(splat) ;  /* 0xfffffff404307950 */ /* 0x000fec0003c3ffff */
.L_x_23:
        /* <DEDUP_REMOVED lines=12> */
.L_x_253:


//--------------------- .text.add_inplace         --------------------------
	.section	.text.add_inplace,"ax",@progbits
	.align	128
        .global         add_inplace
        .type           add_inplace,@function
        .size           add_inplace,(.L_x_264 - add_inplace)
        .other          add_inplace,@"STO_CUDA_ENTRY STV_DEFAULT"
add_inplace:
.text.add_inplace:
        /* <DEDUP_REMOVED lines=12> */
[----:B------:R-:W-:Y:S02]  /*00c0*/  ISETP.GT.U32.AND P0, PT, R0, 0x3, PT ;  /* 0x000000030000780c */ /* 0x000fe40003f04070 */
[----:B------:R-:W-:-:S04]  /*00d0*/  IADD3.X R4, PT, PT, R3, -0x1, RZ, P1, !PT ;  /* 0xffffffff03047810 */ /* 0x000fc80000ffe4ff */
[----:B------:R-:W-:-:S13]  /*00e0*/  ISETP.GT.U32.AND.EX P0, PT, R4, RZ, PT, P0 ;  /* 0x000000ff0400720c */ /* 0x000fda0003f04100 */
[----:B0-----:R-:W-:Y:S05]  /*00f0*/  @P0 BRA `(.L_x_24) ;  /* 0x00000004002c0947 */ /* 0x001fea0003800000 */
[----:B------:R-:W-:-:S04]  /*0100*/  ISETP.NE.U32.AND P0, PT, R0, RZ, PT ;  /* 0x000000ff0000720c */ /* 0x000fc80003f05070 */
[----:B------:R-:W-:-:S13]  /*0110*/  ISETP.NE.AND.EX P0, PT, R4, RZ, PT, P0 ;  /* 0x000000ff0400720c */ /* 0x000fda0003f05300 */
[----:B------:R-:W-:Y:S05]  /*0120*/  @!P0 EXIT ;  /* 0x000000000000894d */ /* 0x000fea0003800000 */
[----:B------:R-:W-:Y:S01]  /*0130*/  IADD3 R0, P1, PT, R9, -R2, RZ ;  /* 0x8000000209007210 */ /* 0x000fe20007f3e0ff */
[----:B------:R-:W-:Y:S01]  /*0140*/  BSSY.RECONVERGENT B0, `(.L_x_25) ;  /* 0x0000033000007945 */ /* 0x000fe20003800200 */
[----:B------:R-:W-:Y:S01]  /*0150*/  HFMA2 R6, -RZ, RZ, 0, 0 ;  /* 0x00000000ff067431 */ /* 0x000fe200000001ff */
[----:B------:R-:W-:Y:S02]  /*0160*/  LOP3.LUT R7, R2, 0x3, RZ, 0xc0, !PT ;  /* 0x0000000302077812 */ /* 0x000fe400078ec0ff */
[----:B------:R-:W-:Y:S02]  /*0170*/  ISETP.GT.U32.AND P0, PT, R0, -0x4, PT ;  /* 0xfffffffc0000780c */ /* 0x000fe40003f04070 */
[----:B------:R-:W-:-:S04]  /*0180*/  IADD3.X R0, PT, PT, RZ, ~R3, RZ, P1, !PT ;  /* 0x80000003ff007210 */ /* 0x000fc80000ffe4ff */
[----:B------:R-:W-:Y:S01]  /*0190*/  ISETP.GT.U32.AND.EX P0, PT, R0, -0x1, PT, P0 ;  /* 0xffffffff0000780c */ /* 0x000fe20003f04100 */
[----:B------:R-:W-:-:S12]  /*01a0*/  IMAD.MOV.U32 R0, RZ, RZ, RZ ;  /* 0x000000ffff007224 */ /* 0x000fd800078e00ff */
[----:B------:R-:W-:Y:S05]  /*01b0*/  @P0 BRA `(.L_x_26) ;  /* 0x0000000000ac0947 */ /* 0x000fea0003800000 */
[----:B------:R-:W-:Y:S01]  /*01c0*/  IADD3 R8, P0, P1, R9, -R2, R7 ;  /* 0x8000000209087210 */ /* 0x000fe2000791e007 */
[----:B------:R-:W-:Y:S01]  /*01d0*/  BSSY.RECONVERGENT B1, `(.L_x_27) ;  /* 0x0000028000017945 */ /* 0x000fe20003800200 */
[----:B------:R-:W-:Y:S01]  /*01e0*/  IMAD.MOV.U32 R6, RZ, RZ, 0x1 ;  /* 0x00000001ff067424 */ /* 0x000fe200078e00ff */
[----:B------:R-:W-:Y:S02]  /*01f0*/  MOV R11, R9 ;  /* 0x00000009000b7202 */ /* 0x000fe40000000f00 */
[----:B------:R-:W-:-:S08]  /*0200*/  IADD3.X R10, PT, PT, RZ, ~R3, R0, P0, P1 ;  /* 0x80000003ff0a7210 */ /* 0x000fd000007e2400 */
.L_x_28:
[----:B------:R-:W0:Y:S08]  /*0210*/  LDC.64 R4, c[0x0][0x380] ;  /* 0x0000e000ff047b82 */ /* 0x000e300000000a00 */
[----:B-1----:R-:W1:Y:S01]  /*0220*/  LDC.64 R2, c[0x0][0x388] ;  /* 0x0000e200ff027b82 */ /* 0x002e620000000a00 */
[----:B0-----:R-:W-:-:S06]  /*0230*/  IMAD.WIDE.U32 R16, R11, 0x4, R4 ;  /* 0x000000040b107825 */ /* 0x001fcc00078e0004 */
[----:B------:R-:W2:Y:S01]  /*0240*/  LDG.E R16, desc[UR4][R16.64] ;  /* 0x0000000410107981 */ /* 0x000ea2000c1e1900 */
[----:B-1----:R-:W-:-:S05]  /*0250*/  IMAD.WIDE.U32 R12, R11, 0x4, R2 ;  /* 0x000000040b0c7825 */ /* 0x002fca00078e0002 */
[----:B------:R-:W2:Y:S01]  /*0260*/  LDG.E R15, desc[UR4][R12.64] ;  /* 0x000000040c0f7981 */ /* 0x000ea2000c1e1900 */
[----:B------:R-:W-:-:S04]  /*0270*/  VIADD R21, R11, 0x1 ;  /* 0x000000010b157836 */ /* 0x000fc80000000000 */
[----:B------:R-:W-:-:S04]  /*0280*/  IMAD.WIDE.U32 R18, R21, 0x4, R4 ;  /* 0x0000000415127825 */ /* 0x000fc800078e0004 */
[----:B--2---:R-:W-:Y:S01]  /*0290*/  FADD R23, R16, R15 ;  /* 0x0000000f10177221 */ /* 0x004fe20000000000 */
[----:B------:R-:W-:-:S04]  /*02a0*/  IMAD.WIDE.U32 R14, R21, 0x4, R2 ;  /* 0x00000004150e7825 */ /* 0x000fc800078e0002 */
[----:B------:R0:W-:Y:S04]  /*02b0*/  STG.E desc[UR4][R12.64], R23 ;  /* 0x000000170c007986 */ /* 0x0001e8000c101904 */
[----:B------:R-:W2:Y:S04]  /*02c0*/  LDG.E R18, desc[UR4][R18.64] ;  /* 0x0000000412127981 */ /* 0x000ea8000c1e1900 */
[----:B------:R-:W2:Y:S01]  /*02d0*/  LDG.E R21, desc[UR4][R14.64] ;  /* 0x000000040e157981 */ /* 0x000ea2000c1e1900 */
[----:B------:R-:W-:-:S05]  /*02e0*/  IADD3 R27, PT, PT, R11, 0x2, RZ ;  /* 0x000000020b1b7810 */ /* 0x000fca0007ffe0ff */
[----:B------:R-:W-:-:S04]  /*02f0*/  IMAD.WIDE.U32 R16, R27, 0x4, R2 ;  /* 0x000000041b107825 */ /* 0x000fc800078e0002 */
[----:B--2---:R-:W-:Y:S01]  /*0300*/  FADD R25, R18, R21 ;  /* 0x0000001512197221 */ /* 0x004fe20000000000 */
[----:B------:R-:W-:-:S04]  /*0310*/  IMAD.WIDE.U32 R20, R27, 0x4, R4 ;  /* 0x000000041b147825 */ /* 0x000fc800078e0004 */
[----:B------:R1:W-:Y:S04]  /*0320*/  STG.E desc[UR4][R14.64], R25 ;  /* 0x000000190e007986 */ /* 0x0003e8000c101904 */
[----:B------:R-:W2:Y:S04]  /*0330*/  LDG.E R20, desc[UR4][R20.64] ;  /* 0x0000000414147981 */ /* 0x000ea8000c1e1900 */
[----:B------:R-:W2:Y:S01]  /*0340*/  LDG.E R27, desc[UR4][R16.64] ;  /* 0x00000004101b7981 */ /* 0x000ea2000c1e1900 */
[----:B------:R-:W-:-:S04]  /*0350*/  VIADD R29, R11, 0x3 ;  /* 0x000000030b1d7836 */ /* 0x000fc80000000000 */
[----:B------:R-:W-:-:S04]  /*0360*/  IMAD.WIDE.U32 R4, R29, 0x4, R4 ;  /* 0x000000041d047825 */ /* 0x000fc800078e0004 */
[----:B------:R-:W-:-:S04]  /*0370*/  IMAD.WIDE.U32 R2, R29, 0x4, R2 ;  /* 0x000000041d027825 */ /* 0x000fc800078e0002 */
[----:B--2---:R-:W-:-:S05]  /*0380*/  FADD R27, R20, R27 ;  /* 0x0000001b141b7221 */ /* 0x004fca0000000000 */
[----:B------:R1:W-:Y:S04]  /*0390*/  STG.E desc[UR4][R16.64], R27 ;  /* 0x0000001b10007986 */ /* 0x0003e8000c101904 */
[----:B------:R-:W2:Y:S04]  /*03a0*/  LDG.E R4, desc[UR4][R4.64] ;  /* 0x0000000404047981 */ /* 0x000ea8000c1e1900 */
[----:B0-----:R-:W2:Y:S01]  /*03b0*/  LDG.E R13, desc[UR4][R2.64] ;  /* 0x00000004020d7981 */ /* 0x001ea2000c1e1900 */
[----:B------:R-:W-:-:S04]  /*03c0*/  IADD3 R8, P0, PT, R8, 0x4, RZ ;  /* 0x0000000408087810 */ /* 0x000fc80007f1e0ff */
[----:B------:R-:W-:Y:S02]  /*03d0*/  IADD3.X R10, PT, PT, RZ, R10, RZ, P0, !PT ;  /* 0x0000000aff0a7210 */ /* 0x000fe400007fe4ff */
[----:B------:R-:W-:-:S04]  /*03e0*/  ISETP.NE.U32.AND P0, PT, R8, RZ, PT ;  /* 0x000000ff0800720c */ /* 0x000fc80003f05070 */
[----:B------:R-:W-:Y:S01]  /*03f0*/  ISETP.NE.AND.EX P0, PT, R10, RZ, PT, P0 ;  /* 0x000000ff0a00720c */ /* 0x000fe20003f05300 */
[----:B------:R-:W-:Y:S01]  /*0400*/  VIADD R6, R6, 0x4 ;  /* 0x0000000406067836 */ /* 0x000fe20000000000 */
[----:B------:R-:W-:Y:S01]  /*0410*/  IADD3 R11, PT, PT, R11, 0x4, RZ ;  /* 0x000000040b0b7810 */ /* 0x000fe20007ffe0ff */
[----:B--2---:R-:W-:-:S05]  /*0420*/  FADD R13, R4, R13 ;  /* 0x0000000d040d7221 */ /* 0x004fca0000000000 */
[----:B------:R1:W-:Y:S05]  /*0430*/  STG.E desc[UR4][R2.64], R13 ;  /* 0x0000000d02007986 */ /* 0x0003ea000c101904 */
[----:B------:R-:W-:Y:S05]  /*0440*/  @P0 BRA `(.L_x_28) ;  /* 0xfffffffc00700947 */ /* 0x000fea000383ffff */
[----:B------:R-:W-:Y:S05]  /*0450*/  BSYNC.RECONVERGENT B1 ;  /* 0x0000000000017941 */ /* 0x000fea0003800200 */
.L_x_27:
[----:B------:R-:W-:-:S07]  /*0460*/  VIADD R6, R6, 0xffffffff ;  /* 0xffffffff06067836 */ /* 0x000fce0000000000 */
.L_x_26:
[----:B------:R-:W-:Y:S05]  /*0470*/  BSYNC.RECONVERGENT B0 ;  /* 0x0000000000007941 */ /* 0x000fea0003800200 */
.L_x_25:
[----:B------:R-:W-:-:S04]  /*0480*/  ISETP.NE.U32.AND P0, PT, R7, RZ, PT ;  /* 0x000000ff0700720c */ /* 0x000fc80003f05070 */
[----:B------:R-:W-:-:S13]  /*0490*/  ISETP.NE.AND.EX P0, PT, R0, RZ, PT, P0 ;  /* 0x000000ff0000720c */ /* 0x000fda0003f05300 */
[----:B------:R-:W-:Y:S05]  /*04a0*/  @!P0 EXIT ;  /* 0x000000000000894d */ /* 0x000fea0003800000 */
[----:B------:R-:W0:Y:S01]  /*04b0*/  LDC.64 R10, c[0x0][0x380] ;  /* 0x0000e000ff0a7b82 */ /* 0x000e220000000a00 */
[----:B------:R-:W-:-:S07]  /*04c0*/  IADD3 R9, PT, PT, R9, R6, RZ ;  /* 0x0000000609097210 */ /* 0x000fce0007ffe0ff */
[----:B-1----:R-:W1:Y:S02]  /*04d0*/  LDC.64 R12, c[0x0][0x388] ;  /* 0x0000e200ff0c7b82 */ /* 0x002e640000000a00 */
.L_x_29:
[----:B0-----:R-:W-:-:S04]  /*04e0*/  IMAD.WIDE.U32 R2, R9, 0x4, R10 ;  /* 0x0000000409027825 */ /* 0x001fc800078e000a */
[----:B-12---:R-:W-:Y:S02]  /*04f0*/  IMAD.WIDE.U32 R4, R9, 0x4, R12 ;  /* 0x0000000409047825 */ /* 0x006fe400078e000c */
[----:B------:R-:W2:Y:S04]  /*0500*/  LDG.E R2, desc[UR4][R2.64] ;  /* 0x0000000402027981 */ /* 0x000ea8000c1e1900 */
[----:B------:R-:W2:Y:S01]  /*0510*/  LDG.E R15, desc[UR4][R4.64] ;  /* 0x00000004040f7981 */ /* 0x000ea2000c1e1900 */
[----:B------:R-:W-:Y:S01]  /*0520*/  IADD3 R7, P0, PT, R7, -0x1, RZ ;  /* 0xffffffff07077810 */ /* 0x000fe20007f1e0ff */
[----:B------:R-:W-:-:S03]  /*0530*/  VIADD R9, R9, 0x1 ;  /* 0x0000000109097836 */ /* 0x000fc60000000000 */
[----:B------:R-:W-:Y:S02]  /*0540*/  IADD3.X R0, PT, PT, R0, -0x1, RZ, P0, !PT ;  /* 0xffffffff00007810 */ /* 0x000fe400007fe4ff */
[----:B------:R-:W-:-:S04]  /*0550*/  ISETP.NE.U32.AND P0, PT, R7, RZ, PT ;  /* 0x000000ff0700720c */ /* 0x000fc80003f05070 */
[----:B------:R-:W-:Y:S01]  /*0560*/  ISETP.NE.AND.EX P0, PT, R0, RZ, PT, P0 ;  /* 0x000000ff0000720c */ /* 0x000fe20003f05300 */
[----:B--2---:R-:W-:-:S05]  /*0570*/  FADD R15, R2, R15 ;  /* 0x0000000f020f7221 */ /* 0x004fca0000000000 */
[----:B------:R2:W-:Y:S07]  /*0580*/  STG.E desc[UR4][R4.64], R15 ;  /* 0x0000000f04007986 */ /* 0x0005ee000c101904 */
[----:B------:R-:W-:Y:S05]  /*0590*/  @P0 BRA `(.L_x_29) ;  /* 0xfffffffc00d00947 */ /* 0x000fea000383ffff */
[----:B------:R-:W-:Y:S05]  /*05a0*/  EXIT ;  /* 0x000000000000794d */ /* 0x000fea0003800000 */
.L_x_24:
[----:B------:R-:W0:Y:S08]  /*05b0*/  LDC.64 R2, c[0x0][0x380] ;  /* 0x0000e000ff027b82 */ /* 0x000e300000000a00 */
[----:B------:R-:W1:Y:S01]  /*05c0*/  LDC.64 R4, c[0x0][0x388] ;  /* 0x0000e200ff047b82 */ /* 0x000e620000000a00 */
[----:B0-----:R-:W-:-:S05]  /*05d0*/  IMAD.WIDE.U32 R2, R7, 0x10, R2 ;  /* 0x0000001007027825 */ /* 0x001fca00078e0002 */
[----:B------:R-:W2:Y:S01]  /*05e0*/  LDG.E.128 R8, desc[UR4][R2.64] ;  /* 0x0000000402087981 */ /* 0x000ea2000c1e1d00 */
[----:B-1----:R-:W-:-:S05]  /*05f0*/  IMAD.WIDE.U32 R4, R7, 0x10, R4 ;  /* 0x0000001007047825 */ /* 0x002fca00078e0004 */
[----:B------:R-:W2:Y:S02]  /*0600*/  LDG.E.128 R12, desc[UR4][R4.64] ;  /* 0x00000004040c7981 */ /* 0x000ea4000c1e1d00 */
[----:B--2---:R-:W-:Y:S01]  /*0610*/  FADD R8, R8, R12 ;  /* 0x0000000c08087221 */ /* 0x004fe20000000000 */
[----:B------:R-:W-:Y:S01]  /*0620*/  FADD R9, R9, R13 ;  /* 0x0000000d09097221 */ /* 0x000fe20000000000 */
[----:B------:R-:W-:Y:S01]  /*0630*/  FADD R10, R10, R14 ;  /* 0x0000000e0a0a7221 */ /* 0x000fe20000000000 */
[----:B------:R-:W-:-:S05]  /*0640*/  FADD R11, R11, R15 ;  /* 0x0000000f0b0b7221 */ /* 0x000fca0000000000 */
[----:B------:R-:W-:Y:S01]  /*0650*/  STG.E.128 desc[UR4][R4.64], R8 ;  /* 0x0000000804007986 */ /* 0x000fe2000c101d04 */
[----:B------:R-:W-:Y:S05]  /*0660*/  EXIT ;  /* 0x000000000000794d */ /* 0x000fea0003800000 */
.L_x_30:
        /* <DEDUP_REMOVED lines=9> */
.L_x_264:


//--------------------- .text.multiply_inplace    --------------------------
	.section	.text.multiply_inplace,"ax",@progbits
	.align	128
        .global         multiply_inplace
        .type           multiply_inplace,@function
        .size           multiply_inplace,(.L_x_265 - multiply_inplace)
        .other          multiply_inplace,@"STO_CUDA_ENTRY STV_DEFAULT"
multiply_inplace:
.text.multiply_inplace:
        /* <DEDUP_REMOVED lines=33> */
.L_x_35:
        /* <DEDUP_REMOVED lines=8> */
[----:B--2---:R-:W-:Y:S01]  /*0290*/  FMUL R23, R16, R15 ;  /* 0x0000000f10177220 */ /* 0x004fe20000400000 */
[----:B------:R-:W-:-:S04]  /*02a0*/  IMAD.WIDE.U32 R14, R21, 0x4, R2 ;  /* 0x00000004150e7825 */ /* 0x000fc800078e0002 */
[----:B------:R0:W-:Y:S04]  /*02b0*/  STG.E desc[UR4][R12.64], R23 ;  /* 0x000000170c007986 */ /* 0x0001e8000c101904 */
[----:B------:R-:W2:Y:S04]  /*02c0*/  LDG.E R18, desc[UR4][R18.64] ;  /* 0x0000000412127981 */ /* 0x000ea8000c1e1900 */
[----:B------:R-:W2:Y:S01]  /*02d0*/  LDG.E R21, desc[UR4][R14.64] ;  /* 0x000000040e157981 */ /* 0x000ea2000c1e1900 */
[----:B------:R-:W-:-:S05]  /*02e0*/  IADD3 R27, PT, PT, R11, 0x2, RZ ;  /* 0x000000020b1b7810 */ /* 0x000fca0007ffe0ff */
[----:B------:R-:W-:-:S04]  /*02f0*/  IMAD.WIDE.U32 R16, R27, 0x4, R2 ;  /* 0x000000041b107825 */ /* 0x000fc800078e0002 */
[----:B--2---:R-:W-:Y:S01]  /*0300*/  FMUL R25, R18, R21 ;  /* 0x0000001512197220 */ /* 0x004fe20000400000 */
[----:B------:R-:W-:-:S04]  /*0310*/  IMAD.WIDE.U32 R20, R27, 0x4, R4 ;  /* 0x000000041b147825 */ /* 0x000fc800078e0004 */
[----:B------:R1:W-:Y:S04]  /*0320*/  STG.E desc[UR4][R14.64], R25 ;  /* 0x000000190e007986 */ /* 0x0003e8000c101904 */
[----:B------:R-:W2:Y:S04]  /*0330*/  LDG.E R20, desc[UR4][R20.64] ;  /* 0x0000000414147981 */ /* 0x000ea8000c1e1900 */
[----:B------:R-:W2:Y:S01]  /*0340*/  LDG.E R27, desc[UR4][R16.64] ;  /* 0x00000004101b7981 */ /* 0x000ea2000c1e1900 */
[----:B------:R-:W-:-:S04]  /*0350*/  VIADD R29, R11, 0x3 ;  /* 0x000000030b1d7836 */ /* 0x000fc80000000000 */
[----:B------:R-:W-:-:S04]  /*0360*/  IMAD.WIDE.U32 R4, R29, 0x4, R4 ;  /* 0x000000041d047825 */ /* 0x000fc800078e0004 */
[----:B------:R-:W-:-:S04]  /*0370*/  IMAD.WIDE.U32 R2, R29, 0x4, R2 ;  /* 0x000000041d027825 */ /* 0x000fc800078e0002 */
[----:B--2---:R-:W-:-:S05]  /*0380*/  FMUL R27, R20, R27 ;  /* 0x0000001b141b7220 */ /* 0x004fca0000400000 */
        /* <DEDUP_REMOVED lines=9> */
[----:B--2---:R-:W-:-:S05]  /*0420*/  FMUL R13, R4, R13 ;  /* 0x0000000d040d7220 */ /* 0x004fca0000400000 */
[----:B------:R1:W-:Y:S05]  /*0430*/  STG.E desc[UR4][R2.64], R13 ;  /* 0x0000000d02007986 */ /* 0x0003ea000c101904 */
[----:B------:R-:W-:Y:S05]  /*0440*/  @P0 BRA `(.L_x_35) ;  /* 0xfffffffc00700947 */ /* 0x000fea000383ffff */
[----:B------:R-:W-:Y:S05]  /*0450*/  BSYNC.RECONVERGENT B1 ;  /* 0x0000000000017941 */ /* 0x000fea0003800200 */
.L_x_34:
[----:B------:R-:W-:-:S07]  /*0460*/  VIADD R6, R6, 0xffffffff ;  /* 0xffffffff06067836 */ /* 0x000fce0000000000 */
.L_x_33:
[----:B------:R-:W-:Y:S05]  /*0470*/  BSYNC.RECONVERGENT B0 ;  /* 0x0000000000007941 */ /* 0x000fea0003800200 */
.L_x_32:
[----:B------:R-:W-:-:S04]  /*0480*/  ISETP.NE.U32.AND P0, PT, R7, RZ, PT ;  /* 0x000000ff0700720c */ /* 0x000fc80003f05070 */
[----:B------:R-:W-:-:S13]  /*0490*/  ISETP.NE.AND.EX P0, PT, R0, RZ, PT, P0 ;  /* 0x000000ff0000720c */ /* 0x000fda0003f05300 */
[----:B------:R-:W-:Y:S05]  /*04a0*/  @!P0 EXIT ;  /* 0x000000000000894d */ /* 0x000fea0003800000 */
[----:B------:R-:W0:Y:S01]  /*04b0*/  LDC.64 R10, c[0x0][0x380] ;  /* 0x0000e000ff0a7b82 */ /* 0x000e220000000a00 */
[----:B------:R-:W-:-:S07]  /*04c0*/  IADD3 R9, PT, PT, R9, R6, RZ ;  /* 0x0000000609097210 */ /* 0x000fce0007ffe0ff */
[----:B-1----:R-:W1:Y:S02]  /*04d0*/  LDC.64 R12, c[0x0][0x388] ;  /* 0x0000e200ff0c7b82 */ /* 0x002e640000000a00 */
.L_x_36:
        /* <DEDUP_REMOVED lines=9> */
[----:B--2---:R-:W-:-:S05]  /*0570*/  FMUL R15, R2, R15 ;  /* 0x0000000f020f7220 */ /* 0x004fca0000400000 */
[----:B------:R2:W-:Y:S07]  /*0580*/  STG.E desc[UR4][R4.64], R15 ;  /* 0x0000000f04007986 */ /* 0x0005ee000c101904 */
[----:B------:R-:W-:Y:S05]  /*0590*/  @P0 BRA `(.L_x_36) ;  /* 0xfffffffc00d00947 */ /* 0x000fea000383ffff */
[----:B------:R-:W-:Y:S05]  /*05a0*/  EXIT ;  /* 0x000000000000794d */ /* 0x000fea0003800000 */
.L_x_31:
[----:B------:R-:W0:Y:S08]  /*05b0*/  LDC.64 R2, c[0x0][0x380] ;  /* 0x0000e000ff027b82 */ /* 0x000e300000000a00 */
[----:B------:R-:W1:Y:S01]  /*05c0*/  LDC.64 R4, c[0x0][0x388] ;  /* 0x0000e200ff047b82 */ /* 0x000e620000000a00 */
[----:B0-----:R-:W-:-:S05]  /*05d0*/  IMAD.WIDE.U32 R2, R7, 0x10, R2 ;  /* 0x0000001007027825 */ /* 0x001fca00078e0002 */
[----:B------:R-:W2:Y:S01]  /*05e0*/  LDG.E.128 R8, desc[UR4][R2.64] ;  /* 0x0000000402087981 */ /* 0x000ea2000c1e1d00 */
[----:B-1----:R-:W-:-:S05]  /*05f0*/  IMAD.WIDE.U32 R4, R7, 0x10, R4 ;  /* 0x0000001007047825 */ /* 0x002fca00078e0004 */
[----:B------:R-:W2:Y:S02]  /*0600*/  LDG.E.128 R12, desc[UR4][R4.64] ;  /* 0x00000004040c7981 */ /* 0x000ea4000c1e1d00 */
[----:B--2---:R-:W-:Y:S01]  /*0610*/  FMUL R8, R8, R12 ;  /* 0x0000000c08087220 */ /* 0x004fe20000400000 */
[----:B------:R-:W-:Y:S01]  /*0620*/  FMUL R9, R9, R13 ;  /* 0x0000000d09097220 */ /* 0x000fe20000400000 */
[----:B------:R-:W-:Y:S01]  /*0630*/  FMUL R10, R10, R14 ;  /* 0x0000000e0a0a7220 */ /* 0x000fe20000400000 */
[----:B------:R-:W-:-:S05]  /*0640*/  FMUL R11, R11, R15 ;  /* 0x0000000f0b0b7220 */ /* 0x000fca0000400000 */
[----:B------:R-:W-:Y:S01]  /*0650*/  STG.E.128 desc[UR4][R4.64], R8 ;  /* 0x0000000804007986 */ /* 0x000fe2000c101d04 */
[----:B------:R-:W-:Y:S05]  /*0660*/  EXIT ;  /* 0x000000000000794d */ /* 0x000fea0003800000 */
.L_x_37:
        /* <DEDUP_REMOVED lines=9> */
.L_x_265:


//--------------------- .text.squared_diff_prime_inplace --------------------------
	.section	.text.squared_diff_prime_inplace,"ax",@progbits
	.align	128
        .global         squared_diff_prime_inplace
        .type           squared_diff_prime_inplace,@function
        .size           squared_diff_prime_inplace,(.L_x_266 - squared_diff_prime_inplace)
        .other          squared_diff_prime_inplace,@"STO_CUDA_ENTRY STV_DEFAULT"
squared_diff_prime_inplace:
.text.squared_diff_prime_inplace:
[----:B------:R-:W-:Y:S01]  /*0000*/  LDC R1, c[0x0][0x37c] ;  /* 0x0000df00ff017b82 */ /* 0x000fe20000000800 */
[----:B------:R-:W0:Y:S07]  /*0010*/  S2R R7, SR_TID.X ;  /* 0x0000000000077919 */ /* 0x000e2e0000002100 */
[----:B------:R-:W0:Y:S08]  /*0020*/  S2UR UR4, SR_CTAID.X ;  /* 0x00000000000479c3 */ /* 0x000e300000002500 */
[----:B------:R-:W0:Y:S08]  /*0030*/  LDC R0, c[0x0][0x360] ;  /* 0x0000d800ff007b82 */ /* 0x000e300000000800 */
[----:B------:R-:W1:Y:S01]  /*0040*/  LDC.64 R10, c[0x0][0x390] ;  /* 0x0000e400ff0a7b82 */ /* 0x000e620000000a00 */
[----:B0-----:R-:W-:-:S05]  /*0050*/  IMAD R7, R0, UR4, R7 ;  /* 0x0000000400077c24 */ /* 0x001fca000f8e0207 */
[----:B------:R-:W-:-:S04]  /*0060*/  SHF.L.U32 R9, R7, 0x2, RZ ;  /* 0x0000000207097819 */ /* 0x000fc800000006ff */
        /* <DEDUP_REMOVED lines=14> */
[----:B------:R-:W-:Y:S02]  /*0150*/  LOP3.LUT R7, R10, 0x3, RZ, 0xc0, !PT ;  /* 0x000000030a077812 */ /* 0x000fe400078ec0ff */
[----:B------:R-:W-:Y:S02]  /*0160*/  ISETP.GT.U32.AND P0, PT, R0, -0x4, PT ;  /* 0xfffffffc0000780c */ /* 0x000fe40003f04070 */
[----:B------:R-:W-:Y:S02]  /*0170*/  IADD3.X R0, PT, PT, RZ, ~R11, RZ, P1, !PT ;  /* 0x8000000bff007210 */ /* 0x000fe40000ffe4ff */
[----:B------:R-:W-:Y:S02]  /*0180*/  MOV R2, RZ ;  /* 0x000000ff00027202 */ /* 0x000fe40000000f00 */
[----:B------:R-:W-:Y:S01]  /*0190*/  ISETP.GT.U32.AND.EX P0, PT, R0, -0x1, PT, P0 ;  /* 0xffffffff0000780c */ /* 0x000fe20003f04100 */
[----:B------:R-:W-:-:S12]  /*01a0*/  HFMA2 R0, -RZ, RZ, 0, 0 ;  /* 0x00000000ff007431 */ /* 0x000fd800000001ff */
[----:B------:R-:W-:Y:S05]  /*01b0*/  @P0 BRA `(.L_x_40) ;  /* 0x0000000000bc0947 */ /* 0x000fea0003800000 */
[----:B------:R-:W0:Y:S01]  /*01c0*/  LDC.64 R2, c[0x0][0x380] ;  /* 0x0000e000ff027b82 */ /* 0x000e220000000a00 */
[----:B------:R-:W-:Y:S01]  /*01d0*/  IADD3 R6, P0, P1, R9, -R10, R7 ;  /* 0x8000000a09067210 */ /* 0x000fe2000791e007 */
[----:B------:R-:W-:Y:S01]  /*01e0*/  BSSY.RECONVERGENT B1, `(.L_x_41) ;  /* 0x000002b000017945 */ /* 0x000fe20003800200 */
[----:B------:R-:W-:Y:S01]  /*01f0*/  IMAD.MOV.U32 R12, RZ, RZ, 0x1 ;  /* 0x00000001ff0c7424 */ /* 0x000fe200078e00ff */
[----:B------:R-:W-:Y:S02]  /*0200*/  MOV R13, R9 ;  /* 0x00000009000d7202 */ /* 0x000fe40000000f00 */
[----:B------:R-:W-:Y:S02]  /*0210*/  IADD3.X R8, PT, PT, RZ, ~R11, R0, P0, P1 ;  /* 0x8000000bff087210 */ /* 0x000fe400007e2400 */
[----:B------:R-:W1:Y:S06]  /*0220*/  LDC.64 R4, c[0x0][0x388] ;  /* 0x0000e200ff047b82 */ /* 0x000e6c0000000a00 */
.L_x_42:
[----:B0-2---:R-:W-:-:S04]  /*0230*/  IMAD.WIDE.U32 R16, R13, 0x4, R2 ;  /* 0x000000040d107825 */ /* 0x005fc800078e0002 */
[C---:B-1----:R-:W-:Y:S02]  /*0240*/  IMAD.WIDE.U32 R10, R13.reuse, 0x4, R4 ;  /* 0x000000040d0a7825 */ /* 0x042fe400078e0004 */
[----:B------:R-:W2:Y:S04]  /*0250*/  LDG.E R16, desc[UR4][R16.64] ;  /* 0x0000000410107981 */ /* 0x000ea8000c1e1900 */
[----:B------:R-:W2:Y:S01]  /*0260*/  LDG.E R15, desc[UR4][R10.64] ;  /* 0x000000040a0f7981 */ /* 0x000ea2000c1e1900 */
[----:B------:R-:W-:-:S05]  /*0270*/  IADD3 R21, PT, PT, R13, 0x1, RZ ;  /* 0x000000010d157810 */ /* 0x000fca0007ffe0ff */
[----:B------:R-:W-:-:S04]  /*0280*/  IMAD.WIDE.U32 R18, R21, 0x4, R2 ;  /* 0x0000000415127825 */ /* 0x000fc800078e0002 */
[----:B--2---:R-:W-:-:S04]  /*0290*/  FADD R15, R16, -R15 ;  /* 0x8000000f100f7221 */ /* 0x004fc80000000000 */
[----:B------:R-:W-:Y:S01]  /*02a0*/  FADD R23, R15, R15 ;  /* 0x0000000f0f177221 */ /* 0x000fe20000000000 */
[----:B------:R-:W-:-:S04]  /*02b0*/  IMAD.WIDE.U32 R14, R21, 0x4, R4 ;  /* 0x00000004150e7825 */ /* 0x000fc800078e0004 */
[----:B------:R0:W-:Y:S04]  /*02c0*/  STG.E desc[UR4][R10.64], R23 ;  /* 0x000000170a007986 */ /* 0x0001e8000c101904 */
[----:B------:R-:W2:Y:S04]  /*02d0*/  LDG.E R18, desc[UR4][R18.64] ;  /* 0x0000000412127981 */ /* 0x000ea8000c1e1900 */
[----:B------:R-:W2:Y:S01]  /*02e0*/  LDG.E R21, desc[UR4][R14.64] ;  /* 0x000000040e157981 */ /* 0x000ea2000c1e1900 */
[----:B------:R-:W-:-:S04]  /*02f0*/  VIADD R27, R13, 0x2 ;  /* 0x000000020d1b7836 */ /* 0x000fc80000000000 */
[----:B------:R-:W-:-:S04]  /*0300*/  IMAD.WIDE.U32 R16, R27, 0x4, R4 ;  /* 0x000000041b107825 */ /* 0x000fc800078e0004 */
[----:B--2---:R-:W-:-:S04]  /*0310*/  FADD R21, R18, -R21 ;  /* 0x8000001512157221 */ /* 0x004fc80000000000 */
[----:B------:R-:W-:Y:S01]  /*0320*/  FADD R25, R21, R21 ;  /* 0x0000001515197221 */ /* 0x000fe20000000000 */
[----:B------:R-:W-:-:S04]  /*0330*/  IMAD.WIDE.U32 R20, R27, 0x4, R2 ;  /* 0x000000041b147825 */ /* 0x000fc800078e0002 */
[----:B------:R2:W-:Y:S04]  /*0340*/  STG.E desc[UR4][R14.64], R25 ;  /* 0x000000190e007986 */ /* 0x0005e8000c101904 */
[----:B------:R-:W3:Y:S04]  /*0350*/  LDG.E R20, desc[UR4][R20.64] ;  /* 0x0000000414147981 */ /* 0x000ee8000c1e1900 */
[----:B------:R-:W3:Y:S01]  /*0360*/  LDG.E R27, desc[UR4][R16.64] ;  /* 0x00000004101b7981 */ /* 0x000ee2000c1e1900 */
[----:B0-----:R-:W-:-:S05]  /*0370*/  IADD3 R11, PT, PT, R13, 0x3, RZ ;  /* 0x000000030d0b7810 */ /* 0x001fca0007ffe0ff */
[----:B------:R-:W-:-:S04]  /*0380*/  IMAD.WIDE.U32 R18, R11, 0x4, R2 ;  /* 0x000000040b127825 */ /* 0x000fc800078e0002 */
[----:B------:R-:W-:-:S04]  /*0390*/  IMAD.WIDE.U32 R10, R11, 0x4, R4 ;  /* 0x000000040b0a7825 */ /* 0x000fc800078e0004 */
[----:B---3--:R-:W-:-:S04]  /*03a0*/  FADD R27, R20, -R27 ;  /* 0x8000001b141b7221 */ /* 0x008fc80000000000 */
[----:B------:R-:W-:-:S05]  /*03b0*/  FADD R27, R27, R27 ;  /* 0x0000001b1b1b7221 */ /* 0x000fca0000000000 */
[----:B------:R2:W-:Y:S04]  /*03c0*/  STG.E desc[UR4][R16.64], R27 ;  /* 0x0000001b10007986 */ /* 0x0005e8000c101904 */
[----:B------:R-:W3:Y:S04]  /*03d0*/  LDG.E R18, desc[UR4][R18.64] ;  /* 0x0000000412127981 */ /* 0x000ee8000c1e1900 */
[----:B------:R-:W3:Y:S01]  /*03e0*/  LDG.E R23, desc[UR4][R10.64] ;  /* 0x000000040a177981 */ /* 0x000ee2000c1e1900 */
[----:B------:R-:W-:Y:S01]  /*03f0*/  IADD3 R6, P0, PT, R6, 0x4, RZ ;  /* 0x0000000406067810 */ /* 0x000fe20007f1e0ff */
[----:B------:R-:W-:Y:S01]  /*0400*/  VIADD R13, R13, 0x4 ;  /* 0x000000040d0d7836 */ /* 0x000fe20000000000 */
[----:B------:R-:W-:-:S02]  /*0410*/  IADD3 R12, PT, PT, R12, 0x4, RZ ;  /* 0x000000040c0c7810 */ /* 0x000fc40007ffe0ff */
[----:B------:R-:W-:Y:S02]  /*0420*/  IADD3.X R8, PT, PT, RZ, R8, RZ, P0, !PT ;  /* 0x00000008ff087210 */ /* 0x000fe400007fe4ff */
[----:B------:R-:W-:-:S04]  /*0430*/  ISETP.NE.U32.AND P0, PT, R6, RZ, PT ;  /* 0x000000ff0600720c */ /* 0x000fc80003f05070 */
[----:B------:R-:W-:Y:S01]  /*0440*/  ISETP.NE.AND.EX P0, PT, R8, RZ, PT, P0 ;  /* 0x000000ff0800720c */ /* 0x000fe20003f05300 */
[----:B---3--:R-:W-:-:S04]  /*0450*/  FADD R23, R18, -R23 ;  /* 0x8000001712177221 */ /* 0x008fc80000000000 */
[----:B------:R-:W-:-:S05]  /*0460*/  FADD R23, R23, R23 ;  /* 0x0000001717177221 */ /* 0x000fca0000000000 */
[----:B------:R2:W-:Y:S03]  /*0470*/  STG.E desc[UR4][R10.64], R23 ;  /* 0x000000170a007986 */ /* 0x0005e6000c101904 */
[----:B------:R-:W-:Y:S05]  /*0480*/  @P0 BRA `(.L_x_42) ;  /* 0xfffffffc00680947 */ /* 0x000fea000383ffff */
[----:B------:R-:W-:Y:S05]  /*0490*/  BSYNC.RECONVERGENT B1 ;  /* 0x0000000000017941 */ /* 0x000fea0003800200 */
.L_x_41:
[----:B------:R-:W-:-:S07]  /*04a0*/  IADD3 R2, PT, PT, R12, -0x1, RZ ;  /* 0xffffffff0c027810 */ /* 0x000fce0007ffe0ff */
.L_x_40:
[----:B------:R-:W-:Y:S05]  /*04b0*/  BSYNC.RECONVERGENT B0 ;  /* 0x0000000000007941 */ /* 0x000fea0003800200 */
.L_x_39:
[----:B------:R-:W-:-:S04]  /*04c0*/  ISETP.NE.U32.AND P0, PT, R7, RZ, PT ;  /* 0x000000ff0700720c */ /* 0x000fc80003f05070 */
[----:B------:R-:W-:-:S13]  /*04d0*/  ISETP.NE.AND.EX P0, PT, R0, RZ, PT, P0 ;  /* 0x000000ff0000720c */ /* 0x000fda0003f05300 */
[----:B------:R-:W-:Y:S05]  /*04e0*/  @!P0 EXIT ;  /* 0x000000000000894d */ /* 0x000fea0003800000 */
[----:B--2---:R-:W0:Y:S01]  /*04f0*/  LDC.64 R10, c[0x0][0x380] ;  /* 0x0000e000ff0a7b82 */ /* 0x004e220000000a00 */
[----:B------:R-:W-:-:S07]  /*0500*/  IADD3 R9, PT, PT, R9, R2, RZ ;  /* 0x0000000209097210 */ /* 0x000fce0007ffe0ff */
[----:B------:R-:W1:Y:S02]  /*0510*/  LDC.64 R12, c[0x0][0x388] ;  /* 0x0000e200ff0c7b82 */ /* 0x000e640000000a00 */
.L_x_43:
[----:B0-----:R-:W-:-:S04]  /*0520*/  IMAD.WIDE.U32 R2, R9, 0x4, R10 ;  /* 0x0000000409027825 */ /* 0x001fc800078e000a */
[----:B-12---:R-:W-:Y:S02]  /*0530*/  IMAD.WIDE.U32 R4, R9, 0x4, R12 ;  /* 0x0000000409047825 */ /* 0x006fe400078e000c */
[----:B------:R-:W2:Y:S04]  /*0540*/  LDG.E R2, desc[UR4][R2.64] ;  /* 0x0000000402027981 */ /* 0x000ea8000c1e1900 */
[----:B------:R-:W2:Y:S01]  /*0550*/  LDG.E R15, desc[UR4][R4.64] ;  /* 0x00000004040f7981 */ /* 0x000ea2000c1e1900 */
[----:B------:R-:W-:Y:S02]  /*0560*/  IADD3 R7, P0, PT, R7, -0x1, RZ ;  /* 0xffffffff07077810 */ /* 0x000fe40007f1e0ff */
[----:B------:R-:W-:Y:S02]  /*0570*/  IADD3 R9, PT, PT, R9, 0x1, RZ ;  /* 0x0000000109097810 */ /* 0x000fe40007ffe0ff */
[----:B------:R-:W-:-:S02]  /*0580*/  IADD3.X R0, PT, PT, R0, -0x1, RZ, P0, !PT ;  /* 0xffffffff00007810 */ /* 0x000fc400007fe4ff */
[----:B------:R-:W-:-:S04]  /*0590*/  ISETP.NE.U32.AND P0, PT, R7, RZ, PT ;  /* 0x000000ff0700720c */ /* 0x000fc80003f05070 */
[----:B------:R-:W-:Y:S01]  /*05a0*/  ISETP.NE.AND.EX P0, PT, R0, RZ, PT, P0 ;  /* 0x000000ff0000720c */ /* 0x000fe20003f05300 */
[----:B--2---:R-:W-:-:S04]  /*05b0*/  FADD R15, R2, -R15 ;  /* 0x8000000f020f7221 */ /* 0x004fc80000000000 */
[----:B------:R-:W-:-:S05]  /*05c0*/  FADD R15, R15, R15 ;  /* 0x0000000f0f0f7221 */ /* 0x000fca0000000000 */
[----:B------:R2:W-:Y:S03]  /*05d0*/  STG.E desc[UR4][R4.64], R15 ;  /* 0x0000000f04007986 */ /* 0x0005e6000c101904 */
[----:B------:R-:W-:Y:S05]  /*05e0*/  @P0 BRA `(.L_x_43) ;  /* 0xfffffffc00cc0947 */ /* 0x000fea000383ffff */
[----:B------:R-:W-:Y:S05]  /*05f0*/  EXIT ;  /* 0x000000000000794d */ /* 0x000fea0003800000 */
.L_x_38:
[----:B------:R-:W0:Y:S08]  /*0600*/  LDC.64 R2, c[0x0][0x380] ;  /* 0x0000e000ff027b82 */ /* 0x000e300000000a00 */
[----:B------:R-:W1:Y:S01]  /*0610*/  LDC.64 R4, c[0x0][0x388] ;  /* 0x0000e200ff047b82 */ /* 0x000e620000000a00 */
[----:B0-----:R-:W-:-:S05]  /*0620*/  IMAD.WIDE.U32 R2, R7, 0x10, R2 ;  /* 0x0000001007027825 */ /* 0x001fca00078e0002 */
[----:B------:R-:W2:Y:S01]  /*0630*/  LDG.E.128 R8, desc[UR4][R2.64] ;  /* 0x0000000402087981 */ /* 0x000ea2000c1e1d00 */
[----:B-1----:R-:W-:-:S05]  /*0640*/  IMAD.WIDE.U32 R4, R7, 0x10, R4 ;  /* 0x0000001007047825 */ /* 0x002fca00078e0004 */
[----:B------:R-:W2:Y:S02]  /*0650*/  LDG.E.128 R12, desc[UR4][R4.64] ;  /* 0x00000004040c7981 */ /* 0x000ea4000c1e1d00 */
[----:B--2---:R-:W-:Y:S01]  /*0660*/  FADD R8, R8, -R12 ;  /* 0x8000000c08087221 */ /* 0x004fe20000000000 */
[----:B------:R-:W-:Y:S01]  /*0670*/  FADD R9, R9, -R13 ;  /* 0x8000000d09097221 */ /* 0x000fe20000000000 */
[----:B------:R-:W-:Y:S01]  /*0680*/  FADD R10, R10, -R14 ;  /* 0x8000000e0a0a7221 */ /* 0x000fe20000000000 */
[----:B------:R-:W-:Y:S01]  /*0690*/  FADD R11, R11, -R15 ;  /* 0x8000000f0b0b7221 */ /* 0x000fe20000000000 */
[----:B------:R-:W-:Y:S01]  /*06a0*/  FADD R8, R8, R8 ;  /* 0x0000000808087221 */ /* 0x000fe20000000000 */
[----:B------:R-:W-:Y:S01]  /*06b0*/  FADD R9, R9, R9 ;  /* 0x0000000909097221 */ /* 0x000fe20000000000 */
[----:B------:R-:W-:Y:S01]  /*06c0*/  FADD R10, R10, R10 ;  /* 0x0000000a0a0a7221 */ /* 0x000fe20000000000 */
[----:B------:R-:W-:-:S05]  /*06d0*/  FADD R11, R11, R11 ;  /* 0x0000000b0b0b7221 */ /* 0x000fca0000000000 */
[----:B------:R-:W-:Y:S01]  /*06e0*/  STG.E.128 desc[UR4][R4.64], R8 ;  /* 0x0000000804007986 */ /* 0x000fe2000c101d04 */
[----:B------:R-:W-:Y:S05]  /*06f0*/  EXIT ;  /* 0x000000000000794d */ /* 0x000fea0003800000 */
.L_x_44:
        /* <DEDUP_REMOVED lines=16> */
.L_x_266:


//--------------------- .text.squared_diff_inplace --------------------------
	.section	.text.squared_diff_inplace,"ax",@progbits
	.align	128
        .global         squared_diff_inplace
        .type           squared_diff_inplace,@function
        .size           squared_diff_inplace,(.L_x_267 - squared_diff_inplace)
        .other          squared_diff_inplace,@"STO_CUDA_ENTRY STV_DEFAULT"
squared_diff_inplace:
.text.squared_diff_inplace:
        /* <DEDUP_REMOVED lines=19> */
[----:B------:R-:W-:Y:S01]  /*0130*/  IADD3 R3, P1, PT, R13, 0x1, RZ ;  /* 0x000000010d037810 */ /* 0x000fe20007f3e0ff */
[----:B------:R-:W-:Y:S01]  /*0140*/  BSSY.RECONVERGENT B1, `(.L_x_46) ;  /* 0x00000b2000017945 */ /* 0x000fe20003800200 */
[----:B------:R-:W-:Y:S02]  /*0150*/  HFMA2 R6, -RZ, RZ, 0, 0 ;  /* 0x00000000ff067431 */ /* 0x000fe400000001ff */
[----:B------:R-:W-:Y:S02]  /*0160*/  ISETP.NE.U32.AND P0, PT, R3, R8, PT ;  /* 0x000000080300720c */ /* 0x000fe40003f05070 */
[----:B------:R-:W-:-:S04]  /*0170*/  IADD3.X R0, PT, PT, RZ, RZ, RZ, P1, !PT ;  /* 0x000000ffff007210 */ /* 0x000fc80000ffe4ff */
[----:B------:R-:W-:Y:S02]  /*0180*/  ISETP.NE.AND.EX P0, PT, R0, R9, PT, P0 ;  /* 0x000000090000720c */ /* 0x000fe40003f05300 */
[----:B------:R-:W-:-:S11]  /*0190*/  LOP3.LUT R0, R8, 0x1, RZ, 0xc0, !PT ;  /* 0x0000000108007812 */ /* 0x000fd600078ec0ff */
[----:B------:R-:W-:Y:S05]  /*01a0*/  @!P0 BRA `(.L_x_47) ;  /* 0x0000000800ac8947 */ /* 0x000fea0003800000 */
[----:B------:R-:W0:Y:S01]  /*01b0*/  LDC.64 R2, c[0x0][0x380] ;  /* 0x0000e000ff027b82 */ /* 0x000e220000000a00 */
[----:B------:R-:W-:Y:S01]  /*01c0*/  IADD3 R12, P0, P1, R13, -R8, R0 ;  /* 0x800000080d0c7210 */ /* 0x000fe2000791e000 */
[----:B------:R-:W-:Y:S01]  /*01d0*/  BSSY.RECONVERGENT B0, `(.L_x_48) ;  /* 0x00000a7000007945 */ /* 0x000fe20003800200 */
[----:B------:R-:W-:Y:S02]  /*01e0*/  MOV R15, 0x1 ;  /* 0x00000001000f7802 */ /* 0x000fe40000000f00 */
[----:B------:R-:W-:Y:S02]  /*01f0*/  IADD3.X R14, PT, PT, RZ, ~R9, RZ, P0, P1 ;  /* 0x80000009ff0e7210 */ /* 0x000fe400007e24ff */
[----:B------:R-:W-:Y:S01]  /*0200*/  MOV R17, R13 ;  /* 0x0000000d00117202 */ /* 0x000fe20000000f00 */
[----:B------:R-:W1:Y:S06]  /*0210*/  LDC.64 R4, c[0x0][0x388] ;  /* 0x0000e200ff047b82 */ /* 0x000e6c0000000a00 */
.L_x_54:
[----:B0-2---:R-:W-:-:S04]  /*0220*/  IMAD.WIDE.U32 R18, R17, 0x4, R2 ;  /* 0x0000000411127825 */ /* 0x005fc800078e0002 */
[C---:B-1----:R-:W-:Y:S01]  /*0230*/  IMAD.WIDE.U32 R6, R17.reuse, 0x4, R4 ;  /* 0x0000000411067825 */ /* 0x042fe200078e0004 */
[----:B------:R-:W2:Y:S04]  /*0240*/  LDG.E R16, desc[UR4][R18.64] ;  /* 0x0000000412107981 */ /* 0x000ea8000c1e1900 */
[----:B------:R-:W2:Y:S01]  /*0250*/  LDG.E R9, desc[UR4][R6.64] ;  /* 0x0000000406097981 */ /* 0x000ea2000c1e1900 */
[----:B------:R-:W-:Y:S01]  /*0260*/  IADD3 R11, PT, PT, R17, 0x1, RZ ;  /* 0x00000001110b7810 */ /* 0x000fe20007ffe0ff */
[----:B------:R-:W-:Y:S01]  /*0270*/  BSSY.RECONVERGENT B2, `(.L_x_49) ;  /* 0x0000048000027945 */ /* 0x000fe20003800200 */
[----:B------:R-:W-:Y:S01]  /*0280*/  MOV R21, 0x3f800000 ;  /* 0x3f80000000157802 */ /* 0x000fe20000000f00 */
[----:B--2---:R-:W-:Y:S02]  /*0290*/  FADD R16, R16, -R9 ;  /* 0x8000000910107221 */ /* 0x004fe40000000000 */
[----:B------:R-:W-:-:S03]  /*02a0*/  IMAD.WIDE.U32 R8, R11, 0x4, R2 ;  /* 0x000000040b087825 */ /* 0x000fc600078e0002 */
[----:B------:R-:W-:Y:S01]  /*02b0*/  FSETP.NEU.AND P0, PT, R16, 1, PT ;  /* 0x3f8000001000780b */ /* 0x000fe20003f0d000 */
[----:B------:R-:W-:-:S12]  /*02c0*/  IMAD.WIDE.U32 R10, R11, 0x4, R4 ;  /* 0x000000040b0a7825 */ /* 0x000fd800078e0004 */
[----:B------:R-:W-:Y:S05]  /*02d0*/  @!P0 BRA `(.L_x_50) ;  /* 0x0000000400048947 */ /* 0x000fea0003800000 */
[----:B------:R-:W-:-:S13]  /*02e0*/  FSETP.NAN.AND P0, PT, |R16|, |R16|, PT ;  /* 0x400000101000720b */ /* 0x000fda0003f08200 */
[----:B------:R-:W-:Y:S01]  /*02f0*/  @P0 FADD R21, R16, 2 ;  /* 0x4000000010150421 */ /* 0x000fe20000000000 */
[----:B------:R-:W-:Y:S06]  /*0300*/  @P0 BRA `(.L_x_50) ;  /* 0x0000000000f80947 */ /* 0x000fec0003800000 */
[C---:B------:R-:W-:Y:S01]  /*0310*/  FMUL R19, |R16|.reuse, 16777216 ;  /* 0x4b80000010137820 */ /* 0x040fe20000400200 */
[----:B------:R-:W-:Y:S01]  /*0320*/  FSETP.GEU.AND P0, PT, |R16|, 1.175494350822287508e-38, PT ;  /* 0x008000001000780b */ /* 0x000fe20003f0e200 */
[----:B------:R-:W-:-:S03]  /*0330*/  HFMA2 R26, -RZ, RZ, 0.771484375, 0.21533203125 ;  /* 0x3a2c32e4ff1a7431 */ /* 0x000fc600000001ff */
[----:B------:R-:W-:Y:S02]  /*0340*/  FSEL R19, R19, |R16|, !P0 ;  /* 0x4000001013137208 */ /* 0x000fe40004000000 */
[----:B------:R-:W-:Y:S02]  /*0350*/  FSEL R21, RZ, -24, P0 ;  /* 0xc1c00000ff157808 */ /* 0x000fe40000000000 */
[----:B------:R-:W-:Y:S02]  /*0360*/  IADD3 R18, PT, PT, R19, -0x3f3504f3, RZ ;  /* 0xc0cafb0d13127810 */ /* 0x000fe40007ffe0ff */
[----:B------:R-:W-:Y:S02]  /*0370*/  FSETP.NEU.AND P0, PT, |R16|, +INF , PT ;  /* 0x7f8000001000780b */ /* 0x000fe40003f0d200 */
[----:B------:R-:W-:Y:S02]  /*0380*/  LOP3.LUT R20, R18, 0xff800000, RZ, 0xc0, !PT ;  /* 0xff80000012147812 */ /* 0x000fe400078ec0ff */
[----:B------:R-:W-:-:S02]  /*0390*/  FSETP.NEU.AND P0, PT, R16, RZ, P0 ;  /* 0x000000ff1000720b */ /* 0x000fc4000070d000 */
[-C--:B------:R-:W-:Y:S02]  /*03a0*/  IADD3 R19, PT, PT, R19, -R20.reuse, RZ ;  /* 0x8000001413137210 */ /* 0x080fe40007ffe0ff */
[----:B------:R-:W-:-:S03]  /*03b0*/  I2FP.F32.S32 R20, R20 ;  /* 0x0000001400147245 */ /* 0x000fc60000201400 */
[C---:B------:R-:W-:Y:S01]  /*03c0*/  FADD R18, R19.reuse, 1 ;  /* 0x3f80000013127421 */ /* 0x040fe20000000000 */
[----:B------:R-:W-:-:S04]  /*03d0*/  FADD R24, R19, -1 ;  /* 0xbf80000013187421 */ /* 0x000fc80000000000 */
[----:B------:R-:W-:Y:S01]  /*03e0*/  FADD R19, R24, R24 ;  /* 0x0000001818137221 */ /* 0x000fe20000000000 */
[----:B------:R-:W0:Y:S01]  /*03f0*/  MUFU.RCP R18, R18 ;  /* 0x0000001200127308 */ /* 0x000e220000001000 */
[----:B------:R-:W-:Y:S02]  /*0400*/  @!P0 FADD R16, R16, R16 ;  /* 0x0000001010108221 */ /* 0x000fe40000000000 */
[----:B0-----:R-:W-:-:S04]  /*0410*/  FMUL R19, R18, R19 ;  /* 0x0000001312137220 */ /* 0x001fc80000400000 */
[----:B------:R-:W-:-:S04]  /*0420*/  FADD R22, R24, -R19 ;  /* 0x8000001318167221 */ /* 0x000fc80000000000 */
[----:B------:R-:W-:Y:S01]  /*0430*/  FADD R23, R22, R22 ;  /* 0x0000001616177221 */ /* 0x000fe20000000000 */
[----:B------:R-:W-:Y:S01]  /*0440*/  FFMA R22, R20, 1.1920928955078125e-07, R21 ;  /* 0x3400000014167823 */ /* 0x000fe20000000015 */
[CC--:B------:R-:W-:Y:S02]  /*0450*/  FMUL R21, R19.reuse, R19.reuse ;  /* 0x0000001313157220 */ /* 0x0c0fe40000400000 */
[----:B------:R-:W-:Y:S01]  /*0460*/  FFMA R23, R24, -R19, R23 ;  /* 0x8000001318177223 */ /* 0x000fe20000000017 */
[----:B------:R-:W-:Y:S01]  /*0470*/  FFMA R20, R19, 1.4426950216293334961, R22 ;  /* 0x3fb8aa3b13147823 */ /* 0x000fe20000000016 */
[C---:B------:R-:W-:Y:S02]  /*0480*/  FFMA R24, R21.reuse, R26, 0.0032181653659790754318 ;  /* 0x3b52e7db15187423 */ /* 0x040fe4000000001a */
[----:B------:R-:W-:Y:S01]  /*0490*/  FMUL R23, R18, R23 ;  /* 0x0000001712177220 */ /* 0x000fe20000400000 */
[----:B------:R-:W-:Y:S01]  /*04a0*/  FADD R22, R22, -R20 ;  /* 0x8000001416167221 */ /* 0x000fe20000000000 */
[----:B------:R-:W-:-:S03]  /*04b0*/  FFMA R24, R21, R24, 0.018033718690276145935 ;  /* 0x3c93bb7315187423 */ /* 0x000fc60000000018 */
[----:B------:R-:W-:Y:S01]  /*04c0*/  FFMA R22, R19, 1.4426950216293334961, R22 ;  /* 0x3fb8aa3b13167823 */ /* 0x000fe20000000016 */
[----:B------:R-:W-:-:S03]  /*04d0*/  FFMA R24, R21, R24, 0.12022458761930465698 ;  /* 0x3df6384f15187423 */ /* 0x000fc60000000018 */
[----:B------:R-:W-:Y:S01]  /*04e0*/  FFMA R22, R23, 1.4426950216293334961, R22 ;  /* 0x3fb8aa3b17167823 */ /* 0x000fe20000000016 */
[----:B------:R-:W-:-:S03]  /*04f0*/  FMUL R24, R21, R24 ;  /* 0x0000001815187220 */ /* 0x000fc60000400000 */
[----:B------:R-:W-:Y:S01]  /*0500*/  FFMA R22, R19, 1.9251366722983220825e-08, R22 ;  /* 0x32a55e3413167823 */ /* 0x000fe20000000016 */
[----:B------:R-:W-:-:S04]  /*0510*/  FMUL R18, R24, 3 ;  /* 0x4040000018127820 */ /* 0x000fc80000400000 */
[----:B------:R-:W-:-:S04]  /*0520*/  FFMA R23, R23, R18, R22 ;  /* 0x0000001217177223 */ /* 0x000fc80000000016 */
[----:B------:R-:W-:-:S04]  /*0530*/  FFMA R23, R19, R24, R23 ;  /* 0x0000001813177223 */ /* 0x000fc80000000017 */
[----:B------:R-:W-:-:S04]  /*0540*/  FADD R21, R20, R23 ;  /* 0x0000001714157221 */ /* 0x000fc80000000000 */
[----:B------:R-:W-:Y:S01]  /*0550*/  FMUL R18, R21, 2 ;  /* 0x4000000015127820 */ /* 0x000fe20000400000 */
[----:B------:R-:W-:-:S03]  /*0560*/  FADD R20, -R20, R21 ;  /* 0x0000001514147221 */ /* 0x000fc60000000100 */
[----:B------:R-:W0:Y:S01]  /*0570*/  FRND R19, R18 ;  /* 0x0000001200137307 */ /* 0x000e220000201000 */
[----:B------:R-:W-:Y:S01]  /*0580*/  FADD R20, R23, -R20 ;  /* 0x8000001417147221 */ /* 0x000fe20000000000 */
[----:B------:R-:W-:Y:S01]  /*0590*/  FFMA R21, R21, 2, -R18 ;  /* 0x4000000015157823 */ /* 0x000fe20000000812 */
[----:B------:R-:W-:Y:S02]  /*05a0*/  MOV R23, 0x391fcb8e ;  /* 0x391fcb8e00177802 */ /* 0x000fe40000000f00 */
[----:B------:R-:W-:Y:S01]  /*05b0*/  FSETP.GT.AND P2, PT, |R18|, 152, PT ;  /* 0x431800001200780b */ /* 0x000fe20003f44200 */
[----:B------:R-:W-:Y:S02]  /*05c0*/  FFMA R21, R20, 2, R21 ;  /* 0x4000000014157823 */ /* 0x000fe40000000015 */
[----:B------:R-:W1:Y:S01]  /*05d0*/  F2I.NTZ R22, R18 ;  /* 0x0000001200167305 */ /* 0x000e620000203100 */
[----:B0-----:R-:W-:Y:S01]  /*05e0*/  FADD R20, R18, -R19 ;  /* 0x8000001312147221 */ /* 0x001fe20000000000 */
[----:B------:R-:W-:-:S03]  /*05f0*/  FSETP.GT.AND P1, PT, R19, RZ, PT ;  /* 0x000000ff1300720b */ /* 0x000fc60003f24000 */
[----:B------:R-:W-:Y:S01]  /*0600*/  FADD R20, R20, R21 ;  /* 0x0000001514147221 */ /* 0x000fe20000000000 */
[----:B------:R-:W-:Y:S02]  /*0610*/  SEL R19, RZ, 0x83000000, P1 ;  /* 0x83000000ff137807 */ /* 0x000fe40000800000 */
[----:B------:R-:W-:Y:S01]  /*0620*/  FSETP.GEU.AND P1, PT, R18, RZ, PT ;  /* 0x000000ff1200720b */ /* 0x000fe20003f2e000 */
[----:B------:R-:W-:Y:S01]  /*0630*/  FFMA R21, R20, R23, 0.0013391353422775864601 ;  /* 0x3aaf85ed14157423 */ /* 0x000fe20000000017 */
[----:B------:R-:W-:Y:S02]  /*0640*/  IADD3 R23, PT, PT, R19, 0x7f000000, RZ ;  /* 0x7f00000013177810 */ /* 0x000fe40007ffe0ff */
[----:B-1----:R-:W-:Y:S01]  /*0650*/  LEA R22, R22, -R19, 0x17 ;  /* 0x8000001316167211 */ /* 0x002fe200078eb8ff */
[----:B------:R-:W-:-:S04]  /*0660*/  FFMA R21, R20, R21, 0.0096188392490148544312 ;  /* 0x3c1d985614157423 */ /* 0x000fc80000000015 */
[----:B------:R-:W-:-:S04]  /*0670*/  FFMA R21, R20, R21, 0.055503588169813156128 ;  /* 0x3d6357bb14157423 */ /* 0x000fc80000000015 */
[----:B------:R-:W-:-:S04]  /*0680*/  FFMA R21, R20, R21, 0.24022644758224487305 ;  /* 0x3e75fdec14157423 */ /* 0x000fc80000000015 */
[----:B------:R-:W-:-:S04]  /*0690*/  FFMA R21, R20, R21, 0.69314718246459960938 ;  /* 0x3f31721814157423 */ /* 0x000fc80000000015 */
[----:B------:R-:W-:Y:S01]  /*06a0*/  FFMA R20, R20, R21, 1 ;  /* 0x3f80000014147423 */ /* 0x000fe20000000015 */
[----:B------:R-:W-:-:S03]  /*06b0*/  FSEL R21, RZ, +INF , !P1 ;  /* 0x7f800000ff157808 */ /* 0x000fc60004800000 */
[----:B------:R-:W-:-:S04]  /*06c0*/  FMUL R23, R23, R20 ;  /* 0x0000001417177220 */ /* 0x000fc80000400000 */
[----:B------:R-:W-:Y:S01]  /*06d0*/  @!P2 FMUL R21, R22, R23 ;  /* 0x000000171615a220 */ /* 0x000fe20000400000 */
[----:B------:R-:W-:-:S07]  /*06e0*/  @!P0 LOP3.LUT R21, R16, 0x7fffffff, RZ, 0xc0, !PT ;  /* 0x7fffffff10158812 */ /* 0x000fce00078ec0ff */
.L_x_50:
[----:B------:R-:W-:Y:S05]  /*06f0*/  BSYNC.RECONVERGENT B2 ;  /* 0x0000000000027941 */ /* 0x000fea0003800200 */
.L_x_49:
[----:B------:R0:W-:Y:S04]  /*0700*/  STG.E desc[UR4][R6.64], R21 ;  /* 0x0000001506007986 */ /* 0x0001e8000c101904 */
[----:B------:R-:W2:Y:S04]  /*0710*/  LDG.E R8, desc[UR4][R8.64] ;  /* 0x0000000408087981 */ /* 0x000ea8000c1e1900 */
[----:B------:R-:W2:Y:S01]  /*0720*/  LDG.E R19, desc[UR4][R10.64] ;  /* 0x000000040a137981 */ /* 0x000ea2000c1e1900 */
[----:B------:R-:W-:Y:S01]  /*0730*/  IADD3 R12, P0, PT, R12, 0x2, RZ ;  /* 0x000000020c0c7810 */ /* 0x000fe20007f1e0ff */
[----:B------:R-:W-:Y:S03]  /*0740*/  BSSY.RECONVERGENT B2, `(.L_x_51) ;  /* 0x000004b000027945 */ /* 0x000fe60003800200 */
[----:B------:R-:W-:-:S02]  /*0750*/  IADD3.X R14, PT, PT, RZ, R14, RZ, P0, !PT ;  /* 0x0000000eff0e7210 */ /* 0x000fc400007fe4ff */
[----:B------:R-:W-:-:S04]  /*0760*/  ISETP.NE.U32.AND P0, PT, R12, RZ, PT ;  /* 0x000000ff0c00720c */ /* 0x000fc80003f05070 */
[----:B------:R-:W-:Y:S01]  /*0770*/  ISETP.NE.AND.EX P0, PT, R14, RZ, PT, P0 ;  /* 0x000000ff0e00720c */ /* 0x000fe20003f05300 */
[----:B--2---:R-:W-:Y:S01]  /*0780*/  FADD R16, R8, -R19 ;  /* 0x8000001308107221 */ /* 0x004fe20000000000 */
[----:B------:R-:W-:-:S04]  /*0790*/  HFMA2 R19, -RZ, RZ, 1.875, 0 ;  /* 0x3f800000ff137431 */ /* 0x000fc800000001ff */
[----:B------:R-:W-:-:S13]  /*07a0*/  FSETP.NEU.AND P1, PT, R16, 1, PT ;  /* 0x3f8000001000780b */ /* 0x000fda0003f2d000 */
[----:B0-----:R-:W-:Y:S05]  /*07b0*/  @!P1 BRA `(.L_x_52) ;  /* 0x00000004000c9947 */ /* 0x001fea0003800000 */
[----:B------:R-:W-:-:S13]  /*07c0*/  FSETP.NAN.AND P1, PT, |R16|, |R16|, PT ;  /* 0x400000101000720b */ /* 0x000fda0003f28200 */
[----:B------:R-:W-:Y:S05]  /*07d0*/  @P1 BRA `(.L_x_53) ;  /* 0x0000000400001947 */ /* 0x000fea0003800000 */
[C---:B------:R-:W-:Y:S01]  /*07e0*/  FMUL R7, |R16|.reuse, 16777216 ;  /* 0x4b80000010077820 */ /* 0x040fe20000400200 */
[C---:B------:R-:W-:Y:S02]  /*07f0*/  FSETP.GEU.AND P1, PT, |R16|.reuse, 1.175494350822287508e-38, PT ;  /* 0x008000001000780b */ /* 0x040fe40003f2e200 */
[----:B------:R-:W-:Y:S02]  /*0800*/  MOV R20, 0x3a2c32e4 ;  /* 0x3a2c32e400147802 */ /* 0x000fe40000000f00 */
[----:B------:R-:W-:Y:S02]  /*0810*/  FSEL R7, R7, |R16|, !P1 ;  /* 0x4000001007077208 */ /* 0x000fe40004800000 */
[----:B------:R-:W-:Y:S02]  /*0820*/  FSEL R18, RZ, -24, P1 ;  /* 0xc1c00000ff127808 */ /* 0x000fe40000800000 */
[----:B------:R-:W-:Y:S02]  /*0830*/  IADD3 R6, PT, PT, R7, -0x3f3504f3, RZ ;  /* 0xc0cafb0d07067810 */ /* 0x000fe40007ffe0ff */
[----:B------:R-:W-:-:S02]  /*0840*/  FSETP.NEU.AND P4, PT, R16, RZ, PT ;  /* 0x000000ff1000720b */ /* 0x000fc40003f8d000 */
[----:B------:R-:W-:-:S04]  /*0850*/  LOP3.LUT R6, R6, 0xff800000, RZ, 0xc0, !PT ;  /* 0xff80000006067812 */ /* 0x000fc800078ec0ff */
[----:B------:R-:W-:-:S05]  /*0860*/  IADD3 R7, PT, PT, R7, -R6, RZ ;  /* 0x8000000607077210 */ /* 0x000fca0007ffe0ff */
[C---:B------:R-:W-:Y:S01]  /*0870*/  FADD R8, R7.reuse, 1 ;  /* 0x3f80000007087421 */ /* 0x040fe20000000000 */
[----:B------:R-:W-:Y:S01]  /*0880*/  FADD R21, R7, -1 ;  /* 0xbf80000007157421 */ /* 0x000fe20000000000 */
[----:B------:R-:W-:-:S03]  /*0890*/  I2FP.F32.S32 R7, R6 ;  /* 0x0000000600077245 */ /* 0x000fc60000201400 */
[----:B------:R-:W-:Y:S01]  /*08a0*/  FADD R9, R21, R21 ;  /* 0x0000001515097221 */ /* 0x000fe20000000000 */
[----:B------:R-:W0:Y:S01]  /*08b0*/  MUFU.RCP R8, R8 ;  /* 0x0000000800087308 */ /* 0x000e220000001000 */
[----:B------:R-:W-:Y:S02]  /*08c0*/  FFMA R19, R7, 1.1920928955078125e-07, R18 ;  /* 0x3400000007137823 */ /* 0x000fe40000000012 */
[----:B0-----:R-:W-:-:S04]  /*08d0*/  FMUL R6, R8, R9 ;  /* 0x0000000908067220 */ /* 0x001fc80000400000 */
[----:B------:R-:W-:Y:S01]  /*08e0*/  FADD R18, R21, -R6 ;  /* 0x8000000615127221 */ /* 0x000fe20000000000 */
[C---:B------:R-:W-:Y:S01]  /*08f0*/  FMUL R9, R6.reuse, R6 ;  /* 0x0000000606097220 */ /* 0x040fe20000400000 */
[----:B------:R-:W-:Y:S02]  /*0900*/  FFMA R7, R6, 1.4426950216293334961, R19 ;  /* 0x3fb8aa3b06077823 */ /* 0x000fe40000000013 */
[----:B------:R-:W-:Y:S01]  /*0910*/  FADD R18, R18, R18 ;  /* 0x0000001212127221 */ /* 0x000fe20000000000 */
[----:B------:R-:W-:Y:S01]  /*0920*/  FFMA R20, R9, R20, 0.0032181653659790754318 ;  /* 0x3b52e7db09147423 */ /* 0x000fe20000000014 */
[----:B------:R-:W-:Y:S02]  /*0930*/  FADD R19, R19, -R7 ;  /* 0x8000000713137221 */ /* 0x000fe40000000000 */
[----:B------:R-:W-:Y:S01]  /*0940*/  FFMA R21, R21, -R6, R18 ;  /* 0x8000000615157223 */ /* 0x000fe20000000012 */
[----:B------:R-:W-:Y:S01]  /*0950*/  FFMA R20, R9, R20, 0.018033718690276145935 ;  /* 0x3c93bb7309147423 */ /* 0x000fe20000000014 */
[----:B------:R-:W-:-:S02]  /*0960*/  FFMA R18, R6, 1.4426950216293334961, R19 ;  /* 0x3fb8aa3b06127823 */ /* 0x000fc40000000013 */
[----:B------:R-:W-:Y:S01]  /*0970*/  FMUL R21, R8, R21 ;  /* 0x0000001508157220 */ /* 0x000fe20000400000 */
[----:B------:R-:W-:-:S03]  /*0980*/  FFMA R20, R9, R20, 0.12022458761930465698 ;  /* 0x3df6384f09147423 */ /* 0x000fc60000000014 */
[----:B------:R-:W-:Y:S01]  /*0990*/  FFMA R19, R21, 1.4426950216293334961, R18 ;  /* 0x3fb8aa3b15137823 */ /* 0x000fe20000000012 */
[----:B------:R-:W-:-:S03]  /*09a0*/  FMUL R9, R9, R20 ;  /* 0x0000001409097220 */ /* 0x000fc60000400000 */
[----:B------:R-:W-:Y:S01]  /*09b0*/  FFMA R18, R6, 1.9251366722983220825e-08, R19 ;  /* 0x32a55e3406127823 */ /* 0x000fe20000000013 */
[----:B------:R-:W-:-:S04]  /*09c0*/  FMUL R8, R9, 3 ;  /* 0x4040000009087820 */ /* 0x000fc80000400000 */
[----:B------:R-:W-:Y:S01]  /*09d0*/  FFMA R8, R21, R8, R18 ;  /* 0x0000000815087223 */ /* 0x000fe20000000012 */
[----:B------:R-:W-:-:S03]  /*09e0*/  HFMA2 R18, -RZ, RZ, 0.64013671875, -15.109375 ;  /* 0x391fcb8eff127431 */ /* 0x000fc600000001ff */
[----:B------:R-:W-:-:S04]  /*09f0*/  FFMA R8, R6, R9, R8 ;  /* 0x0000000906087223 */ /* 0x000fc80000000008 */
[----:B------:R-:W-:-:S04]  /*0a00*/  FADD R9, R7, R8 ;  /* 0x0000000807097221 */ /* 0x000fc80000000000 */
[----:B------:R-:W-:Y:S01]  /*0a10*/  FMUL R6, R9, 2 ;  /* 0x4000000009067820 */ /* 0x000fe20000400000 */
[----:B------:R-:W-:-:S03]  /*0a20*/  FADD R7, -R7, R9 ;  /* 0x0000000907077221 */ /* 0x000fc60000000100 */
[----:B------:R-:W0:Y:S01]  /*0a30*/  FRND R19, R6 ;  /* 0x0000000600137307 */ /* 0x000e220000201000 */
[----:B------:R-:W-:Y:S01]  /*0a40*/  FADD R8, R8, -R7 ;  /* 0x8000000708087221 */ /* 0x000fe20000000000 */
[----:B------:R-:W-:Y:S01]  /*0a50*/  FFMA R9, R9, 2, -R6 ;  /* 0x4000000009097823 */ /* 0x000fe20000000806 */
[C---:B------:R-:W-:Y:S02]  /*0a60*/  FSETP.GT.AND P2, PT, |R6|.reuse, 152, PT ;  /* 0x431800000600780b */ /* 0x040fe40003f44200 */
[----:B------:R-:W-:Y:S01]  /*0a70*/  FSETP.GEU.AND P3, PT, R6, RZ, PT ;  /* 0x000000ff0600720b */ /* 0x000fe20003f6e000 */
[----:B------:R-:W-:Y:S02]  /*0a80*/  FFMA R8, R8, 2, R9 ;  /* 0x4000000008087823 */ /* 0x000fe40000000009 */
[----:B------:R-:W1:Y:S01]  /*0a90*/  F2I.NTZ R9, R6 ;  /* 0x0000000600097305 */ /* 0x000e620000203100 */
[----:B0-----:R-:W-:Y:S01]  /*0aa0*/  FADD R7, R6, -R19 ;  /* 0x8000001306077221 */ /* 0x001fe20000000000 */
[----:B------:R-:W-:-:S02]  /*0ab0*/  FSETP.GT.AND P1, PT, R19, RZ, PT ;  /* 0x000000ff1300720b */ /* 0x000fc40003f24000 */
[----:B------:R-:W-:Y:S01]  /*0ac0*/  FSEL R19, RZ, +INF , !P3 ;  /* 0x7f800000ff137808 */ /* 0x000fe20005800000 */
[----:B------:R-:W-:-:S04]  /*0ad0*/  FADD R7, R7, R8 ;  /* 0x0000000807077221 */ /* 0x000fc80000000000 */
[----:B------:R-:W-:-:S04]  /*0ae0*/  FFMA R8, R7, R18, 0.0013391353422775864601 ;  /* 0x3aaf85ed07087423 */ /* 0x000fc80000000012 */
[----:B------:R-:W-:-:S04]  /*0af0*/  FFMA R8, R7, R8, 0.0096188392490148544312 ;  /* 0x3c1d985607087423 */ /* 0x000fc80000000008 */
[----:B------:R-:W-:-:S04]  /*0b00*/  FFMA R8, R7, R8, 0.055503588169813156128 ;  /* 0x3d6357bb07087423 */ /* 0x000fc80000000008 */
[C---:B------:R-:W-:Y:S01]  /*0b10*/  FFMA R18, R7.reuse, R8, 0.24022644758224487305 ;  /* 0x3e75fdec07127423 */ /* 0x040fe20000000008 */
[----:B------:R-:W-:Y:S02]  /*0b20*/  SEL R8, RZ, 0x83000000, P1 ;  /* 0x83000000ff087807 */ /* 0x000fe40000800000 */
[----:B------:R-:W-:Y:S01]  /*0b30*/  FSETP.NEU.AND P1, PT, |R16|, +INF , PT ;  /* 0x7f8000001000780b */ /* 0x000fe20003f2d200 */
[----:B------:R-:W-:Y:S01]  /*0b40*/  FFMA R18, R7, R18, 0.69314718246459960938 ;  /* 0x3f31721807127423 */ /* 0x000fe20000000012 */
[----:B-1----:R-:W-:Y:S02]  /*0b50*/  LEA R9, R9, -R8, 0x17 ;  /* 0x8000000809097211 */ /* 0x002fe400078eb8ff */
[----:B------:R-:W-:Y:S01]  /*0b60*/  IADD3 R8, PT, PT, R8, 0x7f000000, RZ ;  /* 0x7f00000008087810 */ /* 0x000fe20007ffe0ff */
[----:B------:R-:W-:-:S04]  /*0b70*/  FFMA R7, R7, R18, 1 ;  /* 0x3f80000007077423 */ /* 0x000fc80000000012 */
[----:B------:R-:W-:-:S04]  /*0b80*/  FMUL R8, R8, R7 ;  /* 0x0000000708087220 */ /* 0x000fc80000400000 */
[----:B------:R-:W-:Y:S01]  /*0b90*/  @!P2 FMUL R19, R9, R8 ;  /* 0x000000080913a220 */ /* 0x000fe20000400000 */
[----:B------:R-:W-:Y:S06]  /*0ba0*/  @P1 BRA P4, `(.L_x_52) ;  /* 0x0000000000101947 */ /* 0x000fec0002000000 */
[----:B------:R-:W-:-:S05]  /*0bb0*/  FADD R16, R16, R16 ;  /* 0x0000001010107221 */ /* 0x000fca0000000000 */
[----:B------:R-:W-:Y:S01]  /*0bc0*/  LOP3.LUT R19, R16, 0x7fffffff, RZ, 0xc0, !PT ;  /* 0x7fffffff10137812 */ /* 0x000fe200078ec0ff */
[----:B------:R-:W-:Y:S06]  /*0bd0*/  BRA `(.L_x_52) ;  /* 0x0000000000047947 */ /* 0x000fec0003800000 */
.L_x_53:
[----:B------:R-:W-:-:S07]  /*0be0*/  FADD R19, R16, 2 ;  /* 0x4000000010137421 */ /* 0x000fce0000000000 */
.L_x_52:
[----:B------:R-:W-:Y:S05]  /*0bf0*/  BSYNC.RECONVERGENT B2 ;  /* 0x0000000000027941 */ /* 0x000fea0003800200 */
.L_x_51:
[----:B------:R2:W-:Y:S01]  /*0c00*/  STG.E desc[UR4][R10.64], R19 ;  /* 0x000000130a007986 */ /* 0x0005e2000c101904 */
[----:B------:R-:W-:Y:S02]  /*0c10*/  IADD3 R15, PT, PT, R15, 0x2, RZ ;  /* 0x000000020f0f7810 */ /* 0x000fe40007ffe0ff */
[----:B------:R-:W-:Y:S01]  /*0c20*/  IADD3 R17, PT, PT, R17, 0x2, RZ ;  /* 0x0000000211117810 */ /* 0x000fe20007ffe0ff */
[----:B------:R-:W-:Y:S06]  /*0c30*/  @P0 BRA `(.L_x_54) ;  /* 0xfffffff400780947 */ /* 0x000fec000383ffff */
[----:B------:R-:W-:Y:S05]  /*0c40*/  BSYNC.RECONVERGENT B0 ;  /* 0x0000000000007941 */ /* 0x000fea0003800200 */
.L_x_48:
[----:B------:R-:W-:-:S07]  /*0c50*/  IADD3 R6, PT, PT, R15, -0x1, RZ ;  /* 0xffffffff0f067810 */ /* 0x000fce0007ffe0ff */
.L_x_47:
[----:B------:R-:W-:Y:S05]  /*0c60*/  BSYNC.RECONVERGENT B1 ;  /* 0x0000000000017941 */ /* 0x000fea0003800200 */
.L_x_46:
[----:B------:R-:W-:-:S04]  /*0c70*/  ISETP.NE.U32.AND P0, PT, R0, RZ, PT ;  /* 0x000000ff0000720c */ /* 0x000fc80003f05070 */
[----:B------:R-:W-:-:S13]  /*0c80*/  ISETP.NE.AND.EX P0, PT, RZ, RZ, PT, P0 ;  /* 0x000000ffff00720c */ /* 0x000fda0003f05300 */
[----:B------:R-:W-:Y:S05]  /*0c90*/  @!P0 EXIT ;  /* 0x000000000000894d */ /* 0x000fea0003800000 */
[----:B------:R-:W0:Y:S01]  /*0ca0*/  LDC.64 R4, c[0x0][0x380] ;  /* 0x0000e000ff047b82 */ /* 0x000e220000000a00 */
[----:B------:R-:W-:-:S07]  /*0cb0*/  IADD3 R13, PT, PT, R13, R6, RZ ;  /* 0x000000060d0d7210 */ /* 0x000fce0007ffe0ff */
[----:B------:R-:W1:Y:S01]  /*0cc0*/  LDC.64 R2, c[0x0][0x388] ;  /* 0x0000e200ff027b82 */ /* 0x000e620000000a00 */
[----:B0-----:R-:W-:-:S05]  /*0cd0*/  IMAD.WIDE.U32 R4, R13, 0x4, R4 ;  /* 0x000000040d047825 */ /* 0x001fca00078e0004 */
[----:B------:R-:W3:Y:S01]  /*0ce0*/  LDG.E R0, desc[UR4][R4.64] ;  /* 0x0000000404007981 */ /* 0x000ee2000c1e1900 */
[----:B-1----:R-:W-:-:S05]  /*0cf0*/  IMAD.WIDE.U32 R2, R13, 0x4, R2 ;  /* 0x000000040d027825 */ /* 0x002fca00078e0002 */
[----:B------:R-:W3:Y:S01]  /*0d00*/  LDG.E R7, desc[UR4][R2.64] ;  /* 0x0000000402077981 */ /* 0x000ee2000c1e1900 */
[----:B------:R-:W-:Y:S01]  /*0d10*/  BSSY.RECONVERGENT B0, `(.L_x_55) ;  /* 0x0000048000007945 */ /* 0x000fe20003800200 */
[----:B---3--:R-:W-:-:S05]  /*0d20*/  FADD R0, R0, -R7 ;  /* 0x8000000700007221 */ /* 0x008fca0000000000 */
[----:B------:R-:W-:Y:S02]  /*0d30*/  FSETP.NEU.AND P0, PT, R0, 1, PT ;  /* 0x3f8000000000780b */ /* 0x000fe40003f0d000 */
[----:B------:R-:W-:-:S11]  /*0d40*/  MOV R7, 0x3f800000 ;  /* 0x3f80000000077802 */ /* 0x000fd60000000f00 */
[----:B------:R-:W-:Y:S05]  /*0d50*/  @!P0 BRA `(.L_x_56) ;  /* 0x00000004000c8947 */ /* 0x000fea0003800000 */
[----:B------:R-:W-:-:S13]  /*0d60*/  FSETP.NAN.AND P0, PT, |R0|, |R0|, PT ;  /* 0x400000000000720b */ /* 0x000fda0003f08200 */
[----:B------:R-:W-:Y:S05]  /*0d70*/  @P0 BRA `(.L_x_57) ;  /* 0x0000000400000947 */ /* 0x000fea0003800000 */
[C---:B------:R-:W-:Y:S01]  /*0d80*/  FMUL R5, |R0|.reuse, 16777216 ;  /* 0x4b80000000057820 */ /* 0x040fe20000400200 */
[C---:B------:R-:W-:Y:S01]  /*0d90*/  FSETP.GEU.AND P0, PT, |R0|.reuse, 1.175494350822287508e-38, PT ;  /* 0x008000000000780b */ /* 0x040fe20003f0e200 */
[----:B--2---:R-:W-:Y:S01]  /*0da0*/  HFMA2 R10, -RZ, RZ, 0.771484375, 0.21533203125 ;  /* 0x3a2c32e4ff0a7431 */ /* 0x004fe200000001ff */
[----:B------:R-:W-:Y:S02]  /*0db0*/  FSETP.NEU.AND P3, PT, R0, RZ, PT ;  /* 0x000000ff0000720b */ /* 0x000fe40003f6d000 */
[----:B------:R-:W-:-:S04]  /*0dc0*/  FSEL R5, R5, |R0|, !P0 ;  /* 0x4000000005057208 */ /* 0x000fc80004000000 */
[----:B------:R-:W-:-:S04]  /*0dd0*/  IADD3 R4, PT, PT, R5, -0x3f3504f3, RZ ;  /* 0xc0cafb0d05047810 */ /* 0x000fc80007ffe0ff */
[----:B------:R-:W-:-:S04]  /*0de0*/  LOP3.LUT R4, R4, 0xff800000, RZ, 0xc0, !PT ;  /* 0xff80000004047812 */ /* 0x000fc800078ec0ff */
[-C--:B------:R-:W-:Y:S02]  /*0df0*/  IADD3 R5, PT, PT, R5, -R4.reuse, RZ ;  /* 0x8000000405057210 */ /* 0x080fe40007ffe0ff */
[----:B------:R-:W-:-:S03]  /*0e00*/  I2FP.F32.S32 R4, R4 ;  /* 0x0000000400047245 */ /* 0x000fc60000201400 */
[C---:B------:R-:W-:Y:S01]  /*0e10*/  FADD R7, R5.reuse, 1 ;  /* 0x3f80000005077421 */ /* 0x040fe20000000000 */
[----:B------:R-:W-:Y:S01]  /*0e20*/  FADD R6, R5, -1 ;  /* 0xbf80000005067421 */ /* 0x000fe20000000000 */
[----:B------:R-:W-:-:S03]  /*0e30*/  FSEL R5, RZ, -24, P0 ;  /* 0xc1c00000ff057808 */ /* 0x000fc60000000000 */
[----:B------:R-:W-:Y:S01]  /*0e40*/  FADD R8, R6, R6 ;  /* 0x0000000606087221 */ /* 0x000fe20000000000 */
[----:B------:R-:W0:Y:S01]  /*0e50*/  MUFU.RCP R7, R7 ;  /* 0x0000000700077308 */ /* 0x000e220000001000 */
[----:B------:R-:W-:Y:S02]  /*0e60*/  FFMA R4, R4, 1.1920928955078125e-07, R5 ;  /* 0x3400000004047823 */ /* 0x000fe40000000005 */
[----:B0-----:R-:W-:-:S04]  /*0e70*/  FMUL R9, R7, R8 ;  /* 0x0000000807097220 */ /* 0x001fc80000400000 */
[----:B------:R-:W-:Y:S01]  /*0e80*/  FADD R8, R6, -R9 ;  /* 0x8000000906087221 */ /* 0x000fe20000000000 */
[CC--:B------:R-:W-:Y:S01]  /*0e90*/  FMUL R5, R9.reuse, R9.reuse ;  /* 0x0000000909057220 */ /* 0x0c0fe20000400000 */
[----:B------:R-:W-:Y:S02]  /*0ea0*/  FFMA R13, R9, 1.4426950216293334961, R4 ;  /* 0x3fb8aa3b090d7823 */ /* 0x000fe40000000004 */
[----:B------:R-:W-:Y:S01]  /*0eb0*/  FADD R11, R8, R8 ;  /* 0x00000008080b7221 */ /* 0x000fe20000000000 */
[C---:B------:R-:W-:Y:S01]  /*0ec0*/  FFMA R8, R5.reuse, R10, 0.0032181653659790754318 ;  /* 0x3b52e7db05087423 */ /* 0x040fe2000000000a */
        /* <DEDUP_REMOVED lines=10> */
[----:B------:R-:W-:-:S04]  /*0f70*/  FFMA R5, R6, R5, R7 ;  /* 0x0000000506057223 */ /* 0x000fc80000000007 */
[----:B------:R-:W-:Y:S01]  /*0f80*/  FFMA R8, R9, R8, R5 ;  /* 0x0000000809087223 */ /* 0x000fe20000000005 */
[----:B------:R-:W-:-:S03]  /*0f90*/  MOV R9, 0x391fcb8e ;  /* 0x391fcb8e00097802 */ /* 0x000fc60000000f00 */
        /* <DEDUP_REMOVED lines=11> */
[----:B------:R-:W-:-:S03]  /*1050*/  FSETP.GT.AND P0, PT, R6, RZ, PT ;  /* 0x000000ff0600720b */ /* 0x000fc60003f04000 */
[----:B------:R-:W-:Y:S01]  /*1060*/  FADD R4, R4, R13 ;  /* 0x0000000d04047221 */ /* 0x000fe20000000000 */
[----:B------:R-:W-:Y:S02]  /*1070*/  SEL R6, RZ, 0x83000000, P0 ;  /* 0x83000000ff067807 */ /* 0x000fe40000000000 */
[----:B------:R-:W-:Y:S01]  /*1080*/  FSETP.NEU.AND P0, PT, |R0|, +INF , PT ;  /* 0x7f8000000000780b */ /* 0x000fe20003f0d200 */
[----:B------:R-:W-:Y:S01]  /*1090*/  FFMA R9, R4, R9, 0.0013391353422775864601 ;  /* 0x3aaf85ed04097423 */ /* 0x000fe20000000009 */
[----:B-1----:R-:W-:Y:S02]  /*10a0*/  LEA R8, R7, -R6, 0x17 ;  /* 0x8000000607087211 */ /* 0x002fe400078eb8ff */
[----:B------:R-:W-:Y:S01]  /*10b0*/  IADD3 R6, PT, PT, R6, 0x7f000000, RZ ;  /* 0x7f00000006067810 */ /* 0x000fe20007ffe0ff */
[----:B------:R-:W-:Y:S01]  /*10c0*/  FFMA R9, R4, R9, 0.0096188392490148544312 ;  /* 0x3c1d985604097423 */ /* 0x000fe20000000009 */
[----:B------:R-:W-:-:S03]  /*10d0*/  FSEL R7, RZ, +INF , !P2 ;  /* 0x7f800000ff077808 */ /* 0x000fc60005000000 */
[----:B------:R-:W-:-:S04]  /*10e0*/  FFMA R9, R4, R9, 0.055503588169813156128 ;  /* 0x3d6357bb04097423 */ /* 0x000fc80000000009 */
[----:B------:R-:W-:-:S04]  /*10f0*/  FFMA R9, R4, R9, 0.24022644758224487305 ;  /* 0x3e75fdec04097423 */ /* 0x000fc80000000009 */
[----:B------:R-:W-:-:S04]  /*1100*/  FFMA R9, R4, R9, 0.69314718246459960938 ;  /* 0x3f31721804097423 */ /* 0x000fc80000000009 */
[----:B------:R-:W-:-:S04]  /*1110*/  FFMA R9, R4, R9, 1 ;  /* 0x3f80000004097423 */ /* 0x000fc80000000009 */
[----:B------:R-:W-:-:S04]  /*1120*/  FMUL R9, R6, R9 ;  /* 0x0000000906097220 */ /* 0x000fc80000400000 */
[----:B------:R-:W-:Y:S01]  /*1130*/  @!P1 FMUL R7, R8, R9 ;  /* 0x0000000908079220 */ /* 0x000fe20000400000 */
[----:B------:R-:W-:Y:S06]  /*1140*/  @P0 BRA P3, `(.L_x_56) ;  /* 0x0000000000100947 */ /* 0x000fec0001800000 */
[----:B------:R-:W-:-:S05]  /*1150*/  FADD R0, R0, R0 ;  /* 0x0000000000007221 */ /* 0x000fca0000000000 */
[----:B------:R-:W-:Y:S01]  /*1160*/  LOP3.LUT R7, R0, 0x7fffffff, RZ, 0xc0, !PT ;  /* 0x7fffffff00077812 */ /* 0x000fe200078ec0ff */
[----:B------:R-:W-:Y:S06]  /*1170*/  BRA `(.L_x_56) ;  /* 0x0000000000047947 */ /* 0x000fec0003800000 */
.L_x_57:
[----:B------:R-:W-:-:S07]  /*1180*/  FADD R7, R0, 2 ;  /* 0x4000000000077421 */ /* 0x000fce0000000000 */
.L_x_56:
[----:B------:R-:W-:Y:S05]  /*1190*/  BSYNC.RECONVERGENT B0 ;  /* 0x0000000000007941 */ /* 0x000fea0003800200 */
.L_x_55:
[----:B------:R-:W-:Y:S01]  /*11a0*/  STG.E desc[UR4][R2.64], R7 ;  /* 0x0000000702007986 */ /* 0x000fe2000c101904 */
[----:B------:R-:W-:Y:S05]  /*11b0*/  EXIT ;  /* 0x000000000000794d */ /* 0x000fea0003800000 */
.L_x_45:
[----:B------:R-:W0:Y:S08]  /*11c0*/  LDC.64 R10, c[0x0][0x380] ;  /* 0x0000e000ff0a7b82 */ /* 0x000e300000000a00 */
[----:B------:R-:W1:Y:S01]  /*11d0*/  LDC.64 R2, c[0x0][0x388] ;  /* 0x0000e200ff027b82 */ /* 0x000e620000000a00 */
[----:B0-----:R-:W-:-:S06]  /*11e0*/  IMAD.WIDE.U32 R10, R5, 0x10, R10 ;  /* 0x00000010050a7825 */ /* 0x001fcc00078e000a */
[----:B------:R-:W2:Y:S01]  /*11f0*/  LDG.E.128 R8, desc[UR4][R10.64] ;  /* 0x000000040a087981 */ /* 0x000ea2000c1e1d00 */
[----:B-1----:R-:W-:-:S05]  /*1200*/  IMAD.WIDE.U32 R2, R5, 0x10, R2 ;  /* 0x0000001005027825 */ /* 0x002fca00078e0002 */
[----:B------:R-:W2:Y:S01]  /*1210*/  LDG.E.128 R12, desc[UR4][R2.64] ;  /* 0x00000004020c7981 */ /* 0x000ea2000c1e1d00 */
[----:B------:R-:W-:Y:S01]  /*1220*/  BSSY.RECONVERGENT B0, `(.L_x_58) ;  /* 0x000004c000007945 */ /* 0x000fe20003800200 */
[----:B------:R-:W-:Y:S02]  /*1230*/  HFMA2 R4, -RZ, RZ, 1.875, 0 ;  /* 0x3f800000ff047431 */ /* 0x000fe400000001ff */
[----:B--2---:R-:W-:-:S05]  /*1240*/  FADD R5, R8, -R12 ;  /* 0x8000000c08057221 */ /* 0x004fca0000000000 */
[----:B------:R-:W-:Y:S01]  /*1250*/  FSETP.NEU.AND P0, PT, R5, 1, PT ;  /* 0x3f8000000500780b */ /* 0x000fe20003f0d000 */
[----:B------:R-:W-:Y:S01]  /*1260*/  FADD R6, R9, -R13 ;  /* 0x8000000d09067221 */ /* 0x000fe20000000000 */
[----:B------:R-:W-:Y:S01]  /*1270*/  FADD R0, R10, -R14 ;  /* 0x8000000e0a007221 */ /* 0x000fe20000000000 */
[----:B------:R-:W-:-:S03]  /*1280*/  FADD R8, R11, -R15 ;  /* 0x8000000f0b087221 */ /* 0x000fc60000000000 */
[----:B------:R-:W-:Y:S02]  /*1290*/  FSETP.NEU.AND P3, PT, R6, 1, PT ;  /* 0x3f8000000600780b */ /* 0x000fe40003f6d000 */
[----:B------:R-:W-:Y:S02]  /*12a0*/  FSETP.NEU.AND P2, PT, R0, 1, PT ;  /* 0x3f8000000000780b */ /* 0x000fe40003f4d000 */
[----:B------:R-:W-:-:S03]  /*12b0*/  FSETP.NEU.AND P1, PT, R8, 1, PT ;  /* 0x3f8000000800780b */ /* 0x000fc60003f2d000 */
[----:B------:R-:W-:Y:S10]  /*12c0*/  @!P0 BRA `(.L_x_59) ;  /* 0x0000000400048947 */ /* 0x000ff40003800000 */
[----:B------:R-:W-:-:S13]  /*12d0*/  FSETP.NAN.AND P0, PT, |R5|, |R5|, PT ;  /* 0x400000050500720b */ /* 0x000fda0003f08200 */
[----:B------:R-:W-:Y:S01]  /*12e0*/  @P0 FADD R4, R5, 2 ;  /* 0x4000000005040421 */ /* 0x000fe20000000000 */
[----:B------:R-:W-:Y:S06]  /*12f0*/  @P0 BRA `(.L_x_59) ;  /* 0x0000000000f80947 */ /* 0x000fec0003800000 */
[C---:B------:R-:W-:Y:S01]  /*1300*/  FMUL R4, |R5|.reuse, 16777216 ;  /* 0x4b80000005047820 */ /* 0x040fe20000400200 */
[----:B------:R-:W-:Y:S02]  /*1310*/  FSETP.GEU.AND P0, PT, |R5|, 1.175494350822287508e-38, PT ;  /* 0x008000000500780b */ /* 0x000fe40003f0e200 */
[----:B------:R-:W-:Y:S02]  /*1320*/  MOV R16, 0x3a2c32e4 ;  /* 0x3a2c32e400107802 */ /* 0x000fe40000000f00 */
[----:B------:R-:W-:-:S04]  /*1330*/  FSEL R4, R4, |R5|, !P0 ;  /* 0x4000000504047208 */ /* 0x000fc80004000000 */
[----:B------:R-:W-:-:S04]  /*1340*/  IADD3 R7, PT, PT, R4, -0x3f3504f3, RZ ;  /* 0xc0cafb0d04077810 */ /* 0x000fc80007ffe0ff */
[----:B------:R-:W-:-:S04]  /*1350*/  LOP3.LUT R7, R7, 0xff800000, RZ, 0xc0, !PT ;  /* 0xff80000007077812 */ /* 0x000fc800078ec0ff */
[-C--:B------:R-:W-:Y:S02]  /*1360*/  IADD3 R4, PT, PT, R4, -R7.reuse, RZ ;  /* 0x8000000704047210 */ /* 0x080fe40007ffe0ff */
[----:B------:R-:W-:-:S03]  /*1370*/  I2FP.F32.S32 R7, R7 ;  /* 0x0000000700077245 */ /* 0x000fc60000201400 */
[C---:B------:R-:W-:Y:S01]  /*1380*/  FADD R10, R4.reuse, 1 ;  /* 0x3f800000040a7421 */ /* 0x040fe20000000000 */
[----:B------:R-:W-:Y:S01]  /*1390*/  FADD R9, R4, -1 ;  /* 0xbf80000004097421 */ /* 0x000fe20000000000 */
[----:B------:R-:W-:Y:S02]  /*13a0*/  FSEL R4, RZ, -24, P0 ;  /* 0xc1c00000ff047808 */ /* 0x000fe40000000000 */
[----:B------:R-:W-:Y:S01]  /*13b0*/  FSETP.NEU.AND P0, PT, |R5|, +INF , PT ;  /* 0x7f8000000500780b */ /* 0x000fe20003f0d200 */
[----:B------:R-:W-:Y:S01]  /*13c0*/  FADD R11, R9, R9 ;  /* 0x00000009090b7221 */ /* 0x000fe20000000000 */
[----:B------:R-:W0:Y:S01]  /*13d0*/  MUFU.RCP R10, R10 ;  /* 0x0000000a000a7308 */ /* 0x000e220000001000 */
[----:B------:R-:W-:Y:S01]  /*13e0*/  FFMA R7, R7, 1.1920928955078125e-07, R4 ;  /* 0x3400000007077823 */ /* 0x000fe20000000004 */
[----:B------:R-:W-:-:S13]  /*13f0*/  FSETP.NEU.AND P0, PT, R5, RZ, P0 ;  /* 0x000000ff0500720b */ /* 0x000fda000070d000 */
[----:B------:R-:W-:Y:S01]  /*1400*/  @!P0 FADD R5, R5, R5 ;  /* 0x0000000505058221 */ /* 0x000fe20000000000 */
[----:B0-----:R-:W-:-:S04]  /*1410*/  FMUL R12, R10, R11 ;  /* 0x0000000b0a0c7220 */ /* 0x001fc80000400000 */
[----:B------:R-:W-:Y:S01]  /*1420*/  FADD R13, R9, -R12 ;  /* 0x8000000c090d7221 */ /* 0x000fe20000000000 */
[C---:B------:R-:W-:Y:S01]  /*1430*/  FMUL R11, R12.reuse, R12 ;  /* 0x0000000c0c0b7220 */ /* 0x040fe20000400000 */
[C---:B------:R-:W-:Y:S02]  /*1440*/  FFMA R4, R12.reuse, 1.4426950216293334961, R7 ;  /* 0x3fb8aa3b0c047823 */ /* 0x040fe40000000007 */
        /* <DEDUP_REMOVED lines=20> */
[----:B------:R-:W-:Y:S01]  /*1590*/  HFMA2 R11, -RZ, RZ, 0.64013671875, -15.109375 ;  /* 0x391fcb8eff0b7431 */ /* 0x000fe200000001ff */
[----:B------:R-:W-:Y:S02]  /*15a0*/  FSETP.GT.AND P5, PT, |R10|, 152, PT ;  /* 0x431800000a00780b */ /* 0x000fe40003fa4200 */
[----:B------:R-:W-:Y:S02]  /*15b0*/  FFMA R7, R4, 2, R7 ;  /* 0x4000000004077823 */ /* 0x000fe40000000007 */
[----:B------:R-:W1:Y:S01]  /*15c0*/  F2I.NTZ R12, R10 ;  /* 0x0000000a000c7305 */ /* 0x000e620000203100 */
[----:B0-----:R-:W-:Y:S01]  /*15d0*/  FADD R4, R10, -R9 ;  /* 0x800000090a047221 */ /* 0x001fe20000000000 */
[----:B------:R-:W-:-:S03]  /*15e0*/  FSETP.GT.AND P4, PT, R9, RZ, PT ;  /* 0x000000ff0900720b */ /* 0x000fc60003f84000 */
[----:B------:R-:W-:-:S04]  /*15f0*/  FADD R4, R4, R7 ;  /* 0x0000000704047221 */ /* 0x000fc80000000000 */
[----:B------:R-:W-:-:S04]  /*1600*/  FFMA R7, R4, R11, 0.0013391353422775864601 ;  /* 0x3aaf85ed04077423 */ /* 0x000fc8000000000b */
[----:B------:R-:W-:-:S04]  /*1610*/  FFMA R7, R4, R7, 0.0096188392490148544312 ;  /* 0x3c1d985604077423 */ /* 0x000fc80000000007 */
[----:B------:R-:W-:-:S04]  /*1620*/  FFMA R7, R4, R7, 0.055503588169813156128 ;  /* 0x3d6357bb04077423 */ /* 0x000fc80000000007 */
[----:B------:R-:W-:Y:S01]  /*1630*/  FFMA R9, R4, R7, 0.24022644758224487305 ;  /* 0x3e75fdec04097423 */ /* 0x000fe20000000007 */
[----:B------:R-:W-:Y:S02]  /*1640*/  SEL R7, RZ, 0x83000000, P4 ;  /* 0x83000000ff077807 */ /* 0x000fe40002000000 */
[----:B------:R-:W-:Y:S01]  /*1650*/  FSETP.GEU.AND P4, PT, R10, RZ, PT ;  /* 0x000000ff0a00720b */ /* 0x000fe20003f8e000 */
[----:B------:R-:W-:Y:S01]  /*1660*/  FFMA R11, R4, R9, 0.69314718246459960938 ;  /* 0x3f317218040b7423 */ /* 0x000fe20000000009 */
[----:B------:R-:W-:Y:S02]  /*1670*/  IADD3 R9, PT, PT, R7, 0x7f000000, RZ ;  /* 0x7f00000007097810 */ /* 0x000fe40007ffe0ff */
[----:B-1----:R-:W-:Y:S01]  /*1680*/  LEA R12, R12, -R7, 0x17 ;  /* 0x800000070c0c7211 */ /* 0x002fe200078eb8ff */
[----:B------:R-:W-:Y:S01]  /*1690*/  FFMA R10, R4, R11, 1 ;  /* 0x3f800000040a7423 */ /* 0x000fe2000000000b */
[----:B------:R-:W-:-:S03]  /*16a0*/  FSEL R4, RZ, +INF , !P4 ;  /* 0x7f800000ff047808 */ /* 0x000fc60006000000 */
[----:B------:R-:W-:-:S04]  /*16b0*/  FMUL R9, R9, R10 ;  /* 0x0000000a09097220 */ /* 0x000fc80000400000 */
[----:B------:R-:W-:Y:S01]  /*16c0*/  @!P5 FMUL R4, R12, R9 ;  /* 0x000000090c04d220 */ /* 0x000fe20000400000 */
[----:B------:R-:W-:-:S07]  /*16d0*/  @!P0 LOP3.LUT R4, R5, 0x7fffffff, RZ, 0xc0, !PT ;  /* 0x7fffffff05048812 */ /* 0x000fce00078ec0ff */
.L_x_59:
[----:B------:R-:W-:Y:S05]  /*16e0*/  BSYNC.RECONVERGENT B0 ;  /* 0x0000000000007941 */ /* 0x000fea0003800200 */
.L_x_58:
[----:B------:R-:W-:Y:S01]  /*16f0*/  BSSY.RECONVERGENT B0, `(.L_x_60) ;  /* 0x0000044000007945 */ /* 0x000fe20003800200 */
[----:B------:R-:W-:-:S03]  /*1700*/  MOV R5, 0x3f800000 ;  /* 0x3f80000000057802 */ /* 0x000fc60000000f00 */
[----:B------:R-:W-:Y:S05]  /*1710*/  @!P3 BRA `(.L_x_61) ;  /* 0x000000040004b947 */ /* 0x000fea0003800000 */
[----:B------:R-:W-:-:S13]  /*1720*/  FSETP.NAN.AND P0, PT, |R6|, |R6|, PT ;  /* 0x400000060600720b */ /* 0x000fda0003f08200 */
[----:B------:R-:W-:Y:S01]  /*1730*/  @P0 FADD R5, R6, 2 ;  /* 0x4000000006050421 */ /* 0x000fe20000000000 */
[----:B------:R-:W-:Y:S06]  /*1740*/  @P0 BRA `(.L_x_61) ;  /* 0x0000000000f80947 */ /* 0x000fec0003800000 */
[C---:B------:R-:W-:Y:S01]  /*1750*/  FMUL R5, |R6|.reuse, 16777216 ;  /* 0x4b80000006057820 */ /* 0x040fe20000400200 */
[----:B------:R-:W-:Y:S01]  /*1760*/  FSETP.GEU.AND P0, PT, |R6|, 1.175494350822287508e-38, PT ;  /* 0x008000000600780b */ /* 0x000fe20003f0e200 */
[----:B------:R-:W-:-:S03]  /*1770*/  HFMA2 R15, -RZ, RZ, 0.771484375, 0.21533203125 ;  /* 0x3a2c32e4ff0f7431 */ /* 0x000fc600000001ff */
        /* <DEDUP_REMOVED lines=40> */
[----:B------:R-:W-:Y:S01]  /*1a00*/  FFMA R10, R5, 2, R10 ;  /* 0x40000000050a7823 */ /* 0x000fe2000000000a */
[----:B0-----:R-:W-:Y:S01]  /*1a10*/  FADD R5, R7, -R14 ;  /* 0x8000000e07057221 */ /* 0x001fe20000000000 */
[----:B------:R-:W-:-:S03]  /*1a20*/  FSETP.GT.AND P3, PT, R14, RZ, PT ;  /* 0x000000ff0e00720b */ /* 0x000fc60003f64000 */
[----:B------:R-:W-:Y:S01]  /*1a30*/  FADD R5, R5, R10 ;  /* 0x0000000a05057221 */ /* 0x000fe20000000000 */
[----:B------:R-:W-:Y:S02]  /*1a40*/  SEL R9, RZ, 0x83000000, P3 ;  /* 0x83000000ff097807 */ /* 0x000fe40001800000 */
[----:B------:R-:W-:Y:S01]  /*1a50*/  FSETP.GEU.AND P3, PT, R7, RZ, PT ;  /* 0x000000ff0700720b */ /* 0x000fe20003f6e000 */
[----:B------:R-:W-:Y:S01]  /*1a60*/  FFMA R10, R5, R12, 0.0013391353422775864601 ;  /* 0x3aaf85ed050a7423 */ /* 0x000fe2000000000c */
[----:B------:R-:W-:-:S03]  /*1a70*/  IADD3 R11, PT, PT, R9, 0x7f000000, RZ ;  /* 0x7f000000090b7810 */ /* 0x000fc60007ffe0ff */
[C---:B------:R-:W-:Y:S02]  /*1a80*/  FFMA R12, R5.reuse, R10, 0.0096188392490148544312 ;  /* 0x3c1d9856050c7423 */ /* 0x040fe4000000000a */
[----:B------:R-:W0:Y:S02]  /*1a90*/  F2I.NTZ R10, R7 ;  /* 0x00000007000a7305 */ /* 0x000e240000203100 */
[----:B------:R-:W-:-:S04]  /*1aa0*/  FFMA R12, R5, R12, 0.055503588169813156128 ;  /* 0x3d6357bb050c7423 */ /* 0x000fc8000000000c */
[----:B------:R-:W-:-:S04]  /*1ab0*/  FFMA R12, R5, R12, 0.24022644758224487305 ;  /* 0x3e75fdec050c7423 */ /* 0x000fc8000000000c */
[----:B------:R-:W-:-:S04]  /*1ac0*/  FFMA R12, R5, R12, 0.69314718246459960938 ;  /* 0x3f317218050c7423 */ /* 0x000fc8000000000c */
[----:B------:R-:W-:Y:S01]  /*1ad0*/  FFMA R12, R5, R12, 1 ;  /* 0x3f800000050c7423 */ /* 0x000fe2000000000c */
[----:B0-----:R-:W-:Y:S02]  /*1ae0*/  LEA R10, R10, -R9, 0x17 ;  /* 0x800000090a0a7211 */ /* 0x001fe400078eb8ff */
[----:B------:R-:W-:Y:S01]  /*1af0*/  FSEL R5, RZ, +INF , !P3 ;  /* 0x7f800000ff057808 */ /* 0x000fe20005800000 */
[----:B------:R-:W-:-:S04]  /*1b00*/  FMUL R11, R11, R12 ;  /* 0x0000000c0b0b7220 */ /* 0x000fc80000400000 */
[----:B------:R-:W-:Y:S01]  /*1b10*/  @!P4 FMUL R5, R10, R11 ;  /* 0x0000000b0a05c220 */ /* 0x000fe20000400000 */
[----:B------:R-:W-:-:S07]  /*1b20*/  @!P0 LOP3.LUT R5, R6, 0x7fffffff, RZ, 0xc0, !PT ;  /* 0x7fffffff06058812 */ /* 0x000fce00078ec0ff */
.L_x_61:
[----:B------:R-:W-:Y:S05]  /*1b30*/  BSYNC.RECONVERGENT B0 ;  /* 0x0000000000007941 */ /* 0x000fea0003800200 */
.L_x_60:
[----:B------:R-:W-:Y:S01]  /*1b40*/  BSSY.RECONVERGENT B0, `(.L_x_62) ;  /* 0x0000045000007945 */ /* 0x000fe20003800200 */
[----:B------:R-:W-:Y:S01]  /*1b50*/  HFMA2 R7, -RZ, RZ, 1.875, 0 ;  /* 0x3f800000ff077431 */ /* 0x000fe200000001ff */
[----:B------:R-:W-:Y:S02]  /*1b60*/  MOV R6, 0x3f800000 ;  /* 0x3f80000000067802 */ /* 0x000fe40000000f00 */
        /* <DEDUP_REMOVED lines=20> */
[----:B0-----:R-:W-:Y:S01]  /*1cb0*/  FMUL R9, R13, R10 ;  /* 0x0000000a0d097220 */ /* 0x001fe20000400000 */
[----:B------:R-:W-:-:S03]  /*1cc0*/  FFMA R10, R6, 1.1920928955078125e-07, R11 ;  /* 0x34000000060a7823 */ /* 0x000fc6000000000b */
        /* <DEDUP_REMOVED lines=44> */
.L_x_63:
[----:B------:R-:W-:Y:S05]  /*1f90*/  BSYNC.RECONVERGENT B0 ;  /* 0x0000000000007941 */ /* 0x000fea0003800200 */
.L_x_62:
[----:B------:R-:W-:Y:S04]  /*1fa0*/  BSSY.RECONVERGENT B0, `(.L_x_64) ;  /* 0x0000043000007945 */ /* 0x000fe80003800200 */
        /* <DEDUP_REMOVED lines=66> */
.L_x_65:
[----:B------:R-:W-:Y:S05]  /*23d0*/  BSYNC.RECONVERGENT B0 ;  /* 0x0000000000007941 */ /* 0x000fea0003800200 */
.L_x_64:
[----:B------:R-:W-:Y:S01]  /*23e0*/  STG.E.128 desc[UR4][R2.64], R4 ;  /* 0x0000000402007986 */ /* 0x000fe2000c101d04 */
[----:B------:R-:W-:Y:S05]  /*23f0*/  EXIT ;  /* 0x000000000000794d */ /* 0x000fea0003800000 */
.L_x_66:
        /* <DEDUP_REMOVED lines=16> */
.L_x_267:


//--------------------- .text.sigmoid_prime_inplace --------------------------
	.section	.text.sigmoid_prime_inplace,"ax",@progbits
	.align	128
        .global         sigmoid_prime_inplace
        .type           sigmoid_prime_inplace,@function
        .size           sigmoid_prime_inplace,(.L_x_254 - sigmoid_prime_inplace)
        .other          sigmoid_prime_inplace,@"STO_CUDA_ENTRY STV_DEFAULT"
sigmoid_prime_inplace:
.text.sigmoid_prime_inplace:
        /* <DEDUP_REMOVED lines=25> */
[----:B------:R-:W-:Y:S02]  /*0190*/  ISETP.GT.U32.AND.EX P0, PT, R0, -0x1, PT, P0 ;  /* 0xffffffff0000780c */ /* 0x000fe40003f04100 */
[----:B------:R-:W-:-:S11]  /*01a0*/  MOV R0, RZ ;  /* 0x000000ff00007202 */ /* 0x000fd60000000f00 */
[----:B------:R-:W-:Y:S05]  /*01b0*/  @P0 BRA `(.L_x_69) ;  /* 0x0000000800180947 */ /* 0x000fea0003800000 */
[----:B------:R-:W0:Y:S01]  /*01c0*/  LDC.64 R10, c[0x0][0x380] ;  /* 0x0000e000ff0a7b82 */ /* 0x000e220000000a00 */
[----:B------:R-:W-:Y:S01]  /*01d0*/  IADD3 R19, P0, P1, R17, -R20, R16 ;  /* 0x8000001411137210 */ /* 0x000fe2000791e010 */
[----:B------:R-:W-:Y:S01]  /*01e0*/  BSSY.RECONVERGENT B1, `(.L_x_70) ;  /* 0x0000082000017945 */ /* 0x000fe20003800200 */
[----:B------:R-:W-:Y:S01]  /*01f0*/  IMAD.MOV.U32 R20, RZ, RZ, 0x1 ;  /* 0x00000001ff147424 */ /* 0x000fe200078e00ff */
[----:B------:R-:W-:Y:S02]  /*0200*/  MOV R23, R17 ;  /* 0x0000001100177202 */ /* 0x000fe40000000f00 */
[----:B------:R-:W-:-:S08]  /*0210*/  IADD3.X R21, PT, PT, RZ, ~R21, R18, P0, P1 ;  /* 0x80000015ff157210 */ /* 0x000fd000007e2412 */
.L_x_83:
[----:B0-----:R-:W-:-:S05]  /*0220*/  IMAD.WIDE.U32 R8, R23, 0x4, R10 ;  /* 0x0000000417087825 */ /* 0x001fca00078e000a */
[----:B------:R-:W2:Y:S01]  /*0230*/  LDG.E R0, desc[UR4][R8.64] ;  /* 0x0000000408007981 */ /* 0x000ea2000c1e1900 */
[----:B------:R-:W-:Y:S01]  /*0240*/  HFMA2 R3, -RZ, RZ, 0.96630859375, -0.0022525787353515625 ;  /* 0x3bbb989dff037431 */ /* 0x000fe200000001ff */
[----:B------:R-:W-:Y:S01]  /*0250*/  MOV R5, 0x437c0000 ;  /* 0x437c000000057802 */ /* 0x000fe20000000f00 */
[----:B------:R-:W-:Y:S03]  /*0260*/  BSSY.RECONVERGENT B2, `(.L_x_71) ;  /* 0x0000015000027945 */ /* 0x000fe60003800200 */
[----:B--2---:R-:W-:-:S04]  /*0270*/  FFMA.SAT R2, R0, -R3, 0.5 ;  /* 0x3f00000000027423 */ /* 0x004fc80000002803 */
[----:B------:R-:W-:-:S04]  /*0280*/  FFMA.RM R2, R2, R5, 12582913 ;  /* 0x4b40000102027423 */ /* 0x000fc80000004005 */
[C---:B------:R-:W-:Y:S01]  /*0290*/  FADD R3, R2.reuse, -12583039 ;  /* 0xcb40007f02037421 */ /* 0x040fe20000000000 */
[----:B------:R-:W-:-:S03]  /*02a0*/  SHF.L.U32 R2, R2, 0x17, RZ ;  /* 0x0000001702027819 */ /* 0x000fc600000006ff */
[----:B------:R-:W-:-:S04]  /*02b0*/  FFMA R3, R0, -1.4426950216293334961, -R3 ;  /* 0xbfb8aa3b00037823 */ /* 0x000fc80000000803 */
[----:B------:R-:W-:-:S06]  /*02c0*/  FFMA R3, R0, -1.925963033500011079e-08, R3 ;  /* 0xb2a5706000037823 */ /* 0x000fcc0000000003 */
[----:B------:R-:W0:Y:S02]  /*02d0*/  MUFU.EX2 R3, R3 ;  /* 0x0000000300037308 */ /* 0x000e240000000800 */
[----:B0-----:R-:W-:-:S04]  /*02e0*/  FFMA R2, R2, R3, 1 ;  /* 0x3f80000002027423 */ /* 0x001fc80000000003 */
[----:B------:R-:W-:-:S05]  /*02f0*/  VIADD R0, R2, 0x1800000 ;  /* 0x0180000002007836 */ /* 0x000fca0000000000 */
[----:B------:R-:W-:-:S04]  /*0300*/  LOP3.LUT R0, R0, 0x7f800000, RZ, 0xc0, !PT ;  /* 0x7f80000000007812 */ /* 0x000fc800078ec0ff */
[----:B------:R-:W-:-:S13]  /*0310*/  ISETP.GT.U32.AND P0, PT, R0, 0x1ffffff, PT ;  /* 0x01ffffff0000780c */ /* 0x000fda0003f04070 */
[----:B------:R-:W-:Y:S05]  /*0320*/  @P0 BRA `(.L_x_72) ;  /* 0x0000000000100947 */ /* 0x000fea0003800000 */
[----:B------:R-:W-:Y:S02]  /*0330*/  MOV R0, R2 ;  /* 0x0000000200007202 */ /* 0x000fe40000000f00 */
[----:B------:R-:W-:-:S07]  /*0340*/  MOV R2, 0x360 ;  /* 0x0000036000027802 */ /* 0x000fce0000000f00 */
[----:B------:R-:W-:Y:S05]  /*0350*/  CALL.REL.NOINC `($__internal_1_$__cuda_sm20_rcp_rn_f32_slowpath) ;  /* 0x0000001000007944 */ /* 0x000fea0003c00000 */
[----:B------:R-:W-:Y:S05]  /*0360*/  BRA `(.L_x_73) ;  /* 0x0000000000107947 */ /* 0x000fea0003800000 */
.L_x_72:
[----:B------:R-:W0:Y:S02]  /*0370*/  MUFU.RCP R5, R2 ;  /* 0x0000000200057308 */ /* 0x000e240000001000 */
[----:B0-----:R-:W-:-:S04]  /*0380*/  FFMA R0, R2, R5, -1 ;  /* 0xbf80000002007423 */ /* 0x001fc80000000005 */
[----:B------:R-:W-:-:S04]  /*0390*/  FADD.FTZ R0, -R0, -RZ ;  /* 0x800000ff00007221 */ /* 0x000fc80000010100 */
[----:B------:R-:W-:-:S07]  /*03a0*/  FFMA R5, R5, R0, R5 ;  /* 0x0000000005057223 */ /* 0x000fce0000000005 */
.L_x_73:
[----:B------:R-:W-:Y:S05]  /*03b0*/  BSYNC.RECONVERGENT B2 ;  /* 0x0000000000027941 */ /* 0x000fea0003800200 */
.L_x_71:
[----:B------:R-:W-:Y:S01]  /*03c0*/  FADD R0, -R5, 1 ;  /* 0x3f80000005007421 */ /* 0x000fe20000000100 */
[----:B------:R-:W-:-:S03]  /*03d0*/  IADD3 R15, PT, PT, R23, 0x1, RZ ;  /* 0x00000001170f7810 */ /* 0x000fc60007ffe0ff */
[----:B------:R-:W-:Y:S02]  /*03e0*/  FMUL R5, R0, R5 ;  /* 0x0000000500057220 */ /* 0x000fe40000400000 */
[----:B------:R-:W-:-:S03]  /*03f0*/  IMAD.WIDE.U32 R14, R15, 0x4, R10 ;  /* 0x000000040f0e7825 */ /* 0x000fc600078e000a */
[----:B------:R0:W-:Y:S04]  /*0400*/  STG.E desc[UR4][R8.64], R5 ;  /* 0x0000000508007986 */ /* 0x0001e8000c101904 */
[----:B------:R-:W2:Y:S01]  /*0410*/  LDG.E R0, desc[UR4][R14.64] ;  /* 0x000000040e007981 */ /* 0x000ea2000c1e1900 */
[----:B------:R-:W-:Y:S01]  /*0420*/  HFMA2 R3, -RZ, RZ, 0.96630859375, -0.0022525787353515625 ;  /* 0x3bbb989dff037431 */ /* 0x000fe200000001ff */
[----:B------:R-:W-:Y:S01]  /*0430*/  MOV R7, 0x437c0000 ;  /* 0x437c000000077802 */ /* 0x000fe20000000f00 */
[----:B------:R-:W-:Y:S03]  /*0440*/  BSSY.RECONVERGENT B2, `(.L_x_74) ;  /* 0x0000015000027945 */ /* 0x000fe60003800200 */
[----:B--2---:R-:W-:-:S04]  /*0450*/  FFMA.SAT R2, R0, -R3, 0.5 ;  /* 0x3f00000000027423 */ /* 0x004fc80000002803 */
[----:B------:R-:W-:-:S04]  /*0460*/  FFMA.RM R2, R2, R7, 12582913 ;  /* 0x4b40000102027423 */ /* 0x000fc80000004007 */
[C---:B------:R-:W-:Y:S01]  /*0470*/  FADD R3, R2.reuse, -12583039 ;  /* 0xcb40007f02037421 */ /* 0x040fe20000000000 */
[----:B------:R-:W-:-:S03]  /*0480*/  IMAD.SHL.U32 R2, R2, 0x800000, RZ ;  /* 0x0080000002027824 */ /* 0x000fc600078e00ff */
[----:B------:R-:W-:-:S04]  /*0490*/  FFMA R3, R0, -1.4426950216293334961, -R3 ;  /* 0xbfb8aa3b00037823 */ /* 0x000fc80000000803 */
[----:B------:R-:W-:-:S06]  /*04a0*/  FFMA R3, R0, -1.925963033500011079e-08, R3 ;  /* 0xb2a5706000037823 */ /* 0x000fcc0000000003 */
[----:B------:R-:W1:Y:S02]  /*04b0*/  MUFU.EX2 R3, R3 ;  /* 0x0000000300037308 */ /* 0x000e640000000800 */
[----:B-1----:R-:W-:-:S05]  /*04c0*/  FFMA R2, R2, R3, 1 ;  /* 0x3f80000002027423 */ /* 0x002fca0000000003 */
[----:B------:R-:W-:-:S04]  /*04d0*/  IADD3 R0, PT, PT, R2, 0x1800000, RZ ;  /* 0x0180000002007810 */ /* 0x000fc80007ffe0ff */
[----:B------:R-:W-:-:S04]  /*04e0*/  LOP3.LUT R0, R0, 0x7f800000, RZ, 0xc0, !PT ;  /* 0x7f80000000007812 */ /* 0x000fc800078ec0ff */
[----:B------:R-:W-:-:S13]  /*04f0*/  ISETP.GT.U32.AND P0, PT, R0, 0x1ffffff, PT ;  /* 0x01ffffff0000780c */ /* 0x000fda0003f04070 */
[----:B0-----:R-:W-:Y:S05]  /*0500*/  @P0 BRA `(.L_x_75) ;  /* 0x0000000000100947 */ /* 0x001fea0003800000 */
[----:B------:R-:W-:Y:S02]  /*0510*/  MOV R0, R2 ;  /* 0x0000000200007202 */ /* 0x000fe40000000f00 */
[----:B------:R-:W-:-:S07]  /*0520*/  MOV R2, 0x540 ;  /* 0x0000054000027802 */ /* 0x000fce0000000f00 */
[----:B------:R-:W-:Y:S05]  /*0530*/  CALL.REL.NOINC `($__internal_1_$__cuda_sm20_rcp_rn_f32_slowpath) ;  /* 0x0000000c00887944 */ /* 0x000fea0003c00000 */
[----:B------:R-:W-:Y:S05]  /*0540*/  BRA `(.L_x_76) ;  /* 0x0000000000107947 */ /* 0x000fea0003800000 */
.L_x_75:
[----:B------:R-:W0:Y:S02]  /*0550*/  MUFU.RCP R5, R2 ;  /* 0x0000000200057308 */ /* 0x000e240000001000 */
[----:B0-----:R-:W-:-:S04]  /*0560*/  FFMA R0, R2, R5, -1 ;  /* 0xbf80000002007423 */ /* 0x001fc80000000005 */
[----:B------:R-:W-:-:S04]  /*0570*/  FADD.FTZ R0, -R0, -RZ ;  /* 0x800000ff00007221 */ /* 0x000fc80000010100 */
[----:B------:R-:W-:-:S07]  /*0580*/  FFMA R5, R5, R0, R5 ;  /* 0x0000000005057223 */ /* 0x000fce0000000005 */
.L_x_76:
[----:B------:R-:W-:Y:S05]  /*0590*/  BSYNC.RECONVERGENT B2 ;  /* 0x0000000000027941 */ /* 0x000fea0003800200 */
.L_x_74:
[----:B------:R-:W-:Y:S01]  /*05a0*/  FADD R0, -R5, 1 ;  /* 0x3f80000005007421 */ /* 0x000fe20000000100 */
[----:B------:R-:W-:-:S03]  /*05b0*/  IADD3 R9, PT, PT, R23, 0x2, RZ ;  /* 0x0000000217097810 */ /* 0x000fc60007ffe0ff */
[----:B------:R-:W-:Y:S02]  /*05c0*/  FMUL R5, R0, R5 ;  /* 0x0000000500057220 */ /* 0x000fe40000400000 */
[----:B------:R-:W-:-:S03]  /*05d0*/  IMAD.WIDE.U32 R8, R9, 0x4, R10 ;  /* 0x0000000409087825 */ /* 0x000fc600078e000a */
[----:B------:R0:W-:Y:S04]  /*05e0*/  STG.E desc[UR4][R14.64], R5 ;  /* 0x000000050e007986 */ /* 0x0001e8000c101904 */
[----:B------:R-:W2:Y:S01]  /*05f0*/  LDG.E R0, desc[UR4][R8.64] ;  /* 0x0000000408007981 */ /* 0x000ea2000c1e1900 */
[----:B------:R-:W-:Y:S02]  /*0600*/  HFMA2 R3, -RZ, RZ, 0.96630859375, -0.0022525787353515625 ;  /* 0x3bbb989dff037431 */ /* 0x000fe400000001ff */
[----:B------:R-:W-:Y:S01]  /*0610*/  IMAD.MOV.U32 R7, RZ, RZ, 0x437c0000 ;  /* 0x437c0000ff077424 */ /* 0x000fe200078e00ff */
[----:B------:R-:W-:Y:S02]  /*0620*/  BSSY.RECONVERGENT B2, `(.L_x_77) ;  /* 0x0000015000027945 */ /* 0x000fe40003800200 */
[----:B--2---:R-:W-:-:S04]  /*0630*/  FFMA.SAT R2, R0, -R3, 0.5 ;  /* 0x3f00000000027423 */ /* 0x004fc80000002803 */
[----:B------:R-:W-:-:S04]  /*0640*/  FFMA.RM R2, R2, R7, 12582913 ;  /* 0x4b40000102027423 */ /* 0x000fc80000004007 */
[C---:B------:R-:W-:Y:S01]  /*0650*/  FADD R3, R2.reuse, -12583039 ;  /* 0xcb40007f02037421 */ /* 0x040fe20000000000 */
[----:B------:R-:W-:-:S03]  /*0660*/  SHF.L.U32 R2, R2, 0x17, RZ ;  /* 0x0000001702027819 */ /* 0x000fc600000006ff */
        /* <DEDUP_REMOVED lines=12> */
.L_x_78:
[----:B------:R-:W0:Y:S02]  /*0730*/  MUFU.RCP R5, R2 ;  /* 0x0000000200057308 */ /* 0x000e240000001000 */
[----:B0-----:R-:W-:-:S04]  /*0740*/  FFMA R0, R2, R5, -1 ;  /* 0xbf80000002007423 */ /* 0x001fc80000000005 */
[----:B------:R-:W-:-:S04]  /*0750*/  FADD.FTZ R0, -R0, -RZ ;  /* 0x800000ff00007221 */ /* 0x000fc80000010100 */
[----:B------:R-:W-:-:S07]  /*0760*/  FFMA R5, R5, R0, R5 ;  /* 0x0000000005057223 */ /* 0x000fce0000000005 */
.L_x_79:
[----:B------:R-:W-:Y:S05]  /*0770*/  BSYNC.RECONVERGENT B2 ;  /* 0x0000000000027941 */ /* 0x000fea0003800200 */
.L_x_77:
[----:B------:R-:W-:Y:S01]  /*0780*/  FADD R0, -R5, 1 ;  /* 0x3f80000005007421 */ /* 0x000fe20000000100 */
[----:B------:R-:W-:-:S03]  /*0790*/  IADD3 R15, PT, PT, R23, 0x3, RZ ;  /* 0x00000003170f7810 */ /* 0x000fc60007ffe0ff */
[----:B------:R-:W-:Y:S02]  /*07a0*/  FMUL R5, R0, R5 ;  /* 0x0000000500057220 */ /* 0x000fe40000400000 */
[----:B------:R-:W-:-:S03]  /*07b0*/  IMAD.WIDE.U32 R14, R15, 0x4, R10 ;  /* 0x000000040f0e7825 */ /* 0x000fc600078e000a */
[----:B------:R0:W-:Y:S04]  /*07c0*/  STG.E desc[UR4][R8.64], R5 ;  /* 0x0000000508007986 */ /* 0x0001e8000c101904 */
[----:B------:R-:W2:Y:S01]  /*07d0*/  LDG.E R0, desc[UR4][R14.64] ;  /* 0x000000040e007981 */ /* 0x000ea2000c1e1900 */
[----:B------:R-:W-:Y:S01]  /*07e0*/  IMAD.MOV.U32 R3, RZ, RZ, 0x3bbb989d ;  /* 0x3bbb989dff037424 */ /* 0x000fe200078e00ff */
[----:B------:R-:W-:Y:S01]  /*07f0*/  MOV R7, 0x437c0000 ;  /* 0x437c000000077802 */ /* 0x000fe20000000f00 */
        /* <DEDUP_REMOVED lines=17> */
.L_x_81:
[----:B------:R-:W0:Y:S02]  /*0910*/  MUFU.RCP R5, R2 ;  /* 0x0000000200057308 */ /* 0x000e240000001000 */
[----:B0-----:R-:W-:-:S04]  /*0920*/  FFMA R0, R2, R5, -1 ;  /* 0xbf80000002007423 */ /* 0x001fc80000000005 */
[----:B------:R-:W-:-:S04]  /*0930*/  FADD.FTZ R0, -R0, -RZ ;  /* 0x800000ff00007221 */ /* 0x000fc80000010100 */
[----:B------:R-:W-:-:S07]  /*0940*/  FFMA R5, R5, R0, R5 ;  /* 0x0000000005057223 */ /* 0x000fce0000000005 */
.L_x_82:
[----:B------:R-:W-:Y:S05]  /*0950*/  BSYNC.RECONVERGENT B2 ;  /* 0x0000000000027941 */ /* 0x000fea0003800200 */
.L_x_80:
[----:B------:R-:W-:Y:S01]  /*0960*/  FADD R0, -R5, 1 ;  /* 0x3f80000005007421 */ /* 0x000fe20000000100 */
[----:B------:R-:W-:Y:S02]  /*0970*/  IADD3 R19, P0, PT, R19, 0x4, RZ ;  /* 0x0000000413137810 */ /* 0x000fe40007f1e0ff */
[----:B------:R-:W-:Y:S01]  /*0980*/  IADD3 R20, PT, PT, R20, 0x4, RZ ;  /* 0x0000000414147810 */ /* 0x000fe20007ffe0ff */
[----:B------:R-:W-:Y:S01]  /*0990*/  FMUL R5, R0, R5 ;  /* 0x0000000500057220 */ /* 0x000fe20000400000 */
[----:B------:R-:W-:Y:S01]  /*09a0*/  IADD3 R23, PT, PT, R23, 0x4, RZ ;  /* 0x0000000417177810 */ /* 0x000fe20007ffe0ff */
[----:B------:R-:W-:Y:S01]  /*09b0*/  IMAD.X R21, RZ, RZ, R21, P0 ;  /* 0x000000ffff157224 */ /* 0x000fe200000e0615 */
[----:B------:R-:W-:Y:S02]  /*09c0*/  ISETP.NE.U32.AND P0, PT, R19, RZ, PT ;  /* 0x000000ff1300720c */ /* 0x000fe40003f05070 */
[----:B------:R1:W-:Y:S02]  /*09d0*/  STG.E desc[UR4][R14.64], R5 ;  /* 0x000000050e007986 */ /* 0x0003e4000c101904 */
[----:B------:R-:W-:-:S13]  /*09e0*/  ISETP.NE.AND.EX P0, PT, R21, RZ, PT, P0 ;  /* 0x000000ff1500720c */ /* 0x000fda0003f05300 */
[----:B-1----:R-:W-:Y:S05]  /*09f0*/  @P0 BRA `(.L_x_83) ;  /* 0xfffffff800080947 */ /* 0x002fea000383ffff */
[----:B------:R-:W-:Y:S05]  /*0a00*/  BSYNC.RECONVERGENT B1 ;  /* 0x0000000000017941 */ /* 0x000fea0003800200 */
.L_x_70:
[----:B------:R-:W-:-:S07]  /*0a10*/  IADD3 R0, PT, PT, R20, -0x1, RZ ;  /* 0xffffffff14007810 */ /* 0x000fce0007ffe0ff */
.L_x_69:
[----:B------:R-:W-:Y:S05]  /*0a20*/  BSYNC.RECONVERGENT B0 ;  /* 0x0000000000007941 */ /* 0x000fea0003800200 */
.L_x_68:
[----:B------:R-:W-:-:S04]  /*0a30*/  ISETP.NE.U32.AND P0, PT, R16, RZ, PT ;  /* 0x000000ff1000720c */ /* 0x000fc80003f05070 */
[----:B------:R-:W-:-:S13]  /*0a40*/  ISETP.NE.AND.EX P0, PT, R18, RZ, PT, P0 ;  /* 0x000000ff1200720c */ /* 0x000fda0003f05300 */
[----:B------:R-:W-:Y:S05]  /*0a50*/  @!P0 EXIT ;  /* 0x000000000000894d */ /* 0x000fea0003800000 */
[----:B------:R-:W0:Y:S01]  /*0a60*/  LDC.64 R8, c[0x0][0x380] ;  /* 0x0000e000ff087b82 */ /* 0x000e220000000a00 */
[----:B------:R-:W-:-:S07]  /*0a70*/  IADD3 R17, PT, PT, R17, R0, RZ ;  /* 0x0000000011117210 */ /* 0x000fce0007ffe0ff */
.L_x_87:
[----:B0-----:R-:W-:-:S05]  /*0a80*/  IMAD.WIDE.U32 R10, R17, 0x4, R8 ;  /* 0x00000004110a7825 */ /* 0x001fca00078e0008 */
[----:B------:R-:W2:Y:S01]  /*0a90*/  LDG.E R0, desc[UR4][R10.64] ;  /* 0x000000040a007981 */ /* 0x000ea2000c1e1900 */
[----:B------:R-:W-:Y:S02]  /*0aa0*/  HFMA2 R5, -RZ, RZ, 3.7421875, 0 ;  /* 0x437c0000ff057431 */ /* 0x000fe400000001ff */
[----:B------:R-:W-:Y:S01]  /*0ab0*/  IMAD.MOV.U32 R3, RZ, RZ, 0x3bbb989d ;  /* 0x3bbb989dff037424 */ /* 0x000fe200078e00ff */
        /* <DEDUP_REMOVED lines=8> */
[----:B0-----:R-:W-:-:S05]  /*0b40*/  FFMA R2, R2, R3, 1 ;  /* 0x3f80000002027423 */ /* 0x001fca0000000003 */
[----:B------:R-:W-:-:S04]  /*0b50*/  IADD3 R0, PT, PT, R2, 0x1800000, RZ ;  /* 0x0180000002007810 */ /* 0x000fc80007ffe0ff */
[----:B------:R-:W-:-:S04]  /*0b60*/  LOP3.LUT R0, R0, 0x7f800000, RZ, 0xc0, !PT ;  /* 0x7f80000000007812 */ /* 0x000fc800078ec0ff */
[----:B------:R-:W-:-:S13]  /*0b70*/  ISETP.GT.U32.AND P0, PT, R0, 0x1ffffff, PT ;  /* 0x01ffffff0000780c */ /* 0x000fda0003f04070 */
[----:B------:R-:W-:Y:S05]  /*0b80*/  @P0 BRA `(.L_x_85) ;  /* 0x0000000000100947 */ /* 0x000fea0003800000 */
[----:B------:R-:W-:Y:S02]  /*0b90*/  MOV R0, R2 ;  /* 0x0000000200007202 */ /* 0x000fe40000000f00 */
[----:B------:R-:W-:-:S07]  /*0ba0*/  MOV R2, 0xbc0 ;  /* 0x00000bc000027802 */ /* 0x000fce0000000f00 */
[----:B------:R-:W-:Y:S05]  /*0bb0*/  CALL.REL.NOINC `($__internal_1_$__cuda_sm20_rcp_rn_f32_slowpath) ;  /* 0x0000000400e87944 */ /* 0x000fea0003c00000 */
[----:B------:R-:W-:Y:S05]  /*0bc0*/  BRA `(.L_x_86) ;  /* 0x0000000000107947 */ /* 0x000fea0003800000 */
.L_x_85:
[----:B------:R-:W0:Y:S02]  /*0bd0*/  MUFU.RCP R5, R2 ;  /* 0x0000000200057308 */ /* 0x000e240000001000 */
[----:B0-----:R-:W-:-:S04]  /*0be0*/  FFMA R0, R2, R5, -1 ;  /* 0xbf80000002007423 */ /* 0x001fc80000000005 */
[----:B------:R-:W-:-:S04]  /*0bf0*/  FADD.FTZ R0, -R0, -RZ ;  /* 0x800000ff00007221 */ /* 0x000fc80000010100 */
[----:B------:R-:W-:-:S07]  /*0c00*/  FFMA R5, R5, R0, R5 ;  /* 0x0000000005057223 */ /* 0x000fce0000000005 */
.L_x_86:
[----:B------:R-:W-:Y:S05]  /*0c10*/  BSYNC.RECONVERGENT B0 ;  /* 0x0000000000007941 */ /* 0x000fea0003800200 */
.L_x_84:
[----:B------:R-:W-:Y:S01]  /*0c20*/  FADD R0, -R5, 1 ;  /* 0x3f80000005007421 */ /* 0x000fe20000000100 */
[----:B------:R-:W-:Y:S01]  /*0c30*/  IADD3 R16, P0, PT, R16, -0x1, RZ ;  /* 0xffffffff10107810 */ /* 0x000fe20007f1e0ff */
[----:B------:R-:W-:Y:S02]  /*0c40*/  VIADD R17, R17, 0x1 ;  /* 0x0000000111117836 */ /* 0x000fe40000000000 */
[----:B------:R-:W-:Y:S01]  /*0c50*/  FMUL R5, R0, R5 ;  /* 0x0000000500057220 */ /* 0x000fe20000400000 */
[----:B------:R-:W-:Y:S02]  /*0c60*/  IADD3.X R18, PT, PT, R18, -0x1, RZ, P0, !PT ;  /* 0xffffffff12127810 */ /* 0x000fe400007fe4ff */
[----:B------:R-:W-:Y:S02]  /*0c70*/  ISETP.NE.U32.AND P0, PT, R16, RZ, PT ;  /* 0x000000ff1000720c */ /* 0x000fe40003f05070 */
[----:B------:R1:W-:Y:S02]  /*0c80*/  STG.E desc[UR4][R10.64], R5 ;  /* 0x000000050a007986 */ /* 0x0003e4000c101904 */
[----:B------:R-:W-:-:S13]  /*0c90*/  ISETP.NE.AND.EX P0, PT, R18, RZ, PT, P0 ;  /* 0x000000ff1200720c */ /* 0x000fda0003f05300 */
[----:B-1----:R-:W-:Y:S05]  /*0ca0*/  @P0 BRA `(.L_x_87) ;  /* 0xfffffffc00740947 */ /* 0x002fea000383ffff */
[----:B------:R-:W-:Y:S05]  /*0cb0*/  EXIT ;  /* 0x000000000000794d */ /* 0x000fea0003800000 */
.L_x_67:
[----:B------:R-:W0:Y:S02]  /*0cc0*/  LDC.64 R14, c[0x0][0x380] ;  /* 0x0000e000ff0e7b82 */ /* 0x000e240000000a00 */
[----:B0-----:R-:W-:-:S05]  /*0cd0*/  IMAD.WIDE.U32 R14, R3, 0x10, R14 ;  /* 0x00000010030e7825 */ /* 0x001fca00078e000e */
[----:B------:R-:W2:Y:S01]  /*0ce0*/  LDG.E.128 R8, desc[UR4][R14.64] ;  /* 0x000000040e087981 */ /* 0x000ea2000c1e1d00 */
[----:B------:R-:W-:Y:S01]  /*0cf0*/  HFMA2 R5, -RZ, RZ, 3.7421875, 0 ;  /* 0x437c0000ff057431 */ /* 0x000fe200000001ff */
[----:B------:R-:W-:Y:S01]  /*0d00*/  MOV R3, 0x3bbb989d ;  /* 0x3bbb989d00037802 */ /* 0x000fe20000000f00 */
[----:B------:R-:W-:Y:S04]  /*0d10*/  BSSY.RECONVERGENT B0, `(.L_x_88) ;  /* 0x0000014000007945 */ /* 0x000fe80003800200 */
        /* <DEDUP_REMOVED lines=12> */
[----:B------:R-:W-:-:S07]  /*0de0*/  MOV R2, 0xe00 ;  /* 0x00000e0000027802 */ /* 0x000fce0000000f00 */
[----:B------:R-:W-:Y:S05]  /*0df0*/  CALL.REL.NOINC `($__internal_1_$__cuda_sm20_rcp_rn_f32_slowpath) ;  /* 0x0000000400587944 */ /* 0x000fea0003c00000 */
[----:B------:R-:W-:Y:S05]  /*0e00*/  BRA `(.L_x_90) ;  /* 0x0000000000107947 */ /* 0x000fea0003800000 */
.L_x_89:
[----:B------:R-:W0:Y:S02]  /*0e10*/  MUFU.RCP R5, R0 ;  /* 0x0000000000057308 */ /* 0x000e240000001000 */
[----:B0-----:R-:W-:-:S04]  /*0e20*/  FFMA R2, R0, R5, -1 ;  /* 0xbf80000000027423 */ /* 0x001fc80000000005 */
[----:B------:R-:W-:-:S04]  /*0e30*/  FADD.FTZ R2, -R2, -RZ ;  /* 0x800000ff02027221 */ /* 0x000fc80000010100 */
[----:B------:R-:W-:-:S07]  /*0e40*/  FFMA R5, R5, R2, R5 ;  /* 0x0000000205057223 */ /* 0x000fce0000000005 */
.L_x_90:
[----:B------:R-:W-:Y:S05]  /*0e50*/  BSYNC.RECONVERGENT B0 ;  /* 0x0000000000007941 */ /* 0x000fea0003800200 */
.L_x_88:
[----:B------:R-:W-:Y:S01]  /*0e60*/  IMAD.MOV.U32 R0, RZ, RZ, 0x3bbb989d ;  /* 0x3bbb989dff007424 */ /* 0x000fe200078e00ff */
[----:B------:R-:W-:Y:S01]  /*0e70*/  MOV R3, 0x437c0000 ;  /* 0x437c000000037802 */ /* 0x000fe20000000f00 */
[----:B------:R-:W-:Y:S01]  /*0e80*/  FADD R8, -R5, 1 ;  /* 0x3f80000005087421 */ /* 0x000fe20000000100 */
[----:B------:R-:W-:Y:S01]  /*0e90*/  BSSY.RECONVERGENT B0, `(.L_x_91) ;  /* 0x0000015000007945 */ /* 0x000fe20003800200 */
[----:B------:R-:W-:Y:S02]  /*0ea0*/  FFMA.SAT R0, R9, -R0, 0.5 ;  /* 0x3f00000009007423 */ /* 0x000fe40000002800 */
[----:B------:R-:W-:Y:S02]  /*0eb0*/  FMUL R8, R8, R5 ;  /* 0x0000000508087220 */ /* 0x000fe40000400000 */
[----:B------:R-:W-:-:S04]  /*0ec0*/  FFMA.RM R0, R0, R3, 12582913 ;  /* 0x4b40000100007423 */ /* 0x000fc80000004003 */
[C---:B------:R-:W-:Y:S01]  /*0ed0*/  FADD R2, R0.reuse, -12583039 ;  /* 0xcb40007f00027421 */ /* 0x040fe20000000000 */
[----:B------:R-:W-:-:S03]  /*0ee0*/  SHF.L.U32 R0, R0, 0x17, RZ ;  /* 0x0000001700007819 */ /* 0x000fc600000006ff */
[----:B------:R-:W-:-:S04]  /*0ef0*/  FFMA R2, R9, -1.4426950216293334961, -R2 ;  /* 0xbfb8aa3b09027823 */ /* 0x000fc80000000802 */
[----:B------:R-:W-:-:S04]  /*0f00*/  FFMA R2, R9, -1.925963033500011079e-08, R2 ;  /* 0xb2a5706009027823 */ /* 0x000fc80000000002 */
        /* <DEDUP_REMOVED lines=9> */
.L_x_92:
[----:B------:R-:W0:Y:S02]  /*0fa0*/  MUFU.RCP R5, R0 ;  /* 0x0000000000057308 */ /* 0x000e240000001000 */
[----:B0-----:R-:W-:-:S04]  /*0fb0*/  FFMA R2, R0, R5, -1 ;  /* 0xbf80000000027423 */ /* 0x001fc80000000005 */
[----:B------:R-:W-:-:S04]  /*0fc0*/  FADD.FTZ R2, -R2, -RZ ;  /* 0x800000ff02027221 */ /* 0x000fc80000010100 */
[----:B------:R-:W-:-:S07]  /*0fd0*/  FFMA R5, R5, R2, R5 ;  /* 0x0000000205057223 */ /* 0x000fce0000000005 */
.L_x_93:
[----:B------:R-:W-:Y:S05]  /*0fe0*/  BSYNC.RECONVERGENT B0 ;  /* 0x0000000000007941 */ /* 0x000fea0003800200 */
.L_x_91:
[----:B------:R-:W-:Y:S02]  /*0ff0*/  HFMA2 R3, -RZ, RZ, 0.96630859375, -0.0022525787353515625 ;  /* 0x3bbb989dff037431 */ /* 0x000fe400000001ff */
[----:B------:R-:W-:Y:S01]  /*1000*/  IMAD.MOV.U32 R7, RZ, RZ, 0x437c0000 ;  /* 0x437c0000ff077424 */ /* 0x000fe200078e00ff */
[----:B------:R-:W-:Y:S02]  /*1010*/  BSSY.RECONVERGENT B0, `(.L_x_94) ;  /* 0x0000017000007945 */ /* 0x000fe40003800200 */
[----:B------:R-:W-:-:S04]  /*1020*/  FFMA.SAT R0, R10, -R3, 0.5 ;  /* 0x3f0000000a007423 */ /* 0x000fc80000002803 */
        /* <DEDUP_REMOVED lines=9> */
[----:B------:R-:W-:Y:S01]  /*10c0*/  ISETP.GT.U32.AND P0, PT, R0, 0x1ffffff, PT ;  /* 0x01ffffff0000780c */ /* 0x000fe20003f04070 */
[----:B------:R-:W-:-:S04]  /*10d0*/  FADD R0, -R5, 1 ;  /* 0x3f80000005007421 */ /* 0x000fc80000000100 */
[----:B------:R-:W-:-:S08]  /*10e0*/  FMUL R9, R0, R5 ;  /* 0x0000000500097220 */ /* 0x000fd00000400000 */
[----:B------:R-:W-:Y:S05]  /*10f0*/  @P0 BRA `(.L_x_95) ;  /* 0x0000000000100947 */ /* 0x000fea0003800000 */
[----:B------:R-:W-:Y:S02]  /*1100*/  MOV R0, R2 ;  /* 0x0000000200007202 */ /* 0x000fe40000000f00 */
[----:B------:R-:W-:-:S07]  /*1110*/  MOV R2, 0x1130 ;  /* 0x0000113000027802 */ /* 0x000fce0000000f00 */
[----:B------:R-:W-:Y:S05]  /*1120*/  CALL.REL.NOINC `($__internal_1_$__cuda_sm20_rcp_rn_f32_slowpath) ;  /* 0x00000000008c7944 */ /* 0x000fea0003c00000 */
[----:B------:R-:W-:Y:S05]  /*1130*/  BRA `(.L_x_96) ;  /* 0x0000000000107947 */ /* 0x000fea0003800000 */
.L_x_95:
[----:B------:R-:W0:Y:S02]  /*1140*/  MUFU.RCP R5, R2 ;  /* 0x0000000200057308 */ /* 0x000e240000001000 */
[----:B0-----:R-:W-:-:S04]  /*1150*/  FFMA R0, R2, R5, -1 ;  /* 0xbf80000002007423 */ /* 0x001fc80000000005 */
[----:B------:R-:W-:-:S04]  /*1160*/  FADD.FTZ R0, -R0, -RZ ;  /* 0x800000ff00007221 */ /* 0x000fc80000010100 */
[----:B------:R-:W-:-:S07]  /*1170*/  FFMA R5, R5, R0, R5 ;  /* 0x0000000005057223 */ /* 0x000fce0000000005 */
.L_x_96:
[----:B------:R-:W-:Y:S05]  /*1180*/  BSYNC.RECONVERGENT B0 ;  /* 0x0000000000007941 */ /* 0x000fea0003800200 */
.L_x_94:
[----:B------:R-:W-:Y:S01]  /*1190*/  HFMA2 R3, -RZ, RZ, 3.7421875, 0 ;  /* 0x437c0000ff037431 */ /* 0x000fe200000001ff */
[----:B------:R-:W-:Y:S01]  /*11a0*/  MOV R0, 0x3bbb989d ;  /* 0x3bbb989d00007802 */ /* 0x000fe20000000f00 */
[----:B------:R-:W-:Y:S01]  /*11b0*/  FADD R10, -R5, 1 ;  /* 0x3f800000050a7421 */ /* 0x000fe20000000100 */
[----:B------:R-:W-:Y:S03]  /*11c0*/  BSSY.RECONVERGENT B0, `(.L_x_97) ;  /* 0x0000015000007945 */ /* 0x000fe60003800200 */
[----:B------:R-:W-:Y:S01]  /*11d0*/  FFMA.SAT R0, R11, -R0, 0.5 ;  /* 0x3f0000000b007423 */ /* 0x000fe20000002800 */
[----:B------:R-:W-:-:S03]  /*11e0*/  FMUL R10, R10, R5 ;  /* 0x000000050a0a7220 */ /* 0x000fc60000400000 */
[----:B------:R-:W-:-:S04]  /*11f0*/  FFMA.RM R0, R0, R3, 12582913 ;  /* 0x4b40000100007423 */ /* 0x000fc80000004003 */
[C---:B------:R-:W-:Y:S01]  /*1200*/  FADD R2, R0.reuse, -12583039 ;  /* 0xcb40007f00027421 */ /* 0x040fe20000000000 */
[----:B------:R-:W-:-:S03]  /*1210*/  IMAD.SHL.U32 R0, R0, 0x800000, RZ ;  /* 0x0080000000007824 */ /* 0x000fc600078e00ff */
        /* <DEDUP_REMOVED lines=11> */
.L_x_98:
[----:B------:R-:W0:Y:S02]  /*12d0*/  MUFU.RCP R5, R0 ;  /* 0x0000000000057308 */ /* 0x000e240000001000 */
[----:B0-----:R-:W-:-:S04]  /*12e0*/  FFMA R2, R0, R5, -1 ;  /* 0xbf80000000027423 */ /* 0x001fc80000000005 */
[----:B------:R-:W-:-:S04]  /*12f0*/  FADD.FTZ R2, -R2, -RZ ;  /* 0x800000ff02027221 */ /* 0x000fc80000010100 */
[----:B------:R-:W-:-:S07]  /*1300*/  FFMA R5, R5, R2, R5 ;  /* 0x0000000205057223 */ /* 0x000fce0000000005 */
.L_x_99:
[----:B------:R-:W-:Y:S05]  /*1310*/  BSYNC.RECONVERGENT B0 ;  /* 0x0000000000007941 */ /* 0x000fea0003800200 */
.L_x_97:
[----:B------:R-:W-:-:S04]  /*1320*/  FADD R0, -R5, 1 ;  /* 0x3f80000005007421 */ /* 0x000fc80000000100 */
[----:B------:R-:W-:-:S05]  /*1330*/  FMUL R11, R0, R5 ;  /* 0x00000005000b7220 */ /* 0x000fca0000400000 */
[----:B------:R-:W-:Y:S01]  /*1340*/  STG.E.128 desc[UR4][R14.64], R8 ;  /* 0x000000080e007986 */ /* 0x000fe2000c101d04 */
[----:B------:R-:W-:Y:S05]  /*1350*/  EXIT ;  /* 0x000000000000794d */ /* 0x000fea0003800000 */
        .weak           $__internal_1_$__cuda_sm20_rcp_rn_f32_slowpath
        .type           $__internal_1_$__cuda_sm20_rcp_rn_f32_slowpath,@function
        .size           $__internal_1_$__cuda_sm20_rcp_rn_f32_slowpath,(.L_x_254 - $__internal_1_$__cuda_sm20_rcp_rn_f32_slowpath)
$__internal_1_$__cuda_sm20_rcp_rn_f32_slowpath:
[----:B------:R-:W-:Y:S01]  /*1360*/  SHF.L.U32 R3, R0, 0x1, RZ ;  /* 0x0000000100037819 */ /* 0x000fe200000006ff */
[----:B------:R-:W-:Y:S03]  /*1370*/  BSSY.RECONVERGENT B3, `(.L_x_100) ;  /* 0x0000030000037945 */ /* 0x000fe60003800200 */
[----:B------:R-:W-:-:S04]  /*1380*/  SHF.R.U32.HI R3, RZ, 0x18, R3 ;  /* 0x00000018ff037819 */ /* 0x000fc80000011603 */
[----:B------:R-:W-:-:S13]  /*1390*/  ISETP.NE.U32.AND P0, PT, R3, RZ, PT ;  /* 0x000000ff0300720c */ /* 0x000fda0003f05070 */
[----:B------:R-:W-:Y:S05]  /*13a0*/  @P0 BRA `(.L_x_101) ;  /* 0x0000000000280947 */ /* 0x000fea0003800000 */
[----:B------:R-:W-:-:S04]  /*13b0*/  SHF.L.U32 R3, R0, 0x1, RZ ;  /* 0x0000000100037819 */ /* 0x000fc800000006ff */
[----:B------:R-:W-:-:S13]  /*13c0*/  ISETP.NE.AND P0, PT, R3, RZ, PT ;  /* 0x000000ff0300720c */ /* 0x000fda0003f05270 */
[----:B------:R-:W-:Y:S01]  /*13d0*/  @P0 FFMA R3, R0, 1.84467440737095516160e+19, RZ ;  /* 0x5f80000000030823 */ /* 0x000fe200000000ff */
[----:B------:R-:W-:Y:S08]  /*13e0*/  @!P0 MUFU.RCP R5, R0 ;  /* 0x0000000000058308 */ /* 0x000ff00000001000 */
[----:B------:R-:W0:Y:S02]  /*13f0*/  @P0 MUFU.RCP R4, R3 ;  /* 0x0000000300040308 */ /* 0x000e240000001000 */
[----:B0-----:R-:W-:-:S04]  /*1400*/  @P0 FFMA R7, R3, R4, -1 ;  /* 0xbf80000003070423 */ /* 0x001fc80000000004 */
[----:B------:R-:W-:-:S04]  /*1410*/  @P0 FADD.FTZ R7, -R7, -RZ ;  /* 0x800000ff07070221 */ /* 0x000fc80000010100 */
[----:B------:R-:W-:-:S04]  /*1420*/  @P0 FFMA R7, R4, R7, R4 ;  /* 0x0000000704070223 */ /* 0x000fc80000000004 */
[----:B------:R-:W-:Y:S01]  /*1430*/  @P0 FFMA R5, R7, 1.84467440737095516160e+19, RZ ;  /* 0x5f80000007050823 */ /* 0x000fe200000000ff */
[----:B------:R-:W-:Y:S06]  /*1440*/  BRA `(.L_x_102) ;  /* 0x0000000000887947 */ /* 0x000fec0003800000 */
.L_x_101:
[----:B------:R-:W-:-:S04]  /*1450*/  IADD3 R4, PT, PT, R3, -0xfd, RZ ;  /* 0xffffff0303047810 */ /* 0x000fc80007ffe0ff */
[----:B------:R-:W-:-:S13]  /*1460*/  ISETP.GT.U32.AND P0, PT, R4, 0x1, PT ;  /* 0x000000010400780c */ /* 0x000fda0003f04070 */
[----:B------:R-:W-:Y:S05]  /*1470*/  @P0 BRA `(.L_x_103) ;  /* 0x0000000000780947 */ /* 0x000fea0003800000 */
[----:B------:R-:W-:Y:S02]  /*1480*/  LOP3.LUT R25, R0, 0x7fffff, RZ, 0xc0, !PT ;  /* 0x007fffff00197812 */ /* 0x000fe400078ec0ff */
[----:B------:R-:W-:Y:S02]  /*1490*/  MOV R7, 0x3 ;  /* 0x0000000300077802 */ /* 0x000fe40000000f00 */
[----:B------:R-:W-:Y:S02]  /*14a0*/  LOP3.LUT R25, R25, 0x3f800000, RZ, 0xfc, !PT ;  /* 0x3f80000019197812 */ /* 0x000fe400078efcff */
[----:B------:R-:W-:Y:S02]  /*14b0*/  SHF.L.U32 R7, R7, R4, RZ ;  /* 0x0000000407077219 */ /* 0x000fe400000006ff */
[----:B------:R-:W0:Y:S01]  /*14c0*/  MUFU.RCP R6, R25 ;  /* 0x0000001900067308 */ /* 0x000e220000001000 */
[----:B------:R-:W-:Y:S01]  /*14d0*/  IADD3 R3, PT, PT, R3, -0xfc, RZ ;  /* 0xffffff0403037810 */ /* 0x000fe20007ffe0ff */
[----:B0-----:R-:W-:-:S04]  /*14e0*/  FFMA R13, R25, R6, -1 ;  /* 0xbf800000190d7423 */ /* 0x001fc80000000006 */
[----:B------:R-:W-:-:S04]  /*14f0*/  FADD.FTZ R13, -R13, -RZ ;  /* 0x800000ff0d0d7221 */ /* 0x000fc80000010100 */
[CCC-:B------:R-:W-:Y:S01]  /*1500*/  FFMA.RM R5, R6.reuse, R13.reuse, R6.reuse ;  /* 0x0000000d06057223 */ /* 0x1c0fe20000004006 */
[----:B------:R-:W-:-:S04]  /*1510*/  FFMA.RP R6, R6, R13, R6 ;  /* 0x0000000d06067223 */ /* 0x000fc80000008006 */
[C---:B------:R-:W-:Y:S02]  /*1520*/  LOP3.LUT R12, R5.reuse, 0x7fffff, RZ, 0xc0, !PT ;  /* 0x007fffff050c7812 */ /* 0x040fe400078ec0ff */
[----:B------:R-:W-:Y:S02]  /*1530*/  FSETP.NEU.FTZ.AND P0, PT, R5, R6, PT ;  /* 0x000000060500720b */ /* 0x000fe40003f1d000 */
[----:B------:R-:W-:Y:S02]  /*1540*/  LOP3.LUT R12, R12, 0x800000, RZ, 0xfc, !PT ;  /* 0x008000000c0c7812 */ /* 0x000fe400078efcff */
[----:B------:R-:W-:Y:S02]  /*1550*/  SEL R5, RZ, 0xffffffff, !P0 ;  /* 0xffffffffff057807 */ /* 0x000fe40004000000 */
[----:B------:R-:W-:Y:S02]  /*1560*/  LOP3.LUT R7, R7, R12, RZ, 0xc0, !PT ;  /* 0x0000000c07077212 */ /* 0x000fe400078ec0ff */
[----:B------:R-:W-:Y:S01]  /*1570*/  SHF.R.U32.HI R3, RZ, R3, R12 ;  /* 0x00000003ff037219 */ /* 0x000fe2000001160c */
[----:B------:R-:W-:Y:S01]  /*1580*/  IMAD.MOV R5, RZ, RZ, -R5 ;  /* 0x000000ffff057224 */ /* 0x000fe200078e0a05 */
[----:B------:R-:W-:-:S04]  /*1590*/  SHF.R.U32.HI R7, RZ, R4, R7 ;  /* 0x00000004ff077219 */ /* 0x000fc80000011607 */
[----:B------:R-:W-:Y:S02]  /*15a0*/  LOP3.LUT P1, RZ, R5, R4, R12, 0xf8, !PT ;  /* 0x0000000405ff7212 */ /* 0x000fe4000782f80c */
[C---:B------:R-:W-:Y:S02]  /*15b0*/  LOP3.LUT P0, RZ, R7.reuse, 0x1, RZ, 0xc0, !PT ;  /* 0x0000000107ff7812 */ /* 0x040fe4000780c0ff */
[----:B------:R-:W-:-:S04]  /*15c0*/  LOP3.LUT P2, RZ, R7, 0x2, RZ, 0xc0, !PT ;  /* 0x0000000207ff7812 */ /* 0x000fc8000784c0ff */
[----:B------:R-:W-:Y:S02]  /*15d0*/  PLOP3.LUT P0, PT, P0, P1, P2, 0xe0, 0x0 ;  /* 0x000000000000781c */ /* 0x000fe40000703c20 */
[----:B------:R-:W-:Y:S02]  /*15e0*/  LOP3.LUT P1, RZ, R0, 0x7fffff, RZ, 0xc0, !PT ;  /* 0x007fffff00ff7812 */ /* 0x000fe4000782c0ff */
[----:B------:R-:W-:-:S04]  /*15f0*/  SEL R4, RZ, 0x1, !P0 ;  /* 0x00000001ff047807 */ /* 0x000fc80004000000 */
[----:B------:R-:W-:-:S04]  /*1600*/  IADD3 R4, PT, PT, -R4, RZ, RZ ;  /* 0x000000ff04047210 */ /* 0x000fc80007ffe1ff */
[----:B------:R-:W-:-:S13]  /*1610*/  ISETP.GE.AND P0, PT, R4, RZ, PT ;  /* 0x000000ff0400720c */ /* 0x000fda0003f06270 */
[----:B------:R-:W-:-:S04]  /*1620*/  @!P0 IADD3 R3, PT, PT, R3, 0x1, RZ ;  /* 0x0000000103038810 */ /* 0x000fc80007ffe0ff */
[----:B------:R-:W-:-:S04]  /*1630*/  @!P1 SHF.L.U32 R3, R3, 0x1, RZ ;  /* 0x0000000103039819 */ /* 0x000fc800000006ff */
[----:B------:R-:W-:Y:S01]  /*1640*/  LOP3.LUT R5, R3, 0x80000000, R0, 0xf8, !PT ;  /* 0x8000000003057812 */ /* 0x000fe200078ef800 */
[----:B------:R-:W-:Y:S06]  /*1650*/  BRA `(.L_x_102) ;  /* 0x0000000000047947 */ /* 0x000fec0003800000 */
.L_x_103:
[----:B------:R0:W1:Y:S02]  /*1660*/  MUFU.RCP R5, R0 ;  /* 0x0000000000057308 */ /* 0x0000640000001000 */
.L_x_102:
[----:B------:R-:W-:Y:S05]  /*1670*/  BSYNC.RECONVERGENT B3 ;  /* 0x0000000000037941 */ /* 0x000fea0003800200 */
.L_x_100:
[----:B------:R-:W-:-:S04]  /*1680*/  HFMA2 R3, -RZ, RZ, 0, 0 ;  /* 0x00000000ff037431 */ /* 0x000fc800000001ff */
[----:B01----:R-:W-:Y:S05]  /*1690*/  RET.REL.NODEC R2 `(sigmoid_prime_inplace) ;  /* 0xffffffe802587950 */ /* 0x003fea0003c3ffff */
.L_x_104:
        /* <DEDUP_REMOVED lines=14> */
.L_x_254:


//--------------------- .text.sigmoid_inplace     --------------------------
	.section	.text.sigmoid_inplace,"ax",@progbits
	.align	128
        .global         sigmoid_inplace
        .type           sigmoid_inplace,@function
        .size           sigmoid_inplace,(.L_x_255 - sigmoid_inplace)
        .other          sigmoid_inplace,@"STO_CUDA_ENTRY STV_DEFAULT"
sigmoid_inplace:
.text.sigmoid_inplace:
        /* <DEDUP_REMOVED lines=21> */
[----:B------:R-:W-:Y:S01]  /*0150*/  LOP3.LUT R16, R20, 0x3, RZ, 0xc0, !PT ;  /* 0x0000000314107812 */ /* 0x000fe200078ec0ff */
[----:B------:R-:W-:Y:S01]  /*0160*/  IMAD.MOV.U32 R18, RZ, RZ, RZ ;  /* 0x000000ffff127224 */ /* 0x000fe200078e00ff */
[----:B------:R-:W-:Y:S02]  /*0170*/  ISETP.GT.U32.AND P0, PT, R0, -0x4, PT ;  /* 0xfffffffc0000780c */ /* 0x000fe40003f04070 */
[----:B------:R-:W-:-:S04]  /*0180*/  IADD3.X R0, PT, PT, RZ, ~R21, RZ, P1, !PT ;  /* 0x80000015ff007210 */ /* 0x000fc80000ffe4ff */
[----:B------:R-:W-:Y:S01]  /*0190*/  ISETP.GT.U32.AND.EX P0, PT, R0, -0x1, PT, P0 ;  /* 0xffffffff0000780c */ /* 0x000fe20003f04100 */
[----:B------:R-:W-:-:S12]  /*01a0*/  HFMA2 R0, -RZ, RZ, 0, 0 ;  /* 0x00000000ff007431 */ /* 0x000fd800000001ff */
[----:B------:R-:W-:Y:S05]  /*01b0*/  @P0 BRA `(.L_x_107) ;  /* 0x0000000400f80947 */ /* 0x000fea0003800000 */
[----:B------:R-:W0:Y:S01]  /*01c0*/  LDC.64 R10, c[0x0][0x380] ;  /* 0x0000e000ff0a7b82 */ /* 0x000e220000000a00 */
[----:B------:R-:W-:Y:S01]  /*01d0*/  IADD3 R19, P0, P1, R17, -R20, R16 ;  /* 0x8000001411137210 */ /* 0x000fe2000791e010 */
[----:B------:R-:W-:Y:S01]  /*01e0*/  BSSY.RECONVERGENT B1, `(.L_x_108) ;  /* 0x000007a000017945 */ /* 0x000fe20003800200 */
[----:B------:R-:W-:Y:S01]  /*01f0*/  MOV R20, 0x1 ;  /* 0x0000000100147802 */ /* 0x000fe20000000f00 */
[----:B------:R-:W-:Y:S01]  /*0200*/  IMAD.MOV.U32 R23, RZ, RZ, R17 ;  /* 0x000000ffff177224 */ /* 0x000fe200078e0011 */
[----:B------:R-:W-:-:S09]  /*0210*/  IADD3.X R21, PT, PT, RZ, ~R21, R18, P0, P1 ;  /* 0x80000015ff157210 */ /* 0x000fd200007e2412 */
.L_x_121:
[----:B0-----:R-:W-:-:S05]  /*0220*/  IMAD.WIDE.U32 R8, R23, 0x4, R10 ;  /* 0x0000000417087825 */ /* 0x001fca00078e000a */
[----:B------:R-:W2:Y:S01]  /*0230*/  LDG.E R0, desc[UR4][R8.64] ;  /* 0x0000000408007981 */ /* 0x000ea2000c1e1900 */
[----:B------:R-:W-:Y:S01]  /*0240*/  HFMA2 R5, -RZ, RZ, 3.7421875, 0 ;  /* 0x437c0000ff057431 */ /* 0x000fe200000001ff */
[----:B------:R-:W-:Y:S01]  /*0250*/  MOV R3, 0x3bbb989d ;  /* 0x3bbb989d00037802 */ /* 0x000fe20000000f00 */
[----:B------:R-:W-:Y:S04]  /*0260*/  BSSY.RECONVERGENT B2, `(.L_x_109) ;  /* 0x0000015000027945 */ /* 0x000fe80003800200 */
[----:B--2---:R-:W-:-:S04]  /*0270*/  FFMA.SAT R2, R0, -R3, 0.5 ;  /* 0x3f00000000027423 */ /* 0x004fc80000002803 */
[----:B------:R-:W-:-:S04]  /*0280*/  FFMA.RM R2, R2, R5, 12582913 ;  /* 0x4b40000102027423 */ /* 0x000fc80000004005 */
[C---:B------:R-:W-:Y:S01]  /*0290*/  FADD R3, R2.reuse, -12583039 ;  /* 0xcb40007f02037421 */ /* 0x040fe20000000000 */
[----:B------:R-:W-:-:S03]  /*02a0*/  IMAD.SHL.U32 R2, R2, 0x800000, RZ ;  /* 0x0080000002027824 */ /* 0x000fc600078e00ff */
        /* <DEDUP_REMOVED lines=10> */
[----:B------:R-:W-:Y:S05]  /*0350*/  CALL.REL.NOINC `($__internal_2_$__cuda_sm20_rcp_rn_f32_slowpath) ;  /* 0x0000000c00c47944 */ /* 0x000fea0003c00000 */
[----:B------:R-:W-:Y:S05]  /*0360*/  BRA `(.L_x_111) ;  /* 0x0000000000107947 */ /* 0x000fea0003800000 */
.L_x_110:
[----:B------:R-:W0:Y:S02]  /*0370*/  MUFU.RCP R5, R2 ;  /* 0x0000000200057308 */ /* 0x000e240000001000 */
[----:B0-----:R-:W-:-:S04]  /*0380*/  FFMA R0, R2, R5, -1 ;  /* 0xbf80000002007423 */ /* 0x001fc80000000005 */
[----:B------:R-:W-:-:S04]  /*0390*/  FADD.FTZ R0, -R0, -RZ ;  /* 0x800000ff00007221 */ /* 0x000fc80000010100 */
[----:B------:R-:W-:-:S07]  /*03a0*/  FFMA R5, R5, R0, R5 ;  /* 0x0000000005057223 */ /* 0x000fce0000000005 */
.L_x_111:
[----:B------:R-:W-:Y:S05]  /*03b0*/  BSYNC.RECONVERGENT B2 ;  /* 0x0000000000027941 */ /* 0x000fea0003800200 */
.L_x_109:
[----:B------:R-:W-:Y:S01]  /*03c0*/  VIADD R15, R23, 0x1 ;  /* 0x00000001170f7836 */ /* 0x000fe20000000000 */
[----:B------:R0:W-:Y:S03]  /*03d0*/  STG.E desc[UR4][R8.64], R5 ;  /* 0x0000000508007986 */ /* 0x0001e6000c101904 */
[----:B------:R-:W-:-:S05]  /*03e0*/  IMAD.WIDE.U32 R14, R15, 0x4, R10 ;  /* 0x000000040f0e7825 */ /* 0x000fca00078e000a */
        /* <DEDUP_REMOVED lines=18> */
[----:B------:R-:W-:Y:S05]  /*0510*/  CALL.REL.NOINC `($__internal_2_$__cuda_sm20_rcp_rn_f32_slowpath) ;  /* 0x0000000c00547944 */ /* 0x000fea0003c00000 */
[----:B------:R-:W-:Y:S05]  /*0520*/  BRA `(.L_x_114) ;  /* 0x0000000000107947 */ /* 0x000fea0003800000 */
.L_x_113:
[----:B------:R-:W0:Y:S02]  /*0530*/  MUFU.RCP R5, R2 ;  /* 0x0000000200057308 */ /* 0x000e240000001000 */
[----:B0-----:R-:W-:-:S04]  /*0540*/  FFMA R0, R2, R5, -1 ;  /* 0xbf80000002007423 */ /* 0x001fc80000000005 */
[----:B------:R-:W-:-:S04]  /*0550*/  FADD.FTZ R0, -R0, -RZ ;  /* 0x800000ff00007221 */ /* 0x000fc80000010100 */
[----:B------:R-:W-:-:S07]  /*0560*/  FFMA R5, R5, R0, R5 ;  /* 0x0000000005057223 */ /* 0x000fce0000000005 */
.L_x_114:
[----:B------:R-:W-:Y:S05]  /*0570*/  BSYNC.RECONVERGENT B2 ;  /* 0x0000000000027941 */ /* 0x000fea0003800200 */
.L_x_112:
        /* <DEDUP_REMOVED lines=23> */
.L_x_116:
[----:B------:R-:W0:Y:S02]  /*06f0*/  MUFU.RCP R5, R2 ;  /* 0x0000000200057308 */ /* 0x000e240000001000 */
[----:B0-----:R-:W-:-:S04]  /*0700*/  FFMA R0, R2, R5, -1 ;  /* 0xbf80000002007423 */ /* 0x001fc80000000005 */
[----:B------:R-:W-:-:S04]  /*0710*/  FADD.FTZ R0, -R0, -RZ ;  /* 0x800000ff00007221 */ /* 0x000fc80000010100 */
[----:B------:R-:W-:-:S07]  /*0720*/  FFMA R5, R5, R0, R5 ;  /* 0x0000000005057223 */ /* 0x000fce0000000005 */
.L_x_117:
[----:B------:R-:W-:Y:S05]  /*0730*/  BSYNC.RECONVERGENT B2 ;  /* 0x0000000000027941 */ /* 0x000fea0003800200 */
.L_x_115:
        /* <DEDUP_REMOVED lines=23> */
.L_x_119:
[----:B------:R-:W0:Y:S02]  /*08b0*/  MUFU.RCP R5, R2 ;  /* 0x0000000200057308 */ /* 0x000e240000001000 */
[----:B0-----:R-:W-:-:S04]  /*08c0*/  FFMA R0, R2, R5, -1 ;  /* 0xbf80000002007423 */ /* 0x001fc80000000005 */
[----:B------:R-:W-:-:S04]  /*08d0*/  FADD.FTZ R0, -R0, -RZ ;  /* 0x800000ff00007221 */ /* 0x000fc80000010100 */
[----:B------:R-:W-:-:S07]  /*08e0*/  FFMA R5, R5, R0, R5 ;  /* 0x0000000005057223 */ /* 0x000fce0000000005 */
.L_x_120:
[----:B------:R-:W-:Y:S05]  /*08f0*/  BSYNC.RECONVERGENT B2 ;  /* 0x0000000000027941 */ /* 0x000fea0003800200 */
.L_x_118:
[----:B------:R-:W-:Y:S01]  /*0900*/  IADD3 R19, P0, PT, R19, 0x4, RZ ;  /* 0x0000000413137810 */ /* 0x000fe20007f1e0ff */
[----:B------:R1:W-:Y:S01]  /*0910*/  STG.E desc[UR4][R14.64], R5 ;  /* 0x000000050e007986 */ /* 0x0003e2000c101904 */
[----:B------:R-:W-:Y:S02]  /*0920*/  IADD3 R20, PT, PT, R20, 0x4, RZ ;  /* 0x0000000414147810 */ /* 0x000fe40007ffe0ff */
[----:B------:R-:W-:Y:S01]  /*0930*/  IADD3 R23, PT, PT, R23, 0x4, RZ ;  /* 0x0000000417177810 */ /* 0x000fe20007ffe0ff */
[----:B------:R-:W-:Y:S01]  /*0940*/  IMAD.X R21, RZ, RZ, R21, P0 ;  /* 0x000000ffff157224 */ /* 0x000fe200000e0615 */
[----:B------:R-:W-:-:S04]  /*0950*/  ISETP.NE.U32.AND P0, PT, R19, RZ, PT ;  /* 0x000000ff1300720c */ /* 0x000fc80003f05070 */
[----:B------:R-:W-:-:S13]  /*0960*/  ISETP.NE.AND.EX P0, PT, R21, RZ, PT, P0 ;  /* 0x000000ff1500720c */ /* 0x000fda0003f05300 */
[----:B-1----:R-:W-:Y:S05]  /*0970*/  @P0 BRA `(.L_x_121) ;  /* 0xfffffff800280947 */ /* 0x002fea000383ffff */
[----:B------:R-:W-:Y:S05]  /*0980*/  BSYNC.RECONVERGENT B1 ;  /* 0x0000000000017941 */ /* 0x000fea0003800200 */
.L_x_108:
[----:B------:R-:W-:-:S07]  /*0990*/  VIADD R0, R20, 0xffffffff ;  /* 0xffffffff14007836 */ /* 0x000fce0000000000 */
.L_x_107:
[----:B------:R-:W-:Y:S05]  /*09a0*/  BSYNC.RECONVERGENT B0 ;  /* 0x0000000000007941 */ /* 0x000fea0003800200 */
.L_x_106:
[----:B------:R-:W-:-:S04]  /*09b0*/  ISETP.NE.U32.AND P0, PT, R16, RZ, PT ;  /* 0x000000ff1000720c */ /* 0x000fc80003f05070 */
[----:B------:R-:W-:-:S13]  /*09c0*/  ISETP.NE.AND.EX P0, PT, R18, RZ, PT, P0 ;  /* 0x000000ff1200720c */ /* 0x000fda0003f05300 */
[----:B------:R-:W-:Y:S05]  /*09d0*/  @!P0 EXIT ;  /* 0x000000000000894d */ /* 0x000fea0003800000 */
[----:B------:R-:W0:Y:S01]  /*09e0*/  LDC.64 R8, c[0x0][0x380] ;  /* 0x0000e000ff087b82 */ /* 0x000e220000000a00 */
[----:B------:R-:W-:-:S07]  /*09f0*/  IADD3 R17, PT, PT, R17, R0, RZ ;  /* 0x0000000011117210 */ /* 0x000fce0007ffe0ff */
.L_x_125:
[----:B0-----:R-:W-:-:S05]  /*0a00*/  IMAD.WIDE.U32 R10, R17, 0x4, R8 ;  /* 0x00000004110a7825 */ /* 0x001fca00078e0008 */
[----:B------:R-:W2:Y:S01]  /*0a10*/  LDG.E R0, desc[UR4][R10.64] ;  /* 0x000000040a007981 */ /* 0x000ea2000c1e1900 */
[----:B------:R-:W-:Y:S01]  /*0a20*/  MOV R3, 0x3bbb989d ;  /* 0x3bbb989d00037802 */ /* 0x000fe20000000f00 */
        /* <DEDUP_REMOVED lines=14> */
[----:B------:R-:W-:Y:S01]  /*0b10*/  IMAD.MOV.U32 R0, RZ, RZ, R2 ;  /* 0x000000ffff007224 */ /* 0x000fe200078e0002 */
[----:B------:R-:W-:-:S07]  /*0b20*/  MOV R2, 0xb40 ;  /* 0x00000b4000027802 */ /* 0x000fce0000000f00 */
[----:B------:R-:W-:Y:S05]  /*0b30*/  CALL.REL.NOINC `($__internal_2_$__cuda_sm20_rcp_rn_f32_slowpath) ;  /* 0x0000000400cc7944 */ /* 0x000fea0003c00000 */
[----:B------:R-:W-:Y:S05]  /*0b40*/  BRA `(.L_x_124) ;  /* 0x0000000000107947 */ /* 0x000fea0003800000 */
.L_x_123:
[----:B------:R-:W0:Y:S02]  /*0b50*/  MUFU.RCP R5, R2 ;  /* 0x0000000200057308 */ /* 0x000e240000001000 */
[----:B0-----:R-:W-:-:S04]  /*0b60*/  FFMA R0, R2, R5, -1 ;  /* 0xbf80000002007423 */ /* 0x001fc80000000005 */
[----:B------:R-:W-:-:S04]  /*0b70*/  FADD.FTZ R0, -R0, -RZ ;  /* 0x800000ff00007221 */ /* 0x000fc80000010100 */
[----:B------:R-:W-:-:S07]  /*0b80*/  FFMA R5, R5, R0, R5 ;  /* 0x0000000005057223 */ /* 0x000fce0000000005 */
.L_x_124:
[----:B------:R-:W-:Y:S05]  /*0b90*/  BSYNC.RECONVERGENT B0 ;  /* 0x0000000000007941 */ /* 0x000fea0003800200 */
.L_x_122:
[----:B------:R-:W-:Y:S01]  /*0ba0*/  IADD3 R16, P0, PT, R16, -0x1, RZ ;  /* 0xffffffff10107810 */ /* 0x000fe20007f1e0ff */
[----:B------:R1:W-:Y:S01]  /*0bb0*/  STG.E desc[UR4][R10.64], R5 ;  /* 0x000000050a007986 */ /* 0x0003e2000c101904 */
[----:B------:R-:W-:Y:S02]  /*0bc0*/  IADD3 R17, PT, PT, R17, 0x1, RZ ;  /* 0x0000000111117810 */ /* 0x000fe40007ffe0ff */
[----:B------:R-:W-:Y:S02]  /*0bd0*/  IADD3.X R18, PT, PT, R18, -0x1, RZ, P0, !PT ;  /* 0xffffffff12127810 */ /* 0x000fe400007fe4ff */
[----:B------:R-:W-:-:S04]  /*0be0*/  ISETP.NE.U32.AND P0, PT, R16, RZ, PT ;  /* 0x000000ff1000720c */ /* 0x000fc80003f05070 */
[----:B------:R-:W-:-:S13]  /*0bf0*/  ISETP.NE.AND.EX P0, PT, R18, RZ, PT, P0 ;  /* 0x000000ff1200720c */ /* 0x000fda0003f05300 */
[----:B-1----:R-:W-:Y:S05]  /*0c00*/  @P0 BRA `(.L_x_125) ;  /* 0xfffffffc007c0947 */ /* 0x002fea000383ffff */
[----:B------:R-:W-:Y:S05]  /*0c10*/  EXIT ;  /* 0x000000000000794d */ /* 0x000fea0003800000 */
.L_x_105:
[----:B------:R-:W0:Y:S02]  /*0c20*/  LDC.64 R14, c[0x0][0x380] ;  /* 0x0000e000ff0e7b82 */ /* 0x000e240000000a00 */
[----:B0-----:R-:W-:-:S05]  /*0c30*/  IMAD.WIDE.U32 R14, R3, 0x10, R14 ;  /* 0x00000010030e7825 */ /* 0x001fca00078e000e */
[----:B------:R-:W2:Y:S01]  /*0c40*/  LDG.E.128 R8, desc[UR4][R14.64] ;  /* 0x000000040e087981 */ /* 0x000ea2000c1e1d00 */
        /* <DEDUP_REMOVED lines=16> */
[----:B------:R-:W-:Y:S05]  /*0d50*/  CALL.REL.NOINC `($__internal_2_$__cuda_sm20_rcp_rn_f32_slowpath) ;  /* 0x0000000400447944 */ /* 0x000fea0003c00000 */
[----:B------:R-:W-:Y:S01]  /*0d60*/  IMAD.MOV.U32 R8, RZ, RZ, R5 ;  /* 0x000000ffff087224 */ /* 0x000fe200078e0005 */
[----:B------:R-:W-:Y:S06]  /*0d70*/  BRA `(.L_x_128) ;  /* 0x0000000000107947 */ /* 0x000fec0003800000 */
.L_x_127:
[----:B------:R-:W0:Y:S02]  /*0d80*/  MUFU.RCP R3, R0 ;  /* 0x0000000000037308 */ /* 0x000e240000001000 */
[----:B0-----:R-:W-:-:S04]  /*0d90*/  FFMA R2, R0, R3, -1 ;  /* 0xbf80000000027423 */ /* 0x001fc80000000003 */
[----:B------:R-:W-:-:S04]  /*0da0*/  FADD.FTZ R2, -R2, -RZ ;  /* 0x800000ff02027221 */ /* 0x000fc80000010100 */
[----:B------:R-:W-:-:S07]  /*0db0*/  FFMA R8, R3, R2, R3 ;  /* 0x0000000203087223 */ /* 0x000fce0000000003 */
.L_x_128:
[----:B------:R-:W-:Y:S05]  /*0dc0*/  BSYNC.RECONVERGENT B0 ;  /* 0x0000000000007941 */ /* 0x000fea0003800200 */
.L_x_126:
[----:B------:R-:W-:Y:S01]  /*0dd0*/  HFMA2 R3, -RZ, RZ, 3.7421875, 0 ;  /* 0x437c0000ff037431 */ /* 0x000fe200000001ff */
[----:B------:R-:W-:Y:S01]  /*0de0*/  MOV R0, 0x3bbb989d ;  /* 0x3bbb989d00007802 */ /* 0x000fe20000000f00 */
[----:B------:R-:W-:Y:S04]  /*0df0*/  BSSY.RECONVERGENT B0, `(.L_x_129) ;  /* 0x0000015000007945 */ /* 0x000fe80003800200 */
[----:B------:R-:W-:-:S04]  /*0e00*/  FFMA.SAT R0, R9, -R0, 0.5 ;  /* 0x3f00000009007423 */ /* 0x000fc80000002800 */
        /* <DEDUP_REMOVED lines=13> */
[----:B------:R-:W-:Y:S01]  /*0ee0*/  MOV R9, R5 ;  /* 0x0000000500097202 */ /* 0x000fe20000000f00 */
[----:B------:R-:W-:Y:S06]  /*0ef0*/  BRA `(.L_x_131) ;  /* 0x0000000000107947 */ /* 0x000fec0003800000 */
.L_x_130:
[----:B------:R-:W0:Y:S02]  /*0f00*/  MUFU.RCP R9, R0 ;  /* 0x0000000000097308 */ /* 0x000e240000001000 */
[----:B0-----:R-:W-:-:S04]  /*0f10*/  FFMA R2, R0, R9, -1 ;  /* 0xbf80000000027423 */ /* 0x001fc80000000009 */
[----:B------:R-:W-:-:S04]  /*0f20*/  FADD.FTZ R2, -R2, -RZ ;  /* 0x800000ff02027221 */ /* 0x000fc80000010100 */
[----:B------:R-:W-:-:S07]  /*0f30*/  FFMA R9, R9, R2, R9 ;  /* 0x0000000209097223 */ /* 0x000fce0000000009 */
.L_x_131:
[----:B------:R-:W-:Y:S05]  /*0f40*/  BSYNC.RECONVERGENT B0 ;  /* 0x0000000000007941 */ /* 0x000fea0003800200 */
.L_x_129:
[----:B------:R-:W-:Y:S02]  /*0f50*/  HFMA2 R5, -RZ, RZ, 3.7421875, 0 ;  /* 0x437c0000ff057431 */ /* 0x000fe400000001ff */
[----:B------:R-:W-:Y:S01]  /*0f60*/  IMAD.MOV.U32 R3, RZ, RZ, 0x3bbb989d ;  /* 0x3bbb989dff037424 */ /* 0x000fe200078e00ff */
[----:B------:R-:W-:Y:S03]  /*0f70*/  BSSY.RECONVERGENT B0, `(.L_x_132) ;  /* 0x0000015000007945 */ /* 0x000fe60003800200 */
[----:B------:R-:W-:-:S04]  /*0f80*/  FFMA.SAT R0, R10, -R3, 0.5 ;  /* 0x3f0000000a007423 */ /* 0x000fc80000002803 */
        /* <DEDUP_REMOVED lines=11> */
[----:B------:R-:W-:-:S07]  /*1040*/  MOV R2, 0x1060 ;  /* 0x0000106000027802 */ /* 0x000fce0000000f00 */
[----:B------:R-:W-:Y:S05]  /*1050*/  CALL.REL.NOINC `($__internal_2_$__cuda_sm20_rcp_rn_f32_slowpath) ;  /* 0x0000000000847944 */ /* 0x000fea0003c00000 */
[----:B------:R-:W-:Y:S01]  /*1060*/  MOV R10, R5 ;  /* 0x00000005000a7202 */ /* 0x000fe20000000f00 */
[----:B------:R-:W-:Y:S06]  /*1070*/  BRA `(.L_x_134) ;  /* 0x0000000000107947 */ /* 0x000fec0003800000 */
.L_x_133:
[----:B------:R-:W0:Y:S02]  /*1080*/  MUFU.RCP R3, R0 ;  /* 0x0000000000037308 */ /* 0x000e240000001000 */
[----:B0-----:R-:W-:-:S04]  /*1090*/  FFMA R2, R0, R3, -1 ;  /* 0xbf80000000027423 */ /* 0x001fc80000000003 */
[----:B------:R-:W-:-:S04]  /*10a0*/  FADD.FTZ R2, -R2, -RZ ;  /* 0x800000ff02027221 */ /* 0x000fc80000010100 */
[----:B------:R-:W-:-:S07]  /*10b0*/  FFMA R10, R3, R2, R3 ;  /* 0x00000002030a7223 */ /* 0x000fce0000000003 */
.L_x_134:
[----:B------:R-:W-:Y:S05]  /*10c0*/  BSYNC.RECONVERGENT B0 ;  /* 0x0000000000007941 */ /* 0x000fea0003800200 */
.L_x_132:
        /* <DEDUP_REMOVED lines=19> */
.L_x_136:
[----:B------:R-:W0:Y:S02]  /*1200*/  MUFU.RCP R11, R0 ;  /* 0x00000000000b7308 */ /* 0x000e240000001000 */
[----:B0-----:R-:W-:-:S04]  /*1210*/  FFMA R2, R0, R11, -1 ;  /* 0xbf80000000027423 */ /* 0x001fc8000000000b */
[----:B------:R-:W-:-:S04]  /*1220*/  FADD.FTZ R2, -R2, -RZ ;  /* 0x800000ff02027221 */ /* 0x000fc80000010100 */
[----:B------:R-:W-:-:S07]  /*1230*/  FFMA R11, R11, R2, R11 ;  /* 0x000000020b0b7223 */ /* 0x000fce000000000b */
.L_x_137:
[----:B------:R-:W-:Y:S05]  /*1240*/  BSYNC.RECONVERGENT B0 ;  /* 0x0000000000007941 */ /* 0x000fea0003800200 */
.L_x_135:
[----:B------:R-:W-:Y:S01]  /*1250*/  STG.E.128 desc[UR4][R14.64], R8 ;  /* 0x000000080e007986 */ /* 0x000fe2000c101d04 */
[----:B------:R-:W-:Y:S05]  /*1260*/  EXIT ;  /* 0x000000000000794d */ /* 0x000fea0003800000 */
        .weak           $__internal_2_$__cuda_sm20_rcp_rn_f32_slowpath
        .type           $__internal_2_$__cuda_sm20_rcp_rn_f32_slowpath,@function
        .size           $__internal_2_$__cuda_sm20_rcp_rn_f32_slowpath,(.L_x_255 - $__internal_2_$__cuda_sm20_rcp_rn_f32_slowpath)
$__internal_2_$__cuda_sm20_rcp_rn_f32_slowpath:
        /* <DEDUP_REMOVED lines=15> */
.L_x_139:
[----:B------:R-:W-:-:S05]  /*1360*/  VIADD R4, R3, 0xffffff03 ;  /* 0xffffff0303047836 */ /* 0x000fca0000000000 */
[----:B------:R-:W-:-:S13]  /*1370*/  ISETP.GT.U32.AND P0, PT, R4, 0x1, PT ;  /* 0x000000010400780c */ /* 0x000fda0003f04070 */
[----:B------:R-:W-:Y:S05]  /*1380*/  @P0 BRA `(.L_x_141) ;  /* 0x0000000000780947 */ /* 0x000fea0003800000 */
[----:B------:R-:W-:Y:S01]  /*1390*/  LOP3.LUT R25, R0, 0x7fffff, RZ, 0xc0, !PT ;  /* 0x007fffff00197812 */ /* 0x000fe200078ec0ff */
[----:B------:R-:W-:Y:S01]  /*13a0*/  VIADD R3, R3, 0xffffff04 ;  /* 0xffffff0403037836 */ /* 0x000fe20000000000 */
[----:B------:R-:W-:Y:S02]  /*13b0*/  MOV R7, 0x3 ;  /* 0x0000000300077802 */ /* 0x000fe40000000f00 */
[----:B------:R-:W-:Y:S02]  /*13c0*/  LOP3.LUT R25, R25, 0x3f800000, RZ, 0xfc, !PT ;  /* 0x3f80000019197812 */ /* 0x000fe400078efcff */
[----:B------:R-:W-:Y:S02]  /*13d0*/  SHF.L.U32 R7, R7, R4, RZ ;  /* 0x0000000407077219 */ /* 0x000fe400000006ff */
[----:B------:R-:W0:Y:S02]  /*13e0*/  MUFU.RCP R6, R25 ;  /* 0x0000001900067308 */ /* 0x000e240000001000 */
        /* <DEDUP_REMOVED lines=9> */
[----:B------:R-:W-:-:S02]  /*1480*/  IADD3 R5, PT, PT, -R5, RZ, RZ ;  /* 0x000000ff05057210 */ /* 0x000fc40007ffe1ff */
[-C--:B------:R-:W-:Y:S02]  /*1490*/  SHF.R.U32.HI R7, RZ, R4.reuse, R7 ;  /* 0x00000004ff077219 */ /* 0x080fe40000011607 */
[--C-:B------:R-:W-:Y:S02]  /*14a0*/  LOP3.LUT P1, RZ, R5, R4, R12.reuse, 0xf8, !PT ;  /* 0x0000000405ff7212 */ /* 0x100fe4000782f80c */
[C---:B------:R-:W-:Y:S02]  /*14b0*/  LOP3.LUT P0, RZ, R7.reuse, 0x1, RZ, 0xc0, !PT ;  /* 0x0000000107ff7812 */ /* 0x040fe4000780c0ff */
[----:B------:R-:W-:Y:S02]  /*14c0*/  LOP3.LUT P2, RZ, R7, 0x2, RZ, 0xc0, !PT ;  /* 0x0000000207ff7812 */ /* 0x000fe4000784c0ff */
[----:B------:R-:W-:Y:S02]  /*14d0*/  SHF.R.U32.HI R3, RZ, R3, R12 ;  /* 0x00000003ff037219 */ /* 0x000fe4000001160c */
[----:B------:R-:W-:-:S02]  /*14e0*/  PLOP3.LUT P0, PT, P0, P1, P2, 0xe0, 0x0 ;  /* 0x000000000000781c */ /* 0x000fc40000703c20 */
        /* <DEDUP_REMOVED lines=8> */
.L_x_141:
[----:B------:R0:W1:Y:S02]  /*1570*/  MUFU.RCP R5, R0 ;  /* 0x0000000000057308 */ /* 0x0000640000001000 */
.L_x_140:
[----:B------:R-:W-:Y:S05]  /*1580*/  BSYNC.RECONVERGENT B3 ;  /* 0x0000000000037941 */ /* 0x000fea0003800200 */
.L_x_138:
[----:B------:R-:W-:-:S04]  /*1590*/  HFMA2 R3, -RZ, RZ, 0, 0 ;  /* 0x00000000ff037431 */ /* 0x000fc800000001ff */
[----:B01----:R-:W-:Y:S05]  /*15a0*/  RET.REL.NODEC R2 `(sigmoid_inplace) ;  /* 0xffffffe802947950 */ /* 0x003fea0003c3ffff */
.L_x_142:
        /* <DEDUP_REMOVED lines=13> */
.L_x_255:


//--------------------- .text.add                 --------------------------
	.section	.text.add,"ax",@progbits
	.align	128
        .global         add
        .type           add,@function
        .size           add,(.L_x_270 - add)
        .other          add,@"STO_CUDA_ENTRY STV_DEFAULT"
add:
.text.add:
        /* <DEDUP_REMOVED lines=21> */
[----:B------:R-:W-:Y:S02]  /*0150*/  HFMA2 R2, -RZ, RZ, 0, 0 ;  /* 0x00000000ff027431 */ /* 0x000fe400000001ff */
[----:B------:R-:W-:Y:S01]  /*0160*/  IMAD.MOV.U32 R8, RZ, RZ, RZ ;  /* 0x000000ffff087224 */ /* 0x000fe200078e00ff */
[----:B------:R-:W-:Y:S02]  /*0170*/  ISETP.GT.U32.AND P0, PT, R0, -0x4, PT ;  /* 0xfffffffc0000780c */ /* 0x000fe40003f04070 */
[----:B------:R-:W-:-:S04]  /*0180*/  IADD3.X R0, PT, PT, RZ, ~R13, RZ, P1, !PT ;  /* 0x8000000dff007210 */ /* 0x000fc80000ffe4ff */
[----:B------:R-:W-:Y:S02]  /*0190*/  ISETP.GT.U32.AND.EX P0, PT, R0, -0x1, PT, P0 ;  /* 0xffffffff0000780c */ /* 0x000fe40003f04100 */
[----:B------:R-:W-:-:S11]  /*01a0*/  LOP3.LUT R0, R12, 0x3, RZ, 0xc0, !PT ;  /* 0x000000030c007812 */ /* 0x000fd600078ec0ff */
[----:B------:R-:W-:Y:S05]  /*01b0*/  @P0 BRA `(.L_x_145) ;  /* 0x0000000000c00947 */ /* 0x000fea0003800000 */
[----:B------:R-:W0:Y:S01]  /*01c0*/  LDC.64 R2, c[0x0][0x390] ;  /* 0x0000e400ff027b82 */ /* 0x000e220000000a00 */
[----:B------:R-:W-:Y:S01]  /*01d0*/  IADD3 R12, P0, P1, R9, -R12, R0 ;  /* 0x8000000c090c7210 */ /* 0x000fe2000791e000 */
[----:B------:R-:W-:Y:S01]  /*01e0*/  BSSY.RECONVERGENT B1, `(.L_x_146) ;  /* 0x000002c000017945 */ /* 0x000fe20003800200 */
[----:B------:R-:W-:Y:S02]  /*01f0*/  IMAD.MOV.U32 R11, RZ, RZ, 0x1 ;  /* 0x00000001ff0b7424 */ /* 0x000fe400078e00ff */
[----:B------:R-:W-:Y:S02]  /*0200*/  IADD3.X R10, PT, PT, RZ, ~R13, R8, P0, P1 ;  /* 0x8000000dff0a7210 */ /* 0x000fe400007e2408 */
[----:B------:R-:W-:Y:S01]  /*0210*/  MOV R13, R9 ;  /* 0x00000009000d7202 */ /* 0x000fe20000000f00 */
[----:B------:R-:W1:Y:S08]  /*0220*/  LDC.64 R4, c[0x0][0x380] ;  /* 0x0000e000ff047b82 */ /* 0x000e700000000a00 */
[----:B------:R-:W2:Y:S02]  /*0230*/  LDC.64 R6, c[0x0][0x388] ;  /* 0x0000e200ff067b82 */ /* 0x000ea40000000a00 */
.L_x_147:
[----:B-1-3--:R-:W-:-:S04]  /*0240*/  IMAD.WIDE.U32 R20, R13, 0x4, R4 ;  /* 0x000000040d147825 */ /* 0x00afc800078e0004 */
[C---:B--2---:R-:W-:Y:S02]  /*0250*/  IMAD.WIDE.U32 R22, R13.reuse, 0x4, R6 ;  /* 0x000000040d167825 */ /* 0x044fe400078e0006 */
[----:B------:R-:W2:Y:S04]  /*0260*/  LDG.E R20, desc[UR4][R20.64] ;  /* 0x0000000414147981 */ /* 0x000ea8000c1e1900 */
[----:B------:R-:W2:Y:S01]  /*0270*/  LDG.E R23, desc[UR4][R22.64] ;  /* 0x0000000416177981 */ /* 0x000ea2000c1e1900 */
[C---:B------:R-:W-:Y:S02]  /*0280*/  VIADD R25, R13.reuse, 0x1 ;  /* 0x000000010d197836 */ /* 0x040fe40000000000 */
[----:B0-----:R-:W-:-:S04]  /*0290*/  IMAD.WIDE.U32 R14, R13, 0x4, R2 ;  /* 0x000000040d0e7825 */ /* 0x001fc800078e0002 */
[----:B------:R-:W-:-:S04]  /*02a0*/  IMAD.WIDE.U32 R16, R25, 0x4, R4 ;  /* 0x0000000419107825 */ /* 0x000fc800078e0004 */
[----:B------:R-:W-:-:S04]  /*02b0*/  IMAD.WIDE.U32 R18, R25, 0x4, R6 ;  /* 0x0000000419127825 */ /* 0x000fc800078e0006 */
[----:B--2---:R-:W-:-:S05]  /*02c0*/  FADD R27, R20, R23 ;  /* 0x00000017141b7221 */ /* 0x004fca0000000000 */
[----:B------:R0:W-:Y:S04]  /*02d0*/  STG.E desc[UR4][R14.64], R27 ;  /* 0x0000001b0e007986 */ /* 0x0001e8000c101904 */
[----:B------:R-:W2:Y:S04]  /*02e0*/  LDG.E R16, desc[UR4][R16.64] ;  /* 0x0000000410107981 */ /* 0x000ea8000c1e1900 */
[----:B------:R-:W2:Y:S01]  /*02f0*/  LDG.E R19, desc[UR4][R18.64] ;  /* 0x0000000412137981 */ /* 0x000ea2000c1e1900 */
[----:B------:R-:W-:Y:S01]  /*0300*/  IADD3 R26, PT, PT, R13, 0x2, RZ ;  /* 0x000000020d1a7810 */ /* 0x000fe20007ffe0ff */
[----:B------:R-:W-:-:S04]  /*0310*/  IMAD.WIDE.U32 R20, R25, 0x4, R2 ;  /* 0x0000000419147825 */ /* 0x000fc800078e0002 */
[----:B------:R-:W-:-:S04]  /*0320*/  IMAD.WIDE.U32 R22, R26, 0x4, R4 ;  /* 0x000000041a167825 */ /* 0x000fc800078e0004 */
[----:B------:R-:W-:-:S04]  /*0330*/  IMAD.WIDE.U32 R24, R26, 0x4, R6 ;  /* 0x000000041a187825 */ /* 0x000fc800078e0006 */
[----:B--2---:R-:W-:-:S05]  /*0340*/  FADD R29, R16, R19 ;  /* 0x00000013101d7221 */ /* 0x004fca0000000000 */
[----:B------:R1:W-:Y:S04]  /*0350*/  STG.E desc[UR4][R20.64], R29 ;  /* 0x0000001d14007986 */ /* 0x0003e8000c101904 */
[----:B------:R-:W2:Y:S04]  /*0360*/  LDG.E R22, desc[UR4][R22.64] ;  /* 0x0000000416167981 */ /* 0x000ea8000c1e1900 */
[----:B------:R-:W2:Y:S01]  /*0370*/  LDG.E R25, desc[UR4][R24.64] ;  /* 0x0000000418197981 */ /* 0x000ea2000c1e1900 */
[----:B------:R-:W-:Y:S01]  /*0380*/  IADD3 R28, PT, PT, R13, 0x3, RZ ;  /* 0x000000030d1c7810 */ /* 0x000fe20007ffe0ff */
[----:B0-----:R-:W-:-:S04]  /*0390*/  IMAD.WIDE.U32 R14, R26, 0x4, R2 ;  /* 0x000000041a0e7825 */ /* 0x001fc800078e0002 */
[----:B------:R-:W-:-:S04]  /*03a0*/  IMAD.WIDE.U32 R16, R28, 0x4, R4 ;  /* 0x000000041c107825 */ /* 0x000fc800078e0004 */
[----:B------:R-:W-:-:S04]  /*03b0*/  IMAD.WIDE.U32 R18, R28, 0x4, R6 ;  /* 0x000000041c127825 */ /* 0x000fc800078e0006 */
[----:B--2---:R-:W-:-:S05]  /*03c0*/  FADD R27, R22, R25 ;  /* 0x00000019161b7221 */ /* 0x004fca0000000000 */
[----:B------:R3:W-:Y:S04]  /*03d0*/  STG.E desc[UR4][R14.64], R27 ;  /* 0x0000001b0e007986 */ /* 0x0007e8000c101904 */
[----:B------:R-:W2:Y:S04]  /*03e0*/  LDG.E R16, desc[UR4][R16.64] ;  /* 0x0000000410107981 */ /* 0x000ea8000c1e1900 */
[----:B------:R-:W2:Y:S01]  /*03f0*/  LDG.E R19, desc[UR4][R18.64] ;  /* 0x0000000412137981 */ /* 0x000ea2000c1e1900 */
[----:B-1----:R-:W-:Y:S01]  /*0400*/  IMAD.WIDE.U32 R20, R28, 0x4, R2 ;  /* 0x000000041c147825 */ /* 0x002fe200078e0002 */
[----:B------:R-:W-:-:S02]  /*0410*/  IADD3 R12, P0, PT, R12, 0x4, RZ ;  /* 0x000000040c0c7810 */ /* 0x000fc40007f1e0ff */
[----:B------:R-:W-:Y:S02]  /*0420*/  IADD3 R11, PT, PT, R11, 0x4, RZ ;  /* 0x000000040b0b7810 */ /* 0x000fe40007ffe0ff */
[----:B------:R-:W-:Y:S01]  /*0430*/  IADD3 R13, PT, PT, R13, 0x4, RZ ;  /* 0x000000040d0d7810 */ /* 0x000fe20007ffe0ff */
[----:B------:R-:W-:Y:S01]  /*0440*/  IMAD.X R10, RZ, RZ, R10, P0 ;  /* 0x000000ffff0a7224 */ /* 0x000fe200000e060a */
[----:B------:R-:W-:-:S04]  /*0450*/  ISETP.NE.U32.AND P0, PT, R12, RZ, PT ;  /* 0x000000ff0c00720c */ /* 0x000fc80003f05070 */
[----:B------:R-:W-:Y:S01]  /*0460*/  ISETP.NE.AND.EX P0, PT, R10, RZ, PT, P0 ;  /* 0x000000ff0a00720c */ /* 0x000fe20003f05300 */
[----:B--2---:R-:W-:-:S05]  /*0470*/  FADD R23, R16, R19 ;  /* 0x0000001310177221 */ /* 0x004fca0000000000 */
[----:B------:R3:W-:Y:S07]  /*0480*/  STG.E desc[UR4][R20.64], R23 ;  /* 0x0000001714007986 */ /* 0x0007ee000c101904 */
[----:B------:R-:W-:Y:S05]  /*0490*/  @P0 BRA `(.L_x_147) ;  /* 0xfffffffc00680947 */ /* 0x000fea000383ffff */
[----:B------:R-:W-:Y:S05]  /*04a0*/  BSYNC.RECONVERGENT B1 ;  /* 0x0000000000017941 */ /* 0x000fea0003800200 */
.L_x_146:
[----:B------:R-:W-:-:S07]  /*04b0*/  VIADD R2, R11, 0xffffffff ;  /* 0xffffffff0b027836 */ /* 0x000fce0000000000 */
.L_x_145:
[----:B------:R-:W-:Y:S05]  /*04c0*/  BSYNC.RECONVERGENT B0 ;  /* 0x0000000000007941 */ /* 0x000fea0003800200 */
.L_x_144:
[----:B------:R-:W-:-:S04]  /*04d0*/  ISETP.NE.U32.AND P0, PT, R0, RZ, PT ;  /* 0x000000ff0000720c */ /* 0x000fc80003f05070 */
[----:B------:R-:W-:-:S13]  /*04e0*/  ISETP.NE.AND.EX P0, PT, R8, RZ, PT, P0 ;  /* 0x000000ff0800720c */ /* 0x000fda0003f05300 */
[----:B------:R-:W-:Y:S05]  /*04f0*/  @!P0 EXIT ;  /* 0x000000000000894d */ /* 0x000fea0003800000 */
[----:B---3--:R-:W0:Y:S01]  /*0500*/  LDC.64 R14, c[0x0][0x390] ;  /* 0x0000e400ff0e7b82 */ /* 0x008e220000000a00 */
[----:B------:R-:W-:-:S07]  /*0510*/  IADD3 R9, PT, PT, R9, R2, RZ ;  /* 0x0000000209097210 */ /* 0x000fce0007ffe0ff */
[----:B------:R-:W1:Y:S08]  /*0520*/  LDC.64 R10, c[0x0][0x380] ;  /* 0x0000e000ff0a7b82 */ /* 0x000e700000000a00 */
[----:B------:R-:W2:Y:S02]  /*0530*/  LDC.64 R12, c[0x0][0x388] ;  /* 0x0000e200ff0c7b82 */ /* 0x000ea40000000a00 */
.L_x_148:
[----:B-1----:R-:W-:-:S04]  /*0540*/  IMAD.WIDE.U32 R2, R9, 0x4, R10 ;  /* 0x0000000409027825 */ /* 0x002fc800078e000a */
[C---:B--2---:R-:W-:Y:S02]  /*0550*/  IMAD.WIDE.U32 R4, R9.reuse, 0x4, R12 ;  /* 0x0000000409047825 */ /* 0x044fe400078e000c */
[----:B------:R-:W2:Y:S04]  /*0560*/  LDG.E R2, desc[UR4][R2.64] ;  /* 0x0000000402027981 */ /* 0x000ea8000c1e1900 */
[----:B------:R-:W2:Y:S01]  /*0570*/  LDG.E R5, desc[UR4][R4.64] ;  /* 0x0000000404057981 */ /* 0x000ea2000c1e1900 */
[C---:B0--3--:R-:W-:Y:S01]  /*0580*/  IMAD.WIDE.U32 R6, R9.reuse, 0x4, R14 ;  /* 0x0000000409067825 */ /* 0x049fe200078e000e */
[----:B------:R-:W-:Y:S02]  /*0590*/  IADD3 R0, P0, PT, R0, -0x1, RZ ;  /* 0xffffffff00007810 */ /* 0x000fe40007f1e0ff */
[----:B------:R-:W-:-:S02]  /*05a0*/  IADD3 R9, PT, PT, R9, 0x1, RZ ;  /* 0x0000000109097810 */ /* 0x000fc40007ffe0ff */
[----:B------:R-:W-:Y:S02]  /*05b0*/  IADD3.X R8, PT, PT, R8, -0x1, RZ, P0, !PT ;  /* 0xffffffff08087810 */ /* 0x000fe400007fe4ff */
[----:B------:R-:W-:-:S04]  /*05c0*/  ISETP.NE.U32.AND P0, PT, R0, RZ, PT ;  /* 0x000000ff0000720c */ /* 0x000fc80003f05070 */
[----:B------:R-:W-:Y:S01]  /*05d0*/  ISETP.NE.AND.EX P0, PT, R8, RZ, PT, P0 ;  /* 0x000000ff0800720c */ /* 0x000fe20003f05300 */
[----:B--2---:R-:W-:-:S05]  /*05e0*/  FADD R17, R2, R5 ;  /* 0x0000000502117221 */ /* 0x004fca0000000000 */
[----:B------:R3:W-:Y:S07]  /*05f0*/  STG.E desc[UR4][R6.64], R17 ;  /* 0x0000001106007986 */ /* 0x0007ee000c101904 */
[----:B------:R-:W-:Y:S05]  /*0600*/  @P0 BRA `(.L_x_148) ;  /* 0xfffffffc00cc0947 */ /* 0x000fea000383ffff */
[----:B------:R-:W-:Y:S05]  /*0610*/  EXIT ;  /* 0x000000000000794d */ /* 0x000fea0003800000 */
.L_x_143:
[----:B------:R-:W0:Y:S08]  /*0620*/  LDC.64 R2, c[0x0][0x380] ;  /* 0x0000e000ff027b82 */ /* 0x000e300000000a00 */
[----:B------:R-:W1:Y:S08]  /*0630*/  LDC.64 R4, c[0x0][0x388] ;  /* 0x0000e200ff047b82 */ /* 0x000e700000000a00 */
[----:B------:R-:W2:Y:S01]  /*0640*/  LDC.64 R6, c[0x0][0x390] ;  /* 0x0000e400ff067b82 */ /* 0x000ea20000000a00 */
[----:B0-----:R-:W-:-:S05]  /*0650*/  IMAD.WIDE.U32 R2, R11, 0x10, R2 ;  /* 0x000000100b027825 */ /* 0x001fca00078e0002 */
[----:B------:R-:W3:Y:S01]  /*0660*/  LDG.E.128 R12, desc[UR4][R2.64] ;  /* 0x00000004020c7981 */ /* 0x000ee2000c1e1d00 */
[----:B-1----:R-:W-:-:S05]  /*0670*/  IMAD.WIDE.U32 R4, R11, 0x10, R4 ;  /* 0x000000100b047825 */ /* 0x002fca00078e0004 */
[----:B------:R-:W3:Y:S01]  /*0680*/  LDG.E.128 R16, desc[UR4][R4.64] ;  /* 0x0000000404107981 */ /* 0x000ee2000c1e1d00 */
[----:B--2---:R-:W-:-:S04]  /*0690*/  IMAD.WIDE.U32 R6, R11, 0x10, R6 ;  /* 0x000000100b067825 */ /* 0x004fc800078e0006 */
[----:B---3--:R-:W-:Y:S01]  /*06a0*/  FADD R12, R12, R16 ;  /* 0x000000100c0c7221 */ /* 0x008fe20000000000 */
[----:B------:R-:W-:Y:S01]  /*06b0*/  FADD R13, R13, R17 ;  /* 0x000000110d0d7221 */ /* 0x000fe20000000000 */
[----:B------:R-:W-:Y:S01]  /*06c0*/  FADD R14, R14, R18 ;  /* 0x000000120e0e7221 */ /* 0x000fe20000000000 */
[----:B------:R-:W-:-:S05]  /*06d0*/  FADD R15, R15, R19 ;  /* 0x000000130f0f7221 */ /* 0x000fca0000000000 */
[----:B------:R-:W-:Y:S01]  /*06e0*/  STG.E.128 desc[UR4][R6.64], R12 ;  /* 0x0000000c06007986 */ /* 0x000fe2000c101d04 */
[----:B------:R-:W-:Y:S05]  /*06f0*/  EXIT ;  /* 0x000000000000794d */ /* 0x000fea0003800000 */
.L_x_149:
        /* <DEDUP_REMOVED lines=16> */
.L_x_270:


//--------------------- .text.multiply            --------------------------
	.section	.text.multiply,"ax",@progbits
	.align	128
        .global         multiply
        .type           multiply,@function
        .size           multiply,(.L_x_271 - multiply)
        .other          multiply,@"STO_CUDA_ENTRY STV_DEFAULT"
multiply:
.text.multiply:
        /* <DEDUP_REMOVED lines=36> */
.L_x_154:
        /* <DEDUP_REMOVED lines=8> */
[----:B--2---:R-:W-:-:S05]  /*02c0*/  FMUL R27, R20, R23 ;  /* 0x00000017141b7220 */ /* 0x004fca0000400000 */
[----:B------:R0:W-:Y:S04]  /*02d0*/  STG.E desc[UR4][R14.64], R27 ;  /* 0x0000001b0e007986 */ /* 0x0001e8000c101904 */
[----:B------:R-:W2:Y:S04]  /*02e0*/  LDG.E R16, desc[UR4][R16.64] ;  /* 0x0000000410107981 */ /* 0x000ea8000c1e1900 */
[----:B------:R-:W2:Y:S01]  /*02f0*/  LDG.E R19, desc[UR4][R18.64] ;  /* 0x0000000412137981 */ /* 0x000ea2000c1e1900 */
[----:B------:R-:W-:Y:S01]  /*0300*/  IADD3 R26, PT, PT, R13, 0x2, RZ ;  /* 0x000000020d1a7810 */ /* 0x000fe20007ffe0ff */
[----:B------:R-:W-:-:S04]  /*0310*/  IMAD.WIDE.U32 R20, R25, 0x4, R2 ;  /* 0x0000000419147825 */ /* 0x000fc800078e0002 */
[----:B------:R-:W-:-:S04]  /*0320*/  IMAD.WIDE.U32 R22, R26, 0x4, R4 ;  /* 0x000000041a167825 */ /* 0x000fc800078e0004 */
[----:B------:R-:W-:-:S04]  /*0330*/  IMAD.WIDE.U32 R24, R26, 0x4, R6 ;  /* 0x000000041a187825 */ /* 0x000fc800078e0006 */
[----:B--2---:R-:W-:-:S05]  /*0340*/  FMUL R29, R16, R19 ;  /* 0x00000013101d7220 */ /* 0x004fca0000400000 */
[----:B------:R1:W-:Y:S04]  /*0350*/  STG.E desc[UR4][R20.64], R29 ;  /* 0x0000001d14007986 */ /* 0x0003e8000c101904 */
[----:B------:R-:W2:Y:S04]  /*0360*/  LDG.E R22, desc[UR4][R22.64] ;  /* 0x0000000416167981 */ /* 0x000ea8000c1e1900 */
[----:B------:R-:W2:Y:S01]  /*0370*/  LDG.E R25, desc[UR4][R24.64] ;  /* 0x0000000418197981 */ /* 0x000ea2000c1e1900 */
[----:B------:R-:W-:Y:S01]  /*0380*/  IADD3 R28, PT, PT, R13, 0x3, RZ ;  /* 0x000000030d1c7810 */ /* 0x000fe20007ffe0ff */
[----:B0-----:R-:W-:-:S04]  /*0390*/  IMAD.WIDE.U32 R14, R26, 0x4, R2 ;  /* 0x000000041a0e7825 */ /* 0x001fc800078e0002 */
[----:B------:R-:W-:-:S04]  /*03a0*/  IMAD.WIDE.U32 R16, R28, 0x4, R4 ;  /* 0x000000041c107825 */ /* 0x000fc800078e0004 */
[----:B------:R-:W-:-:S04]  /*03b0*/  IMAD.WIDE.U32 R18, R28, 0x4, R6 ;  /* 0x000000041c127825 */ /* 0x000fc800078e0006 */
[----:B--2---:R-:W-:-:S05]  /*03c0*/  FMUL R27, R22, R25 ;  /* 0x00000019161b7220 */ /* 0x004fca0000400000 */
        /* <DEDUP_REMOVED lines=10> */
[----:B--2---:R-:W-:-:S05]  /*0470*/  FMUL R23, R16, R19 ;  /* 0x0000001310177220 */ /* 0x004fca0000400000 */
[----:B------:R3:W-:Y:S07]  /*0480*/  STG.E desc[UR4][R20.64], R23 ;  /* 0x0000001714007986 */ /* 0x0007ee000c101904 */
[----:B------:R-:W-:Y:S05]  /*0490*/  @P0 BRA `(.L_x_154) ;  /* 0xfffffffc00680947 */ /* 0x000fea000383ffff */
[----:B------:R-:W-:Y:S05]  /*04a0*/  BSYNC.RECONVERGENT B1 ;  /* 0x0000000000017941 */ /* 0x000fea0003800200 */
.L_x_153:
[----:B------:R-:W-:-:S07]  /*04b0*/  VIADD R2, R11, 0xffffffff ;  /* 0xffffffff0b027836 */ /* 0x000fce0000000000 */
.L_x_152:
[----:B------:R-:W-:Y:S05]  /*04c0*/  BSYNC.RECONVERGENT B0 ;  /* 0x0000000000007941 */ /* 0x000fea0003800200 */
.L_x_151:
[----:B------:R-:W-:-:S04]  /*04d0*/  ISETP.NE.U32.AND P0, PT, R0, RZ, PT ;  /* 0x000000ff0000720c */ /* 0x000fc80003f05070 */
[----:B------:R-:W-:-:S13]  /*04e0*/  ISETP.NE.AND.EX P0, PT, R8, RZ, PT, P0 ;  /* 0x000000ff0800720c */ /* 0x000fda0003f05300 */
[----:B------:R-:W-:Y:S05]  /*04f0*/  @!P0 EXIT ;  /* 0x000000000000894d */ /* 0x000fea0003800000 */
[----:B---3--:R-:W0:Y:S01]  /*0500*/  LDC.64 R14, c[0x0][0x390] ;  /* 0x0000e400ff0e7b82 */ /* 0x008e220000000a00 */
[----:B------:R-:W-:-:S07]  /*0510*/  IADD3 R9, PT, PT, R9, R2, RZ ;  /* 0x0000000209097210 */ /* 0x000fce0007ffe0ff */
[----:B------:R-:W1:Y:S08]  /*0520*/  LDC.64 R10, c[0x0][0x380] ;  /* 0x0000e000ff0a7b82 */ /* 0x000e700000000a00 */
[----:B------:R-:W2:Y:S02]  /*0530*/  LDC.64 R12, c[0x0][0x388] ;  /* 0x0000e200ff0c7b82 */ /* 0x000ea40000000a00 */
.L_x_155:
        /* <DEDUP_REMOVED lines=10> */
[----:B--2---:R-:W-:-:S05]  /*05e0*/  FMUL R17, R2, R5 ;  /* 0x0000000502117220 */ /* 0x004fca0000400000 */
[----:B------:R3:W-:Y:S07]  /*05f0*/  STG.E desc[UR4][R6.64], R17 ;  /* 0x0000001106007986 */ /* 0x0007ee000c101904 */
[----:B------:R-:W-:Y:S05]  /*0600*/  @P0 BRA `(.L_x_155) ;  /* 0xfffffffc00cc0947 */ /* 0x000fea000383ffff */
[----:B------:R-:W-:Y:S05]  /*0610*/  EXIT ;  /* 0x000000000000794d */ /* 0x000fea0003800000 */
.L_x_150:
        /* <DEDUP_REMOVED lines=8> */
[----:B---3--:R-:W-:Y:S01]  /*06a0*/  FMUL R12, R12, R16 ;  /* 0x000000100c0c7220 */ /* 0x008fe20000400000 */
[----:B------:R-:W-:Y:S01]  /*06b0*/  FMUL R13, R13, R17 ;  /* 0x000000110d0d7220 */ /* 0x000fe20000400000 */
[----:B------:R-:W-:Y:S01]  /*06c0*/  FMUL R14, R14, R18 ;  /* 0x000000120e0e7220 */ /* 0x000fe20000400000 */
[----:B------:R-:W-:-:S05]  /*06d0*/  FMUL R15, R15, R19 ;  /* 0x000000130f0f7220 */ /* 0x000fca0000400000 */
[----:B------:R-:W-:Y:S01]  /*06e0*/  STG.E.128 desc[UR4][R6.64], R12 ;  /* 0x0000000c06007986 */ /* 0x000fe2000c101d04 */
[----:B------:R-:W-:Y:S05]  /*06f0*/  EXIT ;  /* 0x000000000000794d */ /* 0x000fea0003800000 */
.L_x_156:
        /* <DEDUP_REMOVED lines=16> */
.L_x_271:


//--------------------- .text.squared_diff_prime  --------------------------
	.section	.text.squared_diff_prime,"ax",@progbits
	.align	128
        .global         squared_diff_prime
        .type           squared_diff_prime,@function
        .size           squared_diff_prime,(.L_x_272 - squared_diff_prime)
        .other          squared_diff_prime,@"STO_CUDA_ENTRY STV_DEFAULT"
squared_diff_prime:
.text.squared_diff_prime:
        /* <DEDUP_REMOVED lines=22> */
[----:B------:R-:W-:Y:S02]  /*0160*/  MOV R10, RZ ;  /* 0x000000ff000a7202 */ /* 0x000fe40000000f00 */
        /* <DEDUP_REMOVED lines=8> */
[----:B------:R-:W-:Y:S02]  /*01f0*/  MOV R11, 0x1 ;  /* 0x00000001000b7802 */ /* 0x000fe40000000f00 */
[----:B------:R-:W-:Y:S02]  /*0200*/  IADD3.X R10, PT, PT, RZ, ~R13, R8, P0, P1 ;  /* 0x8000000dff0a7210 */ /* 0x000fe400007e2408 */
[----:B------:R-:W-:Y:S01]  /*0210*/  MOV R13, R9 ;  /* 0x00000009000d7202 */ /* 0x000fe20000000f00 */
[----:B------:R-:W1:Y:S08]  /*0220*/  LDC.64 R4, c[0x0][0x380] ;  /* 0x0000e000ff047b82 */ /* 0x000e700000000a00 */
[----:B------:R-:W2:Y:S02]  /*0230*/  LDC.64 R6, c[0x0][0x388] ;  /* 0x0000e200ff067b82 */ /* 0x000ea40000000a00 */
.L_x_161:
[----:B-1-3--:R-:W-:-:S04]  /*0240*/  IMAD.WIDE.U32 R20, R13, 0x4, R4 ;  /* 0x000000040d147825 */ /* 0x00afc800078e0004 */
[C---:B--2---:R-:W-:Y:S02]  /*0250*/  IMAD.WIDE.U32 R22, R13.reuse, 0x4, R6 ;  /* 0x000000040d167825 */ /* 0x044fe400078e0006 */
[----:B------:R-:W2:Y:S04]  /*0260*/  LDG.E R20, desc[UR4][R20.64] ;  /* 0x0000000414147981 */ /* 0x000ea8000c1e1900 */
[----:B------:R-:W2:Y:S01]  /*0270*/  LDG.E R23, desc[UR4][R22.64] ;  /* 0x0000000416177981 */ /* 0x000ea2000c1e1900 */
[C---:B------:R-:W-:Y:S01]  /*0280*/  IADD3 R25, PT, PT, R13.reuse, 0x1, RZ ;  /* 0x000000010d197810 */ /* 0x040fe20007ffe0ff */
[----:B0-----:R-:W-:-:S04]  /*0290*/  IMAD.WIDE.U32 R14, R13, 0x4, R2 ;  /* 0x000000040d0e7825 */ /* 0x001fc800078e0002 */
[----:B------:R-:W-:-:S04]  /*02a0*/  IMAD.WIDE.U32 R18, R25, 0x4, R6 ;  /* 0x0000000419127825 */ /* 0x000fc800078e0006 */
[----:B--2---:R-:W-:-:S04]  /*02b0*/  FADD R16, R20, -R23 ;  /* 0x8000001714107221 */ /* 0x004fc80000000000 */
[----:B------:R-:W-:Y:S01]  /*02c0*/  FADD R27, R16, R16 ;  /* 0x00000010101b7221 */ /* 0x000fe20000000000 */
[----:B------:R-:W-:-:S04]  /*02d0*/  IMAD.WIDE.U32 R16, R25, 0x4, R4 ;  /* 0x0000000419107825 */ /* 0x000fc800078e0004 */
[----:B------:R0:W-:Y:S04]  /*02e0*/  STG.E desc[UR4][R14.64], R27 ;  /* 0x0000001b0e007986 */ /* 0x0001e8000c101904 */
[----:B------:R-:W2:Y:S04]  /*02f0*/  LDG.E R16, desc[UR4][R16.64] ;  /* 0x0000000410107981 */ /* 0x000ea8000c1e1900 */
[----:B------:R-:W2:Y:S01]  /*0300*/  LDG.E R19, desc[UR4][R18.64] ;  /* 0x0000000412137981 */ /* 0x000ea2000c1e1900 */
[----:B------:R-:W-:Y:S01]  /*0310*/  IADD3 R26, PT, PT, R13, 0x2, RZ ;  /* 0x000000020d1a7810 */ /* 0x000fe20007ffe0ff */
[----:B------:R-:W-:-:S04]  /*0320*/  IMAD.WIDE.U32 R20, R25, 0x4, R2 ;  /* 0x0000000419147825 */ /* 0x000fc800078e0002 */
        /* <DEDUP_REMOVED lines=16> */
[----:B-1----:R-:W-:Y:S01]  /*0430*/  IMAD.WIDE.U32 R20, R28, 0x4, R2 ;  /* 0x000000041c147825 */ /* 0x002fe200078e0002 */
[----:B------:R-:W-:-:S02]  /*0440*/  IADD3 R12, P0, PT, R12, 0x4, RZ ;  /* 0x000000040c0c7810 */ /* 0x000fc40007f1e0ff */
[----:B------:R-:W-:Y:S02]  /*0450*/  IADD3 R11, PT, PT, R11, 0x4, RZ ;  /* 0x000000040b0b7810 */ /* 0x000fe40007ffe0ff */
[----:B------:R-:W-:Y:S02]  /*0460*/  IADD3.X R10, PT, PT, RZ, R10, RZ, P0, !PT ;  /* 0x0000000aff0a7210 */ /* 0x000fe400007fe4ff */
[----:B------:R-:W-:Y:S02]  /*0470*/  ISETP.NE.U32.AND P0, PT, R12, RZ, PT ;  /* 0x000000ff0c00720c */ /* 0x000fe40003f05070 */
[----:B------:R-:W-:Y:S02]  /*0480*/  IADD3 R13, PT, PT, R13, 0x4, RZ ;  /* 0x000000040d0d7810 */ /* 0x000fe40007ffe0ff */
[----:B------:R-:W-:Y:S01]  /*0490*/  ISETP.NE.AND.EX P0, PT, R10, RZ, PT, P0 ;  /* 0x000000ff0a00720c */ /* 0x000fe20003f05300 */
[----:B--2---:R-:W-:-:S04]  /*04a0*/  FADD R22, R16, -R19 ;  /* 0x8000001310167221 */ /* 0x004fc80000000000 */
[----:B------:R-:W-:-:S05]  /*04b0*/  FADD R23, R22, R22 ;  /* 0x0000001616177221 */ /* 0x000fca0000000000 */
[----:B------:R3:W-:Y:S03]  /*04c0*/  STG.E desc[UR4][R20.64], R23 ;  /* 0x0000001714007986 */ /* 0x0007e6000c101904 */
[----:B------:R-:W-:Y:S05]  /*04d0*/  @P0 BRA `(.L_x_161) ;  /* 0xfffffffc00580947 */ /* 0x000fea000383ffff */
[----:B------:R-:W-:Y:S05]  /*04e0*/  BSYNC.RECONVERGENT B1 ;  /* 0x0000000000017941 */ /* 0x000fea0003800200 */
.L_x_160:
[----:B------:R-:W-:-:S07]  /*04f0*/  IADD3 R10, PT, PT, R11, -0x1, RZ ;  /* 0xffffffff0b0a7810 */ /* 0x000fce0007ffe0ff */
.L_x_159:
[----:B------:R-:W-:Y:S05]  /*0500*/  BSYNC.RECONVERGENT B0 ;  /* 0x0000000000007941 */ /* 0x000fea0003800200 */
.L_x_158:
[----:B------:R-:W-:-:S04]  /*0510*/  ISETP.NE.U32.AND P0, PT, R0, RZ, PT ;  /* 0x000000ff0000720c */ /* 0x000fc80003f05070 */
[----:B------:R-:W-:-:S13]  /*0520*/  ISETP.NE.AND.EX P0, PT, R8, RZ, PT, P0 ;  /* 0x000000ff0800720c */ /* 0x000fda0003f05300 */
[----:B------:R-:W-:Y:S05]  /*0530*/  @!P0 EXIT ;  /* 0x000000000000894d */ /* 0x000fea0003800000 */
[----:B------:R-:W0:Y:S01]  /*0540*/  LDC.64 R2, c[0x0][0x390] ;  /* 0x0000e400ff027b82 */ /* 0x000e220000000a00 */
[----:B------:R-:W-:-:S07]  /*0550*/  IADD3 R9, PT, PT, R9, R10, RZ ;  /* 0x0000000a09097210 */ /* 0x000fce0007ffe0ff */
[----:B------:R-:W1:Y:S08]  /*0560*/  LDC.64 R4, c[0x0][0x380] ;  /* 0x0000e000ff047b82 */ /* 0x000e700000000a00 */
[----:B------:R-:W2:Y:S02]  /*0570*/  LDC.64 R6, c[0x0][0x388] ;  /* 0x0000e200ff067b82 */ /* 0x000ea40000000a00 */
.L_x_162:
[----:B-1----:R-:W-:-:S04]  /*0580*/  IMAD.WIDE.U32 R10, R9, 0x4, R4 ;  /* 0x00000004090a7825 */ /* 0x002fc800078e0004 */
[C---:B--2---:R-:W-:Y:S02]  /*0590*/  IMAD.WIDE.U32 R12, R9.reuse, 0x4, R6 ;  /* 0x00000004090c7825 */ /* 0x044fe400078e0006 */
[----:B------:R-:W2:Y:S04]  /*05a0*/  LDG.E R10, desc[UR4][R10.64] ;  /* 0x000000040a0a7981 */ /* 0x000ea8000c1e1900 */
[----:B------:R-:W2:Y:S01]  /*05b0*/  LDG.E R13, desc[UR4][R12.64] ;  /* 0x000000040c0d7981 */ /* 0x000ea2000c1e1900 */
[C---:B0--34-:R-:W-:Y:S01]  /*05c0*/  IMAD.WIDE.U32 R14, R9.reuse, 0x4, R2 ;  /* 0x00000004090e7825 */ /* 0x059fe200078e0002 */
[----:B------:R-:W-:Y:S02]  /*05d0*/  IADD3 R0, P0, PT, R0, -0x1, RZ ;  /* 0xffffffff00007810 */ /* 0x000fe40007f1e0ff */
[----:B------:R-:W-:-:S02]  /*05e0*/  IADD3 R9, PT, PT, R9, 0x1, RZ ;  /* 0x0000000109097810 */ /* 0x000fc40007ffe0ff */
[----:B------:R-:W-:Y:S02]  /*05f0*/  IADD3.X R8, PT, PT, R8, -0x1, RZ, P0, !PT ;  /* 0xffffffff08087810 */ /* 0x000fe400007fe4ff */
[----:B------:R-:W-:-:S04]  /*0600*/  ISETP.NE.U32.AND P0, PT, R0, RZ, PT ;  /* 0x000000ff0000720c */ /* 0x000fc80003f05070 */
[----:B------:R-:W-:Y:S01]  /*0610*/  ISETP.NE.AND.EX P0, PT, R8, RZ, PT, P0 ;  /* 0x000000ff0800720c */ /* 0x000fe20003f05300 */
[----:B--2---:R-:W-:-:S04]  /*0620*/  FADD R16, R10, -R13 ;  /* 0x8000000d0a107221 */ /* 0x004fc80000000000 */
[----:B------:R-:W-:-:S05]  /*0630*/  FADD R17, R16, R16 ;  /* 0x0000001010117221 */ /* 0x000fca0000000000 */
[----:B------:R4:W-:Y:S03]  /*0640*/  STG.E desc[UR4][R14.64], R17 ;  /* 0x000000110e007986 */ /* 0x0009e6000c101904 */
[----:B------:R-:W-:Y:S05]  /*0650*/  @P0 BRA `(.L_x_162) ;  /* 0xfffffffc00c80947 */ /* 0x000fea000383ffff */
[----:B------:R-:W-:Y:S05]  /*0660*/  EXIT ;  /* 0x000000000000794d */ /* 0x000fea0003800000 */
.L_x_157:
[----:B------:R-:W0:Y:S08]  /*0670*/  LDC.64 R4, c[0x0][0x380] ;  /* 0x0000e000ff047b82 */ /* 0x000e300000000a00 */
[----:B------:R-:W1:Y:S08]  /*0680*/  LDC.64 R8, c[0x0][0x388] ;  /* 0x0000e200ff087b82 */ /* 0x000e700000000a00 */
[----:B------:R-:W2:Y:S01]  /*0690*/  LDC.64 R2, c[0x0][0x390] ;  /* 0x0000e400ff027b82 */ /* 0x000ea20000000a00 */
[----:B0-----:R-:W-:-:S06]  /*06a0*/  IMAD.WIDE.U32 R4, R15, 0x10, R4 ;  /* 0x000000100f047825 */ /* 0x001fcc00078e0004 */
[----:B------:R-:W3:Y:S01]  /*06b0*/  LDG.E.128 R4, desc[UR4][R4.64] ;  /* 0x0000000404047981 */ /* 0x000ee2000c1e1d00 */
[----:B-1----:R-:W-:-:S06]  /*06c0*/  IMAD.WIDE.U32 R8, R15, 0x10, R8 ;  /* 0x000000100f087825 */ /* 0x002fcc00078e0008 */
[----:B------:R-:W3:Y:S01]  /*06d0*/  LDG.E.128 R8, desc[UR4][R8.64] ;  /* 0x0000000408087981 */ /* 0x000ee2000c1e1d00 */
[----:B--2---:R-:W-:-:S04]  /*06e0*/  IMAD.WIDE.U32 R2, R15, 0x10, R2 ;  /* 0x000000100f027825 */ /* 0x004fc800078e0002 */
[----:B---3--:R-:W-:Y:S01]  /*06f0*/  FADD R0, R4, -R8 ;  /* 0x8000000804007221 */ /* 0x008fe20000000000 */
        /* <DEDUP_REMOVED lines=9> */
.L_x_163:
        /* <DEDUP_REMOVED lines=15> */
.L_x_272:


//--------------------- .text.squared_diff        --------------------------
	.section	.text.squared_diff,"ax",@progbits
	.align	128
        .global         squared_diff
        .type           squared_diff,@function
        .size           squared_diff,(.L_x_273 - squared_diff)
        .other          squared_diff,@"STO_CUDA_ENTRY STV_DEFAULT"
squared_diff:
.text.squared_diff:
        /* <DEDUP_REMOVED lines=12> */
[----:B------:R-:W-:Y:S02]  /*00c0*/  IADD3.X R10, PT, PT, R3, -0x1, RZ, P0, !PT ;  /* 0xffffffff030a7810 */ /* 0x000fe400007fe4ff */
[----:B------:R-:W-:-:S04]  /*00d0*/  ISETP.GT.U32.AND P0, PT, R0, 0x3, PT ;  /* 0x000000030000780c */ /* 0x000fc80003f04070 */
[----:B------:R-:W-:-:S13]  /*00e0*/  ISETP.GT.U32.AND.EX P0, PT, R10, RZ, PT, P0 ;  /* 0x000000ff0a00720c */ /* 0x000fda0003f04100 */
[----:B0-----:R-:W-:Y:S05]  /*00f0*/  @P0 BRA `(.L_x_164) ;  /* 0x0000000400700947 */ /* 0x001fea0003800000 */
[----:B------:R-:W-:-:S04]  /*0100*/  ISETP.NE.U32.AND P0, PT, R0, RZ, PT ;  /* 0x000000ff0000720c */ /* 0x000fc80003f05070 */
[----:B------:R-:W-:-:S13]  /*0110*/  ISETP.NE.AND.EX P0, PT, R10, RZ, PT, P0 ;  /* 0x000000ff0a00720c */ /* 0x000fda0003f05300 */
[----:B------:R-:W-:Y:S05]  /*0120*/  @!P0 EXIT ;  /* 0x000000000000894d */ /* 0x000fea0003800000 */
[----:B------:R-:W0:Y:S01]  /*0130*/  LDC.64 R2, c[0x0][0x390] ;  /* 0x0000e400ff027b82 */ /* 0x000e220000000a00 */
[----:B------:R-:W-:Y:S01]  /*0140*/  HFMA2 R13, -RZ, RZ, 0, 0 ;  /* 0x00000000ff0d7431 */ /* 0x000fe200000001ff */
[----:B------:R-:W-:-:S06]  /*0150*/  MOV R15, RZ ;  /* 0x000000ff000f7202 */ /* 0x000fcc0000000f00 */
[----:B------:R-:W1:Y:S08]  /*0160*/  LDC.64 R4, c[0x0][0x380] ;  /* 0x0000e000ff047b82 */ /* 0x000e700000000a00 */
[----:B------:R-:W2:Y:S02]  /*0170*/  LDC.64 R6, c[0x0][0x388] ;  /* 0x0000e200ff067b82 */ /* 0x000ea40000000a00 */
.L_x_167:
[----:B--2---:R-:W-:-:S04]  /*0180*/  IMAD.WIDE.U32 R18, R11, 0x4, R6 ;  /* 0x000000040b127825 */ /* 0x004fc800078e0006 */
[C---:B-1----:R-:W-:Y:S02]  /*0190*/  IMAD.WIDE.U32 R16, R11.reuse, 0x4, R4 ;  /* 0x000000040b107825 */ /* 0x042fe400078e0004 */
[----:B------:R-:W2:Y:S04]  /*01a0*/  LDG.E R19, desc[UR4][R18.64] ;  /* 0x0000000412137981 */ /* 0x000ea8000c1e1900 */
[----:B------:R-:W2:Y:S01]  /*01b0*/  LDG.E R12, desc[UR4][R16.64] ;  /* 0x00000004100c7981 */ /* 0x000ea2000c1e1900 */
[----:B------:R-:W-:Y:S01]  /*01c0*/  BSSY.RECONVERGENT B0, `(.L_x_165) ;  /* 0x0000047000007945 */ /* 0x000fe20003800200 */
[----:B0-----:R-:W-:Y:S01]  /*01d0*/  IMAD.WIDE.U32 R8, R11, 0x4, R2 ;  /* 0x000000040b087825 */ /* 0x001fe200078e0002 */
[----:B------:R-:W-:-:S03]  /*01e0*/  MOV R21, 0x3f800000 ;  /* 0x3f80000000157802 */ /* 0x000fc60000000f00 */
[----:B--2---:R-:W-:-:S05]  /*01f0*/  FADD R12, R12, -R19 ;  /* 0x800000130c0c7221 */ /* 0x004fca0000000000 */
[----:B------:R-:W-:-:S13]  /*0200*/  FSETP.NEU.AND P0, PT, R12, 1, PT ;  /* 0x3f8000000c00780b */ /* 0x000fda0003f0d000 */
        /* <DEDUP_REMOVED lines=16> */
[----:B------:R-:W-:Y:S01]  /*0310*/  FADD R22, R17, -1 ;  /* 0xbf80000011167421 */ /* 0x000fe20000000000 */
[----:B------:R-:W-:-:S03]  /*0320*/  FFMA R20, R16, 1.1920928955078125e-07, R19 ;  /* 0x3400000010147823 */ /* 0x000fc60000000013 */
[----:B------:R-:W-:Y:S01]  /*0330*/  FADD R17, R22, R22 ;  /* 0x0000001616117221 */ /* 0x000fe20000000000 */
[----:B------:R-:W0:Y:S01]  /*0340*/  MUFU.RCP R14, R14 ;  /* 0x0000000e000e7308 */ /* 0x000e220000001000 */
[----:B------:R-:W-:Y:S02]  /*0350*/  @!P0 FADD R12, R12, R12 ;  /* 0x0000000c0c0c8221 */ /* 0x000fe40000000000 */
        /* <DEDUP_REMOVED lines=34> */
[----:B-1----:R-:W-:-:S03]  /*0580*/  LEA R18, R18, -R17, 0x17 ;  /* 0x8000001112127211 */ /* 0x002fc600078eb8ff */
[----:B------:R-:W-:-:S04]  /*0590*/  FFMA R19, R16, R19, 0.0096188392490148544312 ;  /* 0x3c1d985610137423 */ /* 0x000fc80000000013 */
[----:B------:R-:W-:-:S04]  /*05a0*/  FFMA R19, R16, R19, 0.055503588169813156128 ;  /* 0x3d6357bb10137423 */ /* 0x000fc80000000013 */
[----:B------:R-:W-:-:S04]  /*05b0*/  FFMA R19, R16, R19, 0.24022644758224487305 ;  /* 0x3e75fdec10137423 */ /* 0x000fc80000000013 */
[----:B------:R-:W-:Y:S01]  /*05c0*/  FFMA R21, R16, R19, 0.69314718246459960938 ;  /* 0x3f31721810157423 */ /* 0x000fe20000000013 */
[----:B------:R-:W-:-:S03]  /*05d0*/  IADD3 R19, PT, PT, R17, 0x7f000000, RZ ;  /* 0x7f00000011137810 */ /* 0x000fc60007ffe0ff */
[----:B------:R-:W-:Y:S01]  /*05e0*/  FFMA R16, R16, R21, 1 ;  /* 0x3f80000010107423 */ /* 0x000fe20000000015 */
[----:B------:R-:W-:-:S03]  /*05f0*/  FSEL R21, RZ, +INF , !P1 ;  /* 0x7f800000ff157808 */ /* 0x000fc60004800000 */
[----:B------:R-:W-:-:S04]  /*0600*/  FMUL R19, R19, R16 ;  /* 0x0000001013137220 */ /* 0x000fc80000400000 */
[----:B------:R-:W-:Y:S01]  /*0610*/  @!P2 FMUL R21, R18, R19 ;  /* 0x000000131215a220 */ /* 0x000fe20000400000 */
[----:B------:R-:W-:-:S07]  /*0620*/  @!P0 LOP3.LUT R21, R12, 0x7fffffff, RZ, 0xc0, !PT ;  /* 0x7fffffff0c158812 */ /* 0x000fce00078ec0ff */
.L_x_166:
[----:B------:R-:W-:Y:S05]  /*0630*/  BSYNC.RECONVERGENT B0 ;  /* 0x0000000000007941 */ /* 0x000fea0003800200 */
.L_x_165:
[----:B------:R-:W-:Y:S01]  /*0640*/  IADD3 R13, P0, PT, R13, 0x1, RZ ;  /* 0x000000010d0d7810 */ /* 0x000fe20007f1e0ff */
[----:B------:R3:W-:Y:S01]  /*0650*/  STG.E desc[UR4][R8.64], R21 ;  /* 0x0000001508007986 */ /* 0x0007e2000c101904 */
[----:B------:R-:W-:Y:S02]  /*0660*/  IADD3 R11, PT, PT, R11, 0x1, RZ ;  /* 0x000000010b0b7810 */ /* 0x000fe40007ffe0ff */
[----:B------:R-:W-:Y:S02]  /*0670*/  IADD3.X R15, PT, PT, RZ, R15, RZ, P0, !PT ;  /* 0x0000000fff0f7210 */ /* 0x000fe400007fe4ff */
[----:B------:R-:W-:-:S04]  /*0680*/  ISETP.GT.U32.AND P0, PT, R0, R13, PT ;  /* 0x0000000d0000720c */ /* 0x000fc80003f04070 */
[----:B------:R-:W-:-:S13]  /*0690*/  ISETP.GT.U32.AND.EX P0, PT, R10, R15, PT, P0 ;  /* 0x0000000f0a00720c */ /* 0x000fda0003f04100 */
[----:B---3--:R-:W-:Y:S05]  /*06a0*/  @P0 BRA `(.L_x_167) ;  /* 0xfffffff800b40947 */ /* 0x008fea000383ffff */
[----:B------:R-:W-:Y:S05]  /*06b0*/  EXIT ;  /* 0x000000000000794d */ /* 0x000fea0003800000 */
.L_x_164:
[----:B------:R-:W0:Y:S08]  /*06c0*/  LDC.64 R4, c[0x0][0x380] ;  /* 0x0000e000ff047b82 */ /* 0x000e300000000a00 */
[----:B------:R-:W1:Y:S08]  /*06d0*/  LDC.64 R14, c[0x0][0x388] ;  /* 0x0000e200ff0e7b82 */ /* 0x000e700000000a00 */
[----:B------:R-:W2:Y:S01]  /*06e0*/  LDC.64 R2, c[0x0][0x390] ;  /* 0x0000e400ff027b82 */ /* 0x000ea20000000a00 */
[----:B0-----:R-:W-:-:S06]  /*06f0*/  IMAD.WIDE.U32 R4, R13, 0x10, R4 ;  /* 0x000000100d047825 */ /* 0x001fcc00078e0004 */
[----:B------:R-:W3:Y:S01]  /*0700*/  LDG.E.128 R4, desc[UR4][R4.64] ;  /* 0x0000000404047981 */ /* 0x000ee2000c1e1d00 */
[----:B-1----:R-:W-:-:S05]  /*0710*/  IMAD.WIDE.U32 R14, R13, 0x10, R14 ;  /* 0x000000100d0e7825 */ /* 0x002fca00078e000e */
[----:B------:R-:W3:Y:S01]  /*0720*/  LDG.E.128 R8, desc[UR4][R14.64] ;  /* 0x000000040e087981 */ /* 0x000ee2000c1e1d00 */
[----:B------:R-:W-:Y:S01]  /*0730*/  BSSY.RECONVERGENT B0, `(.L_x_168) ;  /* 0x000004c000007945 */ /* 0x000fe20003800200 */
[----:B---3--:R-:W-:-:S05]  /*0740*/  FADD R8, R4, -R8 ;  /* 0x8000000804087221 */ /* 0x008fca0000000000 */
[----:B------:R-:W-:Y:S01]  /*0750*/  FSETP.NEU.AND P0, PT, R8, 1, PT ;  /* 0x3f8000000800780b */ /* 0x000fe20003f0d000 */
[----:B------:R-:W-:Y:S01]  /*0760*/  FADD R9, R5, -R9 ;  /* 0x8000000905097221 */ /* 0x000fe20000000000 */
[----:B------:R-:W-:Y:S01]  /*0770*/  FADD R10, R6, -R10 ;  /* 0x8000000a060a7221 */ /* 0x000fe20000000000 */
[----:B------:R-:W-:Y:S01]  /*0780*/  FADD R11, R7, -R11 ;  /* 0x8000000b070b7221 */ /* 0x000fe20000000000 */
[----:B------:R-:W-:Y:S02]  /*0790*/  HFMA2 R4, -RZ, RZ, 1.875, 0 ;  /* 0x3f800000ff047431 */ /* 0x000fe400000001ff */
[----:B------:R-:W-:Y:S02]  /*07a0*/  FSETP.NEU.AND P3, PT, R9, 1, PT ;  /* 0x3f8000000900780b */ /* 0x000fe40003f6d000 */
[----:B------:R-:W-:Y:S02]  /*07b0*/  FSETP.NEU.AND P2, PT, R10, 1, PT ;  /* 0x3f8000000a00780b */ /* 0x000fe40003f4d000 */
[----:B------:R-:W-:-:S03]  /*07c0*/  FSETP.NEU.AND P1, PT, R11, 1, PT ;  /* 0x3f8000000b00780b */ /* 0x000fc60003f2d000 */
[----:B--2---:R-:W-:Y:S10]  /*07d0*/  @!P0 BRA `(.L_x_169) ;  /* 0x0000000400048947 */ /* 0x004ff40003800000 */
[----:B------:R-:W-:-:S13]  /*07e0*/  FSETP.NAN.AND P0, PT, |R8|, |R8|, PT ;  /* 0x400000080800720b */ /* 0x000fda0003f08200 */
[----:B------:R-:W-:Y:S01]  /*07f0*/  @P0 FADD R4, R8, 2 ;  /* 0x4000000008040421 */ /* 0x000fe20000000000 */
[----:B------:R-:W-:Y:S06]  /*0800*/  @P0 BRA `(.L_x_169) ;  /* 0x0000000000f80947 */ /* 0x000fec0003800000 */
[C---:B------:R-:W-:Y:S01]  /*0810*/  FMUL R5, |R8|.reuse, 16777216 ;  /* 0x4b80000008057820 */ /* 0x040fe20000400200 */
[----:B------:R-:W-:-:S04]  /*0820*/  FSETP.GEU.AND P0, PT, |R8|, 1.175494350822287508e-38, PT ;  /* 0x008000000800780b */ /* 0x000fc80003f0e200 */
        /* <DEDUP_REMOVED lines=14> */
[----:B0-----:R-:W-:Y:S01]  /*0910*/  FMUL R4, R6, R15 ;  /* 0x0000000f06047220 */ /* 0x001fe20000400000 */
[----:B------:R-:W-:-:S03]  /*0920*/  MOV R15, 0x3a2c32e4 ;  /* 0x3a2c32e4000f7802 */ /* 0x000fc60000000f00 */
        /* <DEDUP_REMOVED lines=44> */
.L_x_169:
[----:B------:R-:W-:Y:S05]  /*0bf0*/  BSYNC.RECONVERGENT B0 ;  /* 0x0000000000007941 */ /* 0x000fea0003800200 */
.L_x_168:
        /* <DEDUP_REMOVED lines=15> */
[----:B------:R-:W-:-:S05]  /*0cf0*/  IADD3 R0, PT, PT, R0, -R5, RZ ;  /* 0x8000000500007210 */ /* 0x000fca0007ffe0ff */
[C---:B------:R-:W-:Y:S01]  /*0d00*/  FADD R12, R0.reuse, 1 ;  /* 0x3f800000000c7421 */ /* 0x040fe20000000000 */
[----:B------:R-:W-:Y:S01]  /*0d10*/  FADD R8, R0, -1 ;  /* 0xbf80000000087421 */ /* 0x000fe20000000000 */
[----:B------:R-:W-:-:S03]  /*0d20*/  I2FP.F32.S32 R0, R5 ;  /* 0x0000000500007245 */ /* 0x000fc60000201400 */
[----:B------:R-:W-:Y:S01]  /*0d30*/  FADD R15, R8, R8 ;  /* 0x00000008080f7221 */ /* 0x000fe20000000000 */
[----:B------:R-:W0:Y:S01]  /*0d40*/  MUFU.RCP R12, R12 ;  /* 0x0000000c000c7308 */ /* 0x000e220000001000 */
[----:B------:R-:W-:Y:S01]  /*0d50*/  FFMA R6, R0, 1.1920928955078125e-07, R7 ;  /* 0x3400000000067823 */ /* 0x000fe20000000007 */
[----:B------:R-:W-:Y:S01]  /*0d60*/  @!P0 FADD R9, R9, R9 ;  /* 0x0000000909098221 */ /* 0x000fe20000000000 */
        /* <DEDUP_REMOVED lines=45> */
.L_x_171:
[----:B------:R-:W-:Y:S05]  /*1040*/  BSYNC.RECONVERGENT B0 ;  /* 0x0000000000007941 */ /* 0x000fea0003800200 */
.L_x_170:
[----:B------:R-:W-:Y:S01]  /*1050*/  BSSY.RECONVERGENT B0, `(.L_x_172) ;  /* 0x0000045000007945 */ /* 0x000fe20003800200 */
[----:B------:R-:W-:Y:S02]  /*1060*/  HFMA2 R6, -RZ, RZ, 1.875, 0 ;  /* 0x3f800000ff067431 */ /* 0x000fe400000001ff */
[----:B------:R-:W-:Y:S01]  /*1070*/  IMAD.WIDE.U32 R2, R13, 0x10, R2 ;  /* 0x000000100d027825 */ /* 0x000fe200078e0002 */
[----:B------:R-:W-:Y:S06]  /*1080*/  @!P2 BRA `(.L_x_173) ;  /* 0x000000040004a947 */ /* 0x000fec0003800000 */
        /* <DEDUP_REMOVED lines=65> */
.L_x_173:
[----:B------:R-:W-:Y:S05]  /*14a0*/  BSYNC.RECONVERGENT B0 ;  /* 0x0000000000007941 */ /* 0x000fea0003800200 */
.L_x_172:
        /* <DEDUP_REMOVED lines=25> */
[CC--:B------:R-:W-:Y:S01]  /*1640*/  FMUL R12, R10.reuse, R10.reuse ;  /* 0x0000000a0a0c7220 */ /* 0x0c0fe20000400000 */
[----:B------:R-:W-:Y:S02]  /*1650*/  FFMA R0, R10, 1.4426950216293334961, R7 ;  /* 0x3fb8aa3b0a007823 */ /* 0x000fe40000000007 */
[----:B------:R-:W-:Y:S01]  /*1660*/  FADD R13, R13, R13 ;  /* 0x0000000d0d0d7221 */ /* 0x000fe20000000000 */
[----:B------:R-:W-:Y:S01]  /*1670*/  FFMA R15, R12, R15, 0.0032181653659790754318 ;  /* 0x3b52e7db0c0f7423 */ /* 0x000fe2000000000f */
[----:B------:R-:W-:Y:S02]  /*1680*/  FADD R7, R7, -R0 ;  /* 0x8000000007077221 */ /* 0x000fe40000000000 */
[----:B------:R-:W-:Y:S01]  /*1690*/  FFMA R8, R8, -R10, R13 ;  /* 0x8000000a08087223 */ /* 0x000fe2000000000d */
[----:B------:R-:W-:Y:S01]  /*16a0*/  FFMA R15, R12, R15, 0.018033718690276145935 ;  /* 0x3c93bb730c0f7423 */ /* 0x000fe2000000000f */
[----:B------:R-:W-:Y:S01]  /*16b0*/  FFMA R7, R10, 1.4426950216293334961, R7 ;  /* 0x3fb8aa3b0a077823 */ /* 0x000fe20000000007 */
[----:B------:R-:W-:Y:S01]  /*16c0*/  MOV R13, 0x391fcb8e ;  /* 0x391fcb8e000d7802 */ /* 0x000fe20000000f00 */
        /* <DEDUP_REMOVED lines=14> */
[----:B------:R-:W-:-:S03]  /*17b0*/  FSETP.GT.AND P2, PT, |R8|, 152, PT ;  /* 0x431800000800780b */ /* 0x000fc60003f44200 */
        /* <DEDUP_REMOVED lines=19> */
.L_x_175:
[----:B------:R-:W-:Y:S05]  /*18f0*/  BSYNC.RECONVERGENT B0 ;  /* 0x0000000000007941 */ /* 0x000fea0003800200 */
.L_x_174:
[----:B------:R-:W-:Y:S01]  /*1900*/  STG.E.128 desc[UR4][R2.64], R4 ;  /* 0x0000000402007986 */ /* 0x000fe2000c101d04 */
[----:B------:R-:W-:Y:S05]  /*1910*/  EXIT ;  /* 0x000000000000794d */ /* 0x000fea0003800000 */
.L_x_176:
        /* <DEDUP_REMOVED lines=14> */
.L_x_273:


//--------------------- .text.sigmoid_prime       --------------------------
	.section	.text.sigmoid_prime,"ax",@progbits
	.align	128
        .global         sigmoid_prime
        .type           sigmoid_prime,@function
        .size           sigmoid_prime,(.L_x_256 - sigmoid_prime)
        .other          sigmoid_prime,@"STO_CUDA_ENTRY STV_DEFAULT"
sigmoid_prime:
.text.sigmoid_prime:
        /* <DEDUP_REMOVED lines=35> */
[----:B------:R-:W2:Y:S08]  /*0230*/  LDC.64 R10, c[0x0][0x380] ;  /* 0x0000e000ff0a7b82 */ /* 0x000eb00000000a00 */
[----:B------:R-:W3:Y:S02]  /*0240*/  LDC.64 R14, c[0x0][0x388] ;  /* 0x0000e200ff0e7b82 */ /* 0x000ee40000000a00 */
.L_x_193:
[----:B0-----:R-:W-:-:S06]  /*0250*/  IMAD.WIDE.U32 R2, R23, 0x4, R28 ;  /* 0x0000000417027825 */ /* 0x001fcc00078e001c */
[----:B------:R-:W4:Y:S01]  /*0260*/  LDG.E R2, desc[UR4][R2.64] ;  /* 0x0000000402027981 */ /* 0x000f22000c1e1900 */
[----:B------:R-:W-:Y:S02]  /*0270*/  HFMA2 R7, -RZ, RZ, 3.7421875, 0 ;  /* 0x437c0000ff077431 */ /* 0x000fe400000001ff */
[----:B------:R-:W-:Y:S01]  /*0280*/  IMAD.MOV.U32 R5, RZ, RZ, 0x3bbb989d ;  /* 0x3bbb989dff057424 */ /* 0x000fe200078e00ff */
[----:B------:R-:W-:Y:S03]  /*0290*/  BSSY.RECONVERGENT B2, `(.L_x_181) ;  /* 0x0000015000027945 */ /* 0x000fe60003800200 */
[----:B----4-:R-:W-:-:S04]  /*02a0*/  FFMA.SAT R0, R2, -R5, 0.5 ;  /* 0x3f00000002007423 */ /* 0x010fc80000002805 */
        /* <DEDUP_REMOVED lines=13> */
[----:B-123--:R-:W-:Y:S05]  /*0380*/  CALL.REL.NOINC `($__internal_3_$__cuda_sm20_rcp_rn_f32_slowpath) ;  /* 0x0000001000207944 */ /* 0x00efea0003c00000 */
[----:B------:R-:W-:Y:S05]  /*0390*/  BRA `(.L_x_183) ;  /* 0x0000000000107947 */ /* 0x000fea0003800000 */
.L_x_182:
[----:B------:R-:W0:Y:S02]  /*03a0*/  MUFU.RCP R5, R4 ;  /* 0x0000000400057308 */ /* 0x000e240000001000 */
[----:B0-----:R-:W-:-:S04]  /*03b0*/  FFMA R0, R4, R5, -1 ;  /* 0xbf80000004007423 */ /* 0x001fc80000000005 */
[----:B------:R-:W-:-:S04]  /*03c0*/  FADD.FTZ R0, -R0, -RZ ;  /* 0x800000ff00007221 */ /* 0x000fc80000010100 */
[----:B------:R-:W-:-:S07]  /*03d0*/  FFMA R5, R5, R0, R5 ;  /* 0x0000000005057223 */ /* 0x000fce0000000005 */
.L_x_183:
[----:B------:R-:W-:Y:S05]  /*03e0*/  BSYNC.RECONVERGENT B2 ;  /* 0x0000000000027941 */ /* 0x000fea0003800200 */
.L_x_181:
[----:B------:R-:W-:Y:S01]  /*03f0*/  FADD R0, -R5, 1 ;  /* 0x3f80000005007421 */ /* 0x000fe20000000100 */
[C---:B------:R-:W-:Y:S01]  /*0400*/  IADD3 R27, PT, PT, R23.reuse, 0x1, RZ ;  /* 0x00000001171b7810 */ /* 0x040fe20007ffe0ff */
[----:B---3--:R-:W-:-:S04]  /*0410*/  IMAD.WIDE.U32 R2, R23, 0x4, R14 ;  /* 0x0000000417027825 */ /* 0x008fc800078e000e */
[----:B------:R-:W-:Y:S01]  /*0420*/  FMUL R7, R0, R5 ;  /* 0x0000000500077220 */ /* 0x000fe20000400000 */
[----:B--2---:R-:W-:-:S04]  /*0430*/  IMAD.WIDE.U32 R4, R27, 0x4, R10 ;  /* 0x000000041b047825 */ /* 0x004fc800078e000a */
        /* <DEDUP_REMOVED lines=19> */
[----:B-1----:R-:W-:Y:S05]  /*0570*/  CALL.REL.NOINC `($__internal_3_$__cuda_sm20_rcp_rn_f32_slowpath) ;  /* 0x0000000c00a47944 */ /* 0x002fea0003c00000 */
[----:B------:R-:W-:Y:S05]  /*0580*/  BRA `(.L_x_186) ;  /* 0x0000000000107947 */ /* 0x000fea0003800000 */
.L_x_185:
[----:B------:R-:W0:Y:S02]  /*0590*/  MUFU.RCP R5, R2 ;  /* 0x0000000200057308 */ /* 0x000e240000001000 */
[----:B0-----:R-:W-:-:S04]  /*05a0*/  FFMA R0, R2, R5, -1 ;  /* 0xbf80000002007423 */ /* 0x001fc80000000005 */
[----:B------:R-:W-:-:S04]  /*05b0*/  FADD.FTZ R0, -R0, -RZ ;  /* 0x800000ff00007221 */ /* 0x000fc80000010100 */
[----:B------:R-:W-:-:S07]  /*05c0*/  FFMA R5, R5, R0, R5 ;  /* 0x0000000005057223 */ /* 0x000fce0000000005 */
.L_x_186:
[----:B------:R-:W-:Y:S05]  /*05d0*/  BSYNC.RECONVERGENT B2 ;  /* 0x0000000000027941 */ /* 0x000fea0003800200 */
.L_x_184:
[----:B------:R-:W-:Y:S01]  /*05e0*/  FADD R0, -R5, 1 ;  /* 0x3f80000005007421 */ /* 0x000fe20000000100 */
[----:B------:R-:W-:Y:S01]  /*05f0*/  IADD3 R25, PT, PT, R23, 0x2, RZ ;  /* 0x0000000217197810 */ /* 0x000fe20007ffe0ff */
[----:B------:R-:W-:-:S04]  /*0600*/  IMAD.WIDE.U32 R2, R27, 0x4, R14 ;  /* 0x000000041b027825 */ /* 0x000fc800078e000e */
[----:B------:R-:W-:Y:S01]  /*0610*/  FMUL R7, R0, R5 ;  /* 0x0000000500077220 */ /* 0x000fe20000400000 */
[----:B------:R-:W-:-:S04]  /*0620*/  IMAD.WIDE.U32 R4, R25, 0x4, R10 ;  /* 0x0000000419047825 */ /* 0x000fc800078e000a */
[----:B------:R0:W-:Y:S04]  /*0630*/  STG.E desc[UR4][R2.64], R7 ;  /* 0x0000000702007986 */ /* 0x0001e8000c101904 */
        /* <DEDUP_REMOVED lines=20> */
.L_x_188:
[----:B------:R-:W0:Y:S02]  /*0780*/  MUFU.RCP R5, R2 ;  /* 0x0000000200057308 */ /* 0x000e240000001000 */
[----:B0-----:R-:W-:-:S04]  /*0790*/  FFMA R0, R2, R5, -1 ;  /* 0xbf80000002007423 */ /* 0x001fc80000000005 */
[----:B------:R-:W-:-:S04]  /*07a0*/  FADD.FTZ R0, -R0, -RZ ;  /* 0x800000ff00007221 */ /* 0x000fc80000010100 */
[----:B------:R-:W-:-:S07]  /*07b0*/  FFMA R5, R5, R0, R5 ;  /* 0x0000000005057223 */ /* 0x000fce0000000005 */
.L_x_189:
[----:B------:R-:W-:Y:S05]  /*07c0*/  BSYNC.RECONVERGENT B2 ;  /* 0x0000000000027941 */ /* 0x000fea0003800200 */
.L_x_187:
[----:B------:R-:W-:Y:S01]  /*07d0*/  FADD R0, -R5, 1 ;  /* 0x3f80000005007421 */ /* 0x000fe20000000100 */
[----:B------:R-:W-:Y:S01]  /*07e0*/  IADD3 R27, PT, PT, R23, 0x3, RZ ;  /* 0x00000003171b7810 */ /* 0x000fe20007ffe0ff */
[----:B------:R-:W-:-:S04]  /*07f0*/  IMAD.WIDE.U32 R2, R25, 0x4, R14 ;  /* 0x0000000419027825 */ /* 0x000fc800078e000e */
[----:B------:R-:W-:Y:S01]  /*0800*/  FMUL R7, R0, R5 ;  /* 0x0000000500077220 */ /* 0x000fe20000400000 */
[----:B------:R-:W-:-:S04]  /*0810*/  IMAD.WIDE.U32 R4, R27, 0x4, R10 ;  /* 0x000000041b047825 */ /* 0x000fc800078e000a */
[----:B------:R0:W-:Y:S04]  /*0820*/  STG.E desc[UR4][R2.64], R7 ;  /* 0x0000000702007986 */ /* 0x0001e8000c101904 */
        /* <DEDUP_REMOVED lines=20> */
.L_x_191:
[----:B------:R-:W0:Y:S02]  /*0970*/  MUFU.RCP R5, R2 ;  /* 0x0000000200057308 */ /* 0x000e240000001000 */
[----:B0-----:R-:W-:-:S04]  /*0980*/  FFMA R0, R2, R5, -1 ;  /* 0xbf80000002007423 */ /* 0x001fc80000000005 */
[----:B------:R-:W-:-:S04]  /*0990*/  FADD.FTZ R0, -R0, -RZ ;  /* 0x800000ff00007221 */ /* 0x000fc80000010100 */
[----:B------:R-:W-:-:S07]  /*09a0*/  FFMA R5, R5, R0, R5 ;  /* 0x0000000005057223 */ /* 0x000fce0000000005 */
.L_x_192:
[----:B------:R-:W-:Y:S05]  /*09b0*/  BSYNC.RECONVERGENT B2 ;  /* 0x0000000000027941 */ /* 0x000fea0003800200 */
.L_x_190:
[----:B------:R-:W-:Y:S01]  /*09c0*/  FADD R0, -R5, 1 ;  /* 0x3f80000005007421 */ /* 0x000fe20000000100 */
[----:B-1----:R-:W-:Y:S01]  /*09d0*/  IMAD.WIDE.U32 R2, R27, 0x4, R8 ;  /* 0x000000041b027825 */ /* 0x002fe200078e0008 */
[----:B------:R-:W-:-:S03]  /*09e0*/  IADD3 R19, P0, PT, R19, 0x4, RZ ;  /* 0x0000000413137810 */ /* 0x000fc60007f1e0ff */
[----:B------:R-:W-:Y:S01]  /*09f0*/  FMUL R5, R0, R5 ;  /* 0x0000000500057220 */ /* 0x000fe20000400000 */
[----:B------:R-:W-:Y:S02]  /*0a00*/  IADD3 R21, PT, PT, R21, 0x4, RZ ;  /* 0x0000000415157810 */ /* 0x000fe40007ffe0ff */
[----:B------:R-:W-:Y:S02]  /*0a10*/  IADD3.X R20, PT, PT, RZ, R20, RZ, P0, !PT ;  /* 0x00000014ff147210 */ /* 0x000fe400007fe4ff */
[----:B------:R4:W-:Y:S01]  /*0a20*/  STG.E desc[UR4][R2.64], R5 ;  /* 0x0000000502007986 */ /* 0x0009e2000c101904 */
[----:B------:R-:W-:Y:S02]  /*0a30*/  ISETP.NE.U32.AND P0, PT, R19, RZ, PT ;  /* 0x000000ff1300720c */ /* 0x000fe40003f05070 */
[----:B------:R-:W-:Y:S02]  /*0a40*/  IADD3 R23, PT, PT, R23, 0x4, RZ ;  /* 0x0000000417177810 */ /* 0x000fe40007ffe0ff */
[----:B------:R-:W-:-:S13]  /*0a50*/  ISETP.NE.AND.EX P0, PT, R20, RZ, PT, P0 ;  /* 0x000000ff1400720c */ /* 0x000fda0003f05300 */
[----:B----4-:R-:W-:Y:S05]  /*0a60*/  @P0 BRA `(.L_x_193) ;  /* 0xfffffff400f80947 */ /* 0x010fea000383ffff */
[----:B------:R-:W-:Y:S05]  /*0a70*/  BSYNC.RECONVERGENT B1 ;  /* 0x0000000000017941 */ /* 0x000fea0003800200 */
.L_x_180:
[----:B------:R-:W-:-:S07]  /*0a80*/  VIADD R0, R21, 0xffffffff ;  /* 0xffffffff15007836 */ /* 0x000fce0000000000 */
.L_x_179:
[----:B------:R-:W-:Y:S05]  /*0a90*/  BSYNC.RECONVERGENT B0 ;  /* 0x0000000000007941 */ /* 0x000fea0003800200 */
.L_x_178:
[----:B------:R-:W-:-:S04]  /*0aa0*/  ISETP.NE.U32.AND P0, PT, R16, RZ, PT ;  /* 0x000000ff1000720c */ /* 0x000fc80003f05070 */
[----:B------:R-:W-:-:S13]  /*0ab0*/  ISETP.NE.AND.EX P0, PT, R18, RZ, PT, P0 ;  /* 0x000000ff1200720c */ /* 0x000fda0003f05300 */
[----:B------:R-:W-:Y:S05]  /*0ac0*/  @!P0 EXIT ;  /* 0x000000000000894d */ /* 0x000fea0003800000 */
[----:B------:R-:W0:Y:S01]  /*0ad0*/  LDC.64 R10, c[0x0][0x380] ;  /* 0x0000e000ff0a7b82 */ /* 0x000e220000000a00 */
[----:B------:R-:W-:-:S07]  /*0ae0*/  IADD3 R17, PT, PT, R17, R0, RZ ;  /* 0x0000000011117210 */ /* 0x000fce0007ffe0ff */
[----:B------:R-:W1:Y:S02]  /*0af0*/  LDC.64 R8, c[0x0][0x388] ;  /* 0x0000e200ff087b82 */ /* 0x000e640000000a00 */
.L_x_197:
[----:B0-----:R-:W-:-:S06]  /*0b00*/  IMAD.WIDE.U32 R2, R17, 0x4, R10 ;  /* 0x0000000411027825 */ /* 0x001fcc00078e000a */
        /* <DEDUP_REMOVED lines=20> */
.L_x_195:
[----:B------:R-:W0:Y:S02]  /*0c50*/  MUFU.RCP R5, R4 ;  /* 0x0000000400057308 */ /* 0x000e240000001000 */
[----:B0-----:R-:W-:-:S04]  /*0c60*/  FFMA R0, R4, R5, -1 ;  /* 0xbf80000004007423 */ /* 0x001fc80000000005 */
[----:B------:R-:W-:-:S04]  /*0c70*/  FADD.FTZ R0, -R0, -RZ ;  /* 0x800000ff00007221 */ /* 0x000fc80000010100 */
[----:B------:R-:W-:-:S07]  /*0c80*/  FFMA R5, R5, R0, R5 ;  /* 0x0000000005057223 */ /* 0x000fce0000000005 */
.L_x_196:
[----:B------:R-:W-:Y:S05]  /*0c90*/  BSYNC.RECONVERGENT B0 ;  /* 0x0000000000007941 */ /* 0x000fea0003800200 */
.L_x_194:
[----:B------:R-:W-:Y:S01]  /*0ca0*/  FADD R0, -R5, 1 ;  /* 0x3f80000005007421 */ /* 0x000fe20000000100 */
[----:B-1----:R-:W-:Y:S01]  /*0cb0*/  IMAD.WIDE.U32 R2, R17, 0x4, R8 ;  /* 0x0000000411027825 */ /* 0x002fe200078e0008 */
[----:B------:R-:W-:-:S03]  /*0cc0*/  IADD3 R16, P0, PT, R16, -0x1, RZ ;  /* 0xffffffff10107810 */ /* 0x000fc60007f1e0ff */
[----:B------:R-:W-:Y:S01]  /*0cd0*/  FMUL R5, R0, R5 ;  /* 0x0000000500057220 */ /* 0x000fe20000400000 */
[----:B------:R-:W-:Y:S01]  /*0ce0*/  VIADD R17, R17, 0x1 ;  /* 0x0000000111117836 */ /* 0x000fe20000000000 */
[----:B------:R-:W-:Y:S02]  /*0cf0*/  IADD3.X R18, PT, PT, R18, -0x1, RZ, P0, !PT ;  /* 0xffffffff12127810 */ /* 0x000fe400007fe4ff */
[----:B------:R-:W-:Y:S01]  /*0d00*/  ISETP.NE.U32.AND P0, PT, R16, RZ, PT ;  /* 0x000000ff1000720c */ /* 0x000fe20003f05070 */
[----:B------:R2:W-:Y:S03]  /*0d10*/  STG.E desc[UR4][R2.64], R5 ;  /* 0x0000000502007986 */ /* 0x0005e6000c101904 */
[----:B------:R-:W-:-:S13]  /*0d20*/  ISETP.NE.AND.EX P0, PT, R18, RZ, PT, P0 ;  /* 0x000000ff1200720c */ /* 0x000fda0003f05300 */
[----:B--2---:R-:W-:Y:S05]  /*0d30*/  @P0 BRA `(.L_x_197) ;  /* 0xfffffffc00700947 */ /* 0x004fea000383ffff */
[----:B------:R-:W-:Y:S05]  /*0d40*/  EXIT ;  /* 0x000000000000794d */ /* 0x000fea0003800000 */
.L_x_177:
[----:B------:R-:W0:Y:S02]  /*0d50*/  LDC.64 R8, c[0x0][0x380] ;  /* 0x0000e000ff087b82 */ /* 0x000e240000000a00 */
[----:B0-----:R-:W-:-:S06]  /*0d60*/  IMAD.WIDE.U32 R8, R14, 0x10, R8 ;  /* 0x000000100e087825 */ /* 0x001fcc00078e0008 */
[----:B------:R-:W2:Y:S01]  /*0d70*/  LDG.E.128 R8, desc[UR4][R8.64] ;  /* 0x0000000408087981 */ /* 0x000ea2000c1e1d00 */
        /* <DEDUP_REMOVED lines=16> */
[----:B------:R-:W-:Y:S05]  /*0e80*/  CALL.REL.NOINC `($__internal_3_$__cuda_sm20_rcp_rn_f32_slowpath) ;  /* 0x0000000400607944 */ /* 0x000fea0003c00000 */
[----:B------:R-:W-:Y:S05]  /*0e90*/  BRA `(.L_x_200) ;  /* 0x0000000000107947 */ /* 0x000fea0003800000 */
.L_x_199:
[----:B------:R-:W0:Y:S02]  /*0ea0*/  MUFU.RCP R5, R0 ;  /* 0x0000000000057308 */ /* 0x000e240000001000 */
[----:B0-----:R-:W-:-:S04]  /*0eb0*/  FFMA R2, R0, R5, -1 ;  /* 0xbf80000000027423 */ /* 0x001fc80000000005 */
[----:B------:R-:W-:-:S04]  /*0ec0*/  FADD.FTZ R2, -R2, -RZ ;  /* 0x800000ff02027221 */ /* 0x000fc80000010100 */
[----:B------:R-:W-:-:S07]  /*0ed0*/  FFMA R5, R5, R2, R5 ;  /* 0x0000000205057223 */ /* 0x000fce0000000005 */
.L_x_200:
[----:B------:R-:W-:Y:S05]  /*0ee0*/  BSYNC.RECONVERGENT B0 ;  /* 0x0000000000007941 */ /* 0x000fea0003800200 */
.L_x_198:
[----:B------:R-:W-:Y:S01]  /*0ef0*/  HFMA2 R0, -RZ, RZ, 0.96630859375, -0.0022525787353515625 ;  /* 0x3bbb989dff007431 */ /* 0x000fe200000001ff */
[----:B------:R-:W-:Y:S01]  /*0f00*/  MOV R3, 0x437c0000 ;  /* 0x437c000000037802 */ /* 0x000fe20000000f00 */
[----:B------:R-:W-:Y:S01]  /*0f10*/  FADD R8, -R5, 1 ;  /* 0x3f80000005087421 */ /* 0x000fe20000000100 */
[----:B------:R-:W-:Y:S03]  /*0f20*/  BSSY.RECONVERGENT B0, `(.L_x_201) ;  /* 0x0000015000007945 */ /* 0x000fe60003800200 */
[----:B------:R-:W-:Y:S01]  /*0f30*/  FMUL R8, R8, R5 ;  /* 0x0000000508087220 */ /* 0x000fe20000400000 */
        /* <DEDUP_REMOVED lines=15> */
.L_x_202:
[----:B------:R-:W0:Y:S02]  /*1030*/  MUFU.RCP R5, R0 ;  /* 0x0000000000057308 */ /* 0x000e240000001000 */
[----:B0-----:R-:W-:-:S04]  /*1040*/  FFMA R2, R0, R5, -1 ;  /* 0xbf80000000027423 */ /* 0x001fc80000000005 */
[----:B------:R-:W-:-:S04]  /*1050*/  FADD.FTZ R2, -R2, -RZ ;  /* 0x800000ff02027221 */ /* 0x000fc80000010100 */
[----:B------:R-:W-:-:S07]  /*1060*/  FFMA R5, R5, R2, R5 ;  /* 0x0000000205057223 */ /* 0x000fce0000000005 */
.L_x_203:
[----:B------:R-:W-:Y:S05]  /*1070*/  BSYNC.RECONVERGENT B0 ;  /* 0x0000000000007941 */ /* 0x000fea0003800200 */
.L_x_201:
[----:B------:R-:W-:Y:S01]  /*1080*/  HFMA2 R3, -RZ, RZ, 0.96630859375, -0.0022525787353515625 ;  /* 0x3bbb989dff037431 */ /* 0x000fe200000001ff */
[----:B------:R-:W-:Y:S01]  /*1090*/  MOV R7, 0x437c0000 ;  /* 0x437c000000077802 */ /* 0x000fe20000000f00 */
        /* <DEDUP_REMOVED lines=17> */
[----:B------:R-:W-:Y:S05]  /*11b0*/  CALL.REL.NOINC `($__internal_3_$__cuda_sm20_rcp_rn_f32_slowpath) ;  /* 0x0000000000947944 */ /* 0x000fea0003c00000 */
[----:B------:R-:W-:Y:S05]  /*11c0*/  BRA `(.L_x_206) ;  /* 0x0000000000107947 */ /* 0x000fea0003800000 */
.L_x_205:
[----:B------:R-:W0:Y:S02]  /*11d0*/  MUFU.RCP R5, R2 ;  /* 0x0000000200057308 */ /* 0x000e240000001000 */
[----:B0-----:R-:W-:-:S04]  /*11e0*/  FFMA R0, R2, R5, -1 ;  /* 0xbf80000002007423 */ /* 0x001fc80000000005 */
[----:B------:R-:W-:-:S04]  /*11f0*/  FADD.FTZ R0, -R0, -RZ ;  /* 0x800000ff00007221 */ /* 0x000fc80000010100 */
[----:B------:R-:W-:-:S07]  /*1200*/  FFMA R5, R5, R0, R5 ;  /* 0x0000000005057223 */ /* 0x000fce0000000005 */
.L_x_206:
[----:B------:R-:W-:Y:S05]  /*1210*/  BSYNC.RECONVERGENT B0 ;  /* 0x0000000000007941 */ /* 0x000fea0003800200 */
.L_x_204:
[----:B------:R-:W-:Y:S02]  /*1220*/  HFMA2 R3, -RZ, RZ, 3.7421875, 0 ;  /* 0x437c0000ff037431 */ /* 0x000fe400000001ff */
[----:B------:R-:W-:Y:S02]  /*1230*/  IMAD.MOV.U32 R0, RZ, RZ, 0x3bbb989d ;  /* 0x3bbb989dff007424 */ /* 0x000fe400078e00ff */
        /* <DEDUP_REMOVED lines=18> */
.L_x_208:
[----:B------:R-:W0:Y:S02]  /*1360*/  MUFU.RCP R5, R0 ;  /* 0x0000000000057308 */ /* 0x000e240000001000 */
[----:B0-----:R-:W-:-:S04]  /*1370*/  FFMA R2, R0, R5, -1 ;  /* 0xbf80000000027423 */ /* 0x001fc80000000005 */
[----:B------:R-:W-:-:S04]  /*1380*/  FADD.FTZ R2, -R2, -RZ ;  /* 0x800000ff02027221 */ /* 0x000fc80000010100 */
[----:B------:R-:W-:-:S07]  /*1390*/  FFMA R5, R5, R2, R5 ;  /* 0x0000000205057223 */ /* 0x000fce0000000005 */
.L_x_209:
[----:B------:R-:W-:Y:S05]  /*13a0*/  BSYNC.RECONVERGENT B0 ;  /* 0x0000000000007941 */ /* 0x000fea0003800200 */
.L_x_207:
[----:B------:R-:W0:Y:S01]  /*13b0*/  LDC.64 R2, c[0x0][0x388] ;  /* 0x0000e200ff027b82 */ /* 0x000e220000000a00 */
[----:B------:R-:W-:-:S04]  /*13c0*/  FADD R0, -R5, 1 ;  /* 0x3f80000005007421 */ /* 0x000fc80000000100 */
[----:B------:R-:W-:Y:S01]  /*13d0*/  FMUL R11, R0, R5 ;  /* 0x00000005000b7220 */ /* 0x000fe20000400000 */
[----:B0-----:R-:W-:-:S05]  /*13e0*/  IMAD.WIDE.U32 R14, R14, 0x10, R2 ;  /* 0x000000100e0e7825 */ /* 0x001fca00078e0002 */
[----:B------:R-:W-:Y:S01]  /*13f0*/  STG.E.128 desc[UR4][R14.64], R8 ;  /* 0x000000080e007986 */ /* 0x000fe2000c101d04 */
[----:B------:R-:W-:Y:S05]  /*1400*/  EXIT ;  /* 0x000000000000794d */ /* 0x000fea0003800000 */
        .weak           $__internal_3_$__cuda_sm20_rcp_rn_f32_slowpath
        .type           $__internal_3_$__cuda_sm20_rcp_rn_f32_slowpath,@function
        .size           $__internal_3_$__cuda_sm20_rcp_rn_f32_slowpath,(.L_x_256 - $__internal_3_$__cuda_sm20_rcp_rn_f32_slowpath)
$__internal_3_$__cuda_sm20_rcp_rn_f32_slowpath:
        /* <DEDUP_REMOVED lines=15> */
.L_x_211:
[----:B------:R-:W-:-:S04]  /*1500*/  IADD3 R4, PT, PT, R3, -0xfd, RZ ;  /* 0xffffff0303047810 */ /* 0x000fc80007ffe0ff */
[----:B------:R-:W-:-:S13]  /*1510*/  ISETP.GT.U32.AND P0, PT, R4, 0x1, PT ;  /* 0x000000010400780c */ /* 0x000fda0003f04070 */
[----:B------:R-:W-:Y:S05]  /*1520*/  @P0 BRA `(.L_x_213) ;  /* 0x0000000000780947 */ /* 0x000fea0003800000 */
[----:B------:R-:W-:Y:S01]  /*1530*/  LOP3.LUT R22, R0, 0x7fffff, RZ, 0xc0, !PT ;  /* 0x007fffff00167812 */ /* 0x000fe200078ec0ff */
[----:B------:R-:W-:Y:S01]  /*1540*/  IMAD.MOV.U32 R7, RZ, RZ, 0x3 ;  /* 0x00000003ff077424 */ /* 0x000fe200078e00ff */
[----:B------:R-:W-:Y:S02]  /*1550*/  IADD3 R3, PT, PT, R3, -0xfc, RZ ;  /* 0xffffff0403037810 */ /* 0x000fe40007ffe0ff */
        /* <DEDUP_REMOVED lines=27> */
.L_x_213:
[----:B------:R0:W1:Y:S02]  /*1710*/  MUFU.RCP R5, R0 ;  /* 0x0000000000057308 */ /* 0x0000640000001000 */
.L_x_212:
[----:B------:R-:W-:Y:S05]  /*1720*/  BSYNC.RECONVERGENT B3 ;  /* 0x0000000000037941 */ /* 0x000fea0003800200 */
.L_x_210:
[----:B------:R-:W-:-:S04]  /*1730*/  MOV R3, 0x0 ;  /* 0x0000000000037802 */ /* 0x000fc80000000f00 */
[----:B01----:R-:W-:Y:S05]  /*1740*/  RET.REL.NODEC R2 `(sigmoid_prime) ;  /* 0xffffffe8022c7950 */ /* 0x003fea0003c3ffff */
.L_x_214:
        /* <DEDUP_REMOVED lines=11> */
.L_x_256:


//--------------------- .text.sigmoid             --------------------------
	.section	.text.sigmoid,"ax",@progbits
	.align	128
        .global         sigmoid
        .type           sigmoid,@function
        .size           sigmoid,(.L_x_257 - sigmoid)
        .other          sigmoid,@"STO_CUDA_ENTRY STV_DEFAULT"
sigmoid:
.text.sigmoid:
        /* <DEDUP_REMOVED lines=33> */
[----:B------:R-:W-:-:S03]  /*0210*/  IADD3.X R20, PT, PT, RZ, ~R3, R18, P0, P1 ;  /* 0x80000003ff147210 */ /* 0x000fc600007e2412 */
[----:B------:R-:W1:Y:S08]  /*0220*/  LDC.64 R8, c[0x0][0x388] ;  /* 0x0000e200ff087b82 */ /* 0x000e700000000a00 */
[----:B------:R-:W2:Y:S08]  /*0230*/  LDC.64 R10, c[0x0][0x380] ;  /* 0x0000e000ff0a7b82 */ /* 0x000eb00000000a00 */
[----:B------:R-:W3:Y:S02]  /*0240*/  LDC.64 R14, c[0x0][0x388] ;  /* 0x0000e200ff0e7b82 */ /* 0x000ee40000000a00 */
.L_x_231:
[----:B0-----:R-:W-:-:S06]  /*0250*/  IMAD.WIDE.U32 R2, R23, 0x4, R28 ;  /* 0x0000000417027825 */ /* 0x001fcc00078e001c */
[----:B------:R-:W4:Y:S01]  /*0260*/  LDG.E R2, desc[UR4][R2.64] ;  /* 0x0000000402027981 */ /* 0x000f22000c1e1900 */
[----:B------:R-:W-:Y:S01]  /*0270*/  HFMA2 R7, -RZ, RZ, 3.7421875, 0 ;  /* 0x437c0000ff077431 */ /* 0x000fe200000001ff */
[----:B------:R-:W-:Y:S01]  /*0280*/  MOV R5, 0x3bbb989d ;  /* 0x3bbb989d00057802 */ /* 0x000fe20000000f00 */
[----:B------:R-:W-:Y:S04]  /*0290*/  BSSY.RECONVERGENT B2, `(.L_x_219) ;  /* 0x0000016000027945 */ /* 0x000fe80003800200 */
[----:B----4-:R-:W-:-:S04]  /*02a0*/  FFMA.SAT R0, R2, -R5, 0.5 ;  /* 0x3f00000002007423 */ /* 0x010fc80000002805 */
        /* <DEDUP_REMOVED lines=13> */
[----:B-123--:R-:W-:Y:S05]  /*0380*/  CALL.REL.NOINC `($__internal_4_$__cuda_sm20_rcp_rn_f32_slowpath) ;  /* 0x0000000c00f07944 */ /* 0x00efea0003c00000 */
[----:B------:R-:W-:Y:S01]  /*0390*/  IMAD.MOV.U32 R7, RZ, RZ, R5 ;  /* 0x000000ffff077224 */ /* 0x000fe200078e0005 */
[----:B------:R-:W-:Y:S06]  /*03a0*/  BRA `(.L_x_221) ;  /* 0x0000000000107947 */ /* 0x000fec0003800000 */
.L_x_220:
[----:B------:R-:W0:Y:S02]  /*03b0*/  MUFU.RCP R7, R4 ;  /* 0x0000000400077308 */ /* 0x000e240000001000 */
[----:B0-----:R-:W-:-:S04]  /*03c0*/  FFMA R0, R4, R7, -1 ;  /* 0xbf80000004007423 */ /* 0x001fc80000000007 */
[----:B------:R-:W-:-:S04]  /*03d0*/  FADD.FTZ R0, -R0, -RZ ;  /* 0x800000ff00007221 */ /* 0x000fc80000010100 */
[----:B------:R-:W-:-:S07]  /*03e0*/  FFMA R7, R7, R0, R7 ;  /* 0x0000000007077223 */ /* 0x000fce0000000007 */
.L_x_221:
[----:B------:R-:W-:Y:S05]  /*03f0*/  BSYNC.RECONVERGENT B2 ;  /* 0x0000000000027941 */ /* 0x000fea0003800200 */
.L_x_219:
[C---:B------:R-:W-:Y:S01]  /*0400*/  IADD3 R27, PT, PT, R23.reuse, 0x1, RZ ;  /* 0x00000001171b7810 */ /* 0x040fe20007ffe0ff */
[----:B---3--:R-:W-:-:S04]  /*0410*/  IMAD.WIDE.U32 R2, R23, 0x4, R14 ;  /* 0x0000000417027825 */ /* 0x008fc800078e000e */
[----:B--2---:R-:W-:Y:S01]  /*0420*/  IMAD.WIDE.U32 R4, R27, 0x4, R10 ;  /* 0x000000041b047825 */ /* 0x004fe200078e000a */
[----:B------:R0:W-:Y:S05]  /*0430*/  STG.E desc[UR4][R2.64], R7 ;  /* 0x0000000702007986 */ /* 0x0001ea000c101904 */
        /* <DEDUP_REMOVED lines=18> */
[----:B-1----:R-:W-:Y:S05]  /*0560*/  CALL.REL.NOINC `($__internal_4_$__cuda_sm20_rcp_rn_f32_slowpath) ;  /* 0x0000000c00787944 */ /* 0x002fea0003c00000 */
[----:B------:R-:W-:Y:S01]  /*0570*/  MOV R7, R5 ;  /* 0x0000000500077202 */ /* 0x000fe20000000f00 */
[----:B------:R-:W-:Y:S06]  /*0580*/  BRA `(.L_x_224) ;  /* 0x0000000000107947 */ /* 0x000fec0003800000 */
.L_x_223:
[----:B------:R-:W0:Y:S02]  /*0590*/  MUFU.RCP R7, R2 ;  /* 0x0000000200077308 */ /* 0x000e240000001000 */
[----:B0-----:R-:W-:-:S04]  /*05a0*/  FFMA R0, R2, R7, -1 ;  /* 0xbf80000002007423 */ /* 0x001fc80000000007 */
[----:B------:R-:W-:-:S04]  /*05b0*/  FADD.FTZ R0, -R0, -RZ ;  /* 0x800000ff00007221 */ /* 0x000fc80000010100 */
[----:B------:R-:W-:-:S07]  /*05c0*/  FFMA R7, R7, R0, R7 ;  /* 0x0000000007077223 */ /* 0x000fce0000000007 */
.L_x_224:
[----:B------:R-:W-:Y:S05]  /*05d0*/  BSYNC.RECONVERGENT B2 ;  /* 0x0000000000027941 */ /* 0x000fea0003800200 */
.L_x_222:
[----:B------:R-:W-:Y:S01]  /*05e0*/  IADD3 R25, PT, PT, R23, 0x2, RZ ;  /* 0x0000000217197810 */ /* 0x000fe20007ffe0ff */
[----:B------:R-:W-:-:S04]  /*05f0*/  IMAD.WIDE.U32 R2, R27, 0x4, R14 ;  /* 0x000000041b027825 */ /* 0x000fc800078e000e */
[----:B------:R-:W-:Y:S01]  /*0600*/  IMAD.WIDE.U32 R4, R25, 0x4, R10 ;  /* 0x0000000419047825 */ /* 0x000fe200078e000a */
[----:B------:R0:W-:Y:S05]  /*0610*/  STG.E desc[UR4][R2.64], R7 ;  /* 0x0000000702007986 */ /* 0x0001ea000c101904 */
        /* <DEDUP_REMOVED lines=18> */
[----:B-1----:R-:W-:Y:S05]  /*0740*/  CALL.REL.NOINC `($__internal_4_$__cuda_sm20_rcp_rn_f32_slowpath) ;  /* 0x0000000c00007944 */ /* 0x002fea0003c00000 */
[----:B------:R-:W-:Y:S01]  /*0750*/  MOV R7, R5 ;  /* 0x0000000500077202 */ /* 0x000fe20000000f00 */
[----:B------:R-:W-:Y:S06]  /*0760*/  BRA `(.L_x_227) ;  /* 0x0000000000107947 */ /* 0x000fec0003800000 */
.L_x_226:
[----:B------:R-:W0:Y:S02]  /*0770*/  MUFU.RCP R7, R2 ;  /* 0x0000000200077308 */ /* 0x000e240000001000 */
[----:B0-----:R-:W-:-:S04]  /*0780*/  FFMA R0, R2, R7, -1 ;  /* 0xbf80000002007423 */ /* 0x001fc80000000007 */
[----:B------:R-:W-:-:S04]  /*0790*/  FADD.FTZ R0, -R0, -RZ ;  /* 0x800000ff00007221 */ /* 0x000fc80000010100 */
[----:B------:R-:W-:-:S07]  /*07a0*/  FFMA R7, R7, R0, R7 ;  /* 0x0000000007077223 */ /* 0x000fce0000000007 */
.L_x_227:
[----:B------:R-:W-:Y:S05]  /*07b0*/  BSYNC.RECONVERGENT B2 ;  /* 0x0000000000027941 */ /* 0x000fea0003800200 */
.L_x_225:
[----:B------:R-:W-:Y:S02]  /*07c0*/  VIADD R27, R23, 0x3 ;  /* 0x00000003171b7836 */ /* 0x000fe40000000000 */
[----:B------:R-:W-:-:S04]  /*07d0*/  IMAD.WIDE.U32 R2, R25, 0x4, R14 ;  /* 0x0000000419027825 */ /* 0x000fc800078e000e */
[----:B------:R-:W-:Y:S01]  /*07e0*/  IMAD.WIDE.U32 R4, R27, 0x4, R10 ;  /* 0x000000041b047825 */ /* 0x000fe200078e000a */
[----:B------:R0:W-:Y:S05]  /*07f0*/  STG.E desc[UR4][R2.64], R7 ;  /* 0x0000000702007986 */ /* 0x0001ea000c101904 */
        /* <DEDUP_REMOVED lines=18> */
[----:B-1----:R-:W-:Y:S05]  /*0920*/  CALL.REL.NOINC `($__internal_4_$__cuda_sm20_rcp_rn_f32_slowpath) ;  /* 0x0000000800887944 */ /* 0x002fea0003c00000 */
[----:B------:R-:W-:Y:S05]  /*0930*/  BRA `(.L_x_230) ;  /* 0x0000000000107947 */ /* 0x000fea0003800000 */
.L_x_229:
[----:B------:R-:W0:Y:S02]  /*0940*/  MUFU.RCP R5, R2 ;  /* 0x0000000200057308 */ /* 0x000e240000001000 */
[----:B0-----:R-:W-:-:S04]  /*0950*/  FFMA R0, R2, R5, -1 ;  /* 0xbf80000002007423 */ /* 0x001fc80000000005 */
[----:B------:R-:W-:-:S04]  /*0960*/  FADD.FTZ R0, -R0, -RZ ;  /* 0x800000ff00007221 */ /* 0x000fc80000010100 */
[----:B------:R-:W-:-:S07]  /*0970*/  FFMA R5, R5, R0, R5 ;  /* 0x0000000005057223 */ /* 0x000fce0000000005 */
.L_x_230:
[----:B------:R-:W-:Y:S05]  /*0980*/  BSYNC.RECONVERGENT B2 ;  /* 0x0000000000027941 */ /* 0x000fea0003800200 */
.L_x_228:
[----:B-1----:R-:W-:Y:S01]  /*0990*/  IMAD.WIDE.U32 R2, R27, 0x4, R8 ;  /* 0x000000041b027825 */ /* 0x002fe200078e0008 */
[----:B------:R-:W-:Y:S02]  /*09a0*/  IADD3 R19, P0, PT, R19, 0x4, RZ ;  /* 0x0000000413137810 */ /* 0x000fe40007f1e0ff */
[----:B------:R-:W-:Y:S02]  /*09b0*/  IADD3 R21, PT, PT, R21, 0x4, RZ ;  /* 0x0000000415157810 */ /* 0x000fe40007ffe0ff */
[----:B------:R4:W-:Y:S01]  /*09c0*/  STG.E desc[UR4][R2.64], R5 ;  /* 0x0000000502007986 */ /* 0x0009e2000c101904 */
[----:B------:R-:W-:Y:S01]  /*09d0*/  IMAD.X R20, RZ, RZ, R20, P0 ;  /* 0x000000ffff147224 */ /* 0x000fe200000e0614 */
[----:B------:R-:W-:Y:S02]  /*09e0*/  ISETP.NE.U32.AND P0, PT, R19, RZ, PT ;  /* 0x000000ff1300720c */ /* 0x000fe40003f05070 */
[----:B------:R-:W-:Y:S02]  /*09f0*/  IADD3 R23, PT, PT, R23, 0x4, RZ ;  /* 0x0000000417177810 */ /* 0x000fe40007ffe0ff */
[----:B------:R-:W-:-:S13]  /*0a00*/  ISETP.NE.AND.EX P0, PT, R20, RZ, PT, P0 ;  /* 0x000000ff1400720c */ /* 0x000fda0003f05300 */
[----:B----4-:R-:W-:Y:S05]  /*0a10*/  @P0 BRA `(.L_x_231) ;  /* 0xfffffff8000c0947 */ /* 0x010fea000383ffff */
[----:B------:R-:W-:Y:S05]  /*0a20*/  BSYNC.RECONVERGENT B1 ;  /* 0x0000000000017941 */ /* 0x000fea0003800200 */
.L_x_218:
[----:B------:R-:W-:-:S07]  /*0a30*/  VIADD R0, R21, 0xffffffff ;  /* 0xffffffff15007836 */ /* 0x000fce0000000000 */
.L_x_217:
[----:B------:R-:W-:Y:S05]  /*0a40*/  BSYNC.RECONVERGENT B0 ;  /* 0x0000000000007941 */ /* 0x000fea0003800200 */
.L_x_216:
[----:B------:R-:W-:-:S04]  /*0a50*/  ISETP.NE.U32.AND P0, PT, R16, RZ, PT ;  /* 0x000000ff1000720c */ /* 0x000fc80003f05070 */
[----:B------:R-:W-:-:S13]  /*0a60*/  ISETP.NE.AND.EX P0, PT, R18, RZ, PT, P0 ;  /* 0x000000ff1200720c */ /* 0x000fda0003f05300 */
[----:B------:R-:W-:Y:S05]  /*0a70*/  @!P0 EXIT ;  /* 0x000000000000894d */ /* 0x000fea0003800000 */
[----:B------:R-:W0:Y:S01]  /*0a80*/  LDC.64 R10, c[0x0][0x380] ;  /* 0x0000e000ff0a7b82 */ /* 0x000e220000000a00 */
[----:B------:R-:W-:-:S07]  /*0a90*/  IADD3 R17, PT, PT, R17, R0, RZ ;  /* 0x0000000011117210 */ /* 0x000fce0007ffe0ff */
[----:B------:R-:W1:Y:S02]  /*0aa0*/  LDC.64 R8, c[0x0][0x388] ;  /* 0x0000e200ff087b82 */ /* 0x000e640000000a00 */
.L_x_235:
[----:B0-----:R-:W-:-:S06]  /*0ab0*/  IMAD.WIDE.U32 R2, R17, 0x4, R10 ;  /* 0x0000000411027825 */ /* 0x001fcc00078e000a */
        /* <DEDUP_REMOVED lines=19> */
[----:B------:R-:W-:Y:S05]  /*0bf0*/  BRA `(.L_x_234) ;  /* 0x0000000000107947 */ /* 0x000fea0003800000 */
.L_x_233:
[----:B------:R-:W0:Y:S02]  /*0c00*/  MUFU.RCP R5, R4 ;  /* 0x0000000400057308 */ /* 0x000e240000001000 */
[----:B0-----:R-:W-:-:S04]  /*0c10*/  FFMA R0, R4, R5, -1 ;  /* 0xbf80000004007423 */ /* 0x001fc80000000005 */
[----:B------:R-:W-:-:S04]  /*0c20*/  FADD.FTZ R0, -R0, -RZ ;  /* 0x800000ff00007221 */ /* 0x000fc80000010100 */
[----:B------:R-:W-:-:S07]  /*0c30*/  FFMA R5, R5, R0, R5 ;  /* 0x0000000005057223 */ /* 0x000fce0000000005 */
.L_x_234:
[----:B------:R-:W-:Y:S05]  /*0c40*/  BSYNC.RECONVERGENT B0 ;  /* 0x0000000000007941 */ /* 0x000fea0003800200 */
.L_x_232:
[C---:B-1----:R-:W-:Y:S01]  /*0c50*/  IMAD.WIDE.U32 R2, R17.reuse, 0x4, R8 ;  /* 0x0000000411027825 */ /* 0x042fe200078e0008 */
[----:B------:R-:W-:Y:S02]  /*0c60*/  IADD3 R16, P0, PT, R16, -0x1, RZ ;  /* 0xffffffff10107810 */ /* 0x000fe40007f1e0ff */
[----:B------:R-:W-:Y:S02]  /*0c70*/  IADD3 R17, PT, PT, R17, 0x1, RZ ;  /* 0x0000000111117810 */ /* 0x000fe40007ffe0ff */
[----:B------:R2:W-:Y:S01]  /*0c80*/  STG.E desc[UR4][R2.64], R5 ;  /* 0x0000000502007986 */ /* 0x0005e2000c101904 */
[----:B------:R-:W-:Y:S02]  /*0c90*/  IADD3.X R18, PT, PT, R18, -0x1, RZ, P0, !PT ;  /* 0xffffffff12127810 */ /* 0x000fe400007fe4ff */
[----:B------:R-:W-:-:S04]  /*0ca0*/  ISETP.NE.U32.AND P0, PT, R16, RZ, PT ;  /* 0x000000ff1000720c */ /* 0x000fc80003f05070 */
[----:B------:R-:W-:-:S13]  /*0cb0*/  ISETP.NE.AND.EX P0, PT, R18, RZ, PT, P0 ;  /* 0x000000ff1200720c */ /* 0x000fda0003f05300 */
[----:B--2---:R-:W-:Y:S05]  /*0cc0*/  @P0 BRA `(.L_x_235) ;  /* 0xfffffffc00780947 */ /* 0x004fea000383ffff */
[----:B------:R-:W-:Y:S05]  /*0cd0*/  EXIT ;  /* 0x000000000000794d */ /* 0x000fea0003800000 */
.L_x_215:
[----:B------:R-:W0:Y:S02]  /*0ce0*/  LDC.64 R8, c[0x0][0x380] ;  /* 0x0000e000ff087b82 */ /* 0x000e240000000a00 */
[----:B0-----:R-:W-:-:S06]  /*0cf0*/  IMAD.WIDE.U32 R8, R14, 0x10, R8 ;  /* 0x000000100e087825 */ /* 0x001fcc00078e0008 */
[----:B------:R-:W2:Y:S01]  /*0d00*/  LDG.E.128 R8, desc[UR4][R8.64] ;  /* 0x0000000408087981 */ /* 0x000ea2000c1e1d00 */
        /* <DEDUP_REMOVED lines=16> */
[----:B------:R-:W-:Y:S05]  /*0e10*/  CALL.REL.NOINC `($__internal_4_$__cuda_sm20_rcp_rn_f32_slowpath) ;  /* 0x00000004004c7944 */ /* 0x000fea0003c00000 */
[----:B------:R-:W-:Y:S01]  /*0e20*/  MOV R8, R5 ;  /* 0x0000000500087202 */ /* 0x000fe20000000f00 */
[----:B------:R-:W-:Y:S06]  /*0e30*/  BRA `(.L_x_238) ;  /* 0x0000000000107947 */ /* 0x000fec0003800000 */
.L_x_237:
[----:B------:R-:W0:Y:S02]  /*0e40*/  MUFU.RCP R3, R0 ;  /* 0x0000000000037308 */ /* 0x000e240000001000 */
[----:B0-----:R-:W-:-:S04]  /*0e50*/  FFMA R2, R0, R3, -1 ;  /* 0xbf80000000027423 */ /* 0x001fc80000000003 */
[----:B------:R-:W-:-:S04]  /*0e60*/  FADD.FTZ R2, -R2, -RZ ;  /* 0x800000ff02027221 */ /* 0x000fc80000010100 */
[----:B------:R-:W-:-:S07]  /*0e70*/  FFMA R8, R3, R2, R3 ;  /* 0x0000000203087223 */ /* 0x000fce0000000003 */
.L_x_238:
[----:B------:R-:W-:Y:S05]  /*0e80*/  BSYNC.RECONVERGENT B0 ;  /* 0x0000000000007941 */ /* 0x000fea0003800200 */
.L_x_236:
        /* <DEDUP_REMOVED lines=19> */
.L_x_240:
[----:B------:R-:W0:Y:S02]  /*0fc0*/  MUFU.RCP R9, R0 ;  /* 0x0000000000097308 */ /* 0x000e240000001000 */
[----:B0-----:R-:W-:-:S04]  /*0fd0*/  FFMA R2, R0, R9, -1 ;  /* 0xbf80000000027423 */ /* 0x001fc80000000009 */
[----:B------:R-:W-:-:S04]  /*0fe0*/  FADD.FTZ R2, -R2, -RZ ;  /* 0x800000ff02027221 */ /* 0x000fc80000010100 */
[----:B------:R-:W-:-:S07]  /*0ff0*/  FFMA R9, R9, R2, R9 ;  /* 0x0000000209097223 */ /* 0x000fce0000000009 */
.L_x_241:
[----:B------:R-:W-:Y:S05]  /*1000*/  BSYNC.RECONVERGENT B0 ;  /* 0x0000000000007941 */ /* 0x000fea0003800200 */
.L_x_239:
        /* <DEDUP_REMOVED lines=17> */
[----:B------:R-:W-:Y:S01]  /*1120*/  IMAD.MOV.U32 R10, RZ, RZ, R5 ;  /* 0x000000ffff0a7224 */ /* 0x000fe200078e0005 */
[----:B------:R-:W-:Y:S06]  /*1130*/  BRA `(.L_x_244) ;  /* 0x0000000000107947 */ /* 0x000fec0003800000 */
.L_x_243:
[----:B------:R-:W0:Y:S02]  /*1140*/  MUFU.RCP R3, R0 ;  /* 0x0000000000037308 */ /* 0x000e240000001000 */
[----:B0-----:R-:W-:-:S04]  /*1150*/  FFMA R2, R0, R3, -1 ;  /* 0xbf80000000027423 */ /* 0x001fc80000000003 */
[----:B------:R-:W-:-:S04]  /*1160*/  FADD.FTZ R2, -R2, -RZ ;  /* 0x800000ff02027221 */ /* 0x000fc80000010100 */
[----:B------:R-:W-:-:S07]  /*1170*/  FFMA R10, R3, R2, R3 ;  /* 0x00000002030a7223 */ /* 0x000fce0000000003 */
.L_x_244:
[----:B------:R-:W-:Y:S05]  /*1180*/  BSYNC.RECONVERGENT B0 ;  /* 0x0000000000007941 */ /* 0x000fea0003800200 */
.L_x_242:
[----:B------:R-:W-:Y:S01]  /*1190*/  HFMA2 R3, -RZ, RZ, 3.7421875, 0 ;  /* 0x437c0000ff037431 */ /* 0x000fe200000001ff */
[----:B------:R-:W-:Y:S01]  /*11a0*/  MOV R0, 0x3bbb989d ;  /* 0x3bbb989d00007802 */ /* 0x000fe20000000f00 */
[----:B------:R-:W-:Y:S04]  /*11b0*/  BSSY.RECONVERGENT B0, `(.L_x_245) ;  /* 0x0000015000007945 */ /* 0x000fe80003800200 */
[----:B------:R-:W-:-:S04]  /*11c0*/  FFMA.SAT R0, R11, -R0, 0.5 ;  /* 0x3f0000000b007423 */ /* 0x000fc80000002800 */
[----:B------:R-:W-:-:S04]  /*11d0*/  FFMA.RM R0, R0, R3, 12582913 ;  /* 0x4b40000100007423 */ /* 0x000fc80000004003 */
[C---:B------:R-:W-:Y:S01]  /*11e0*/  FADD R2, R0.reuse, -12583039 ;  /* 0xcb40007f00027421 */ /* 0x040fe20000000000 */
[----:B------:R-:W-:-:S03]  /*11f0*/  SHF.L.U32 R0, R0, 0x17, RZ ;  /* 0x0000001700007819 */ /* 0x000fc600000006ff */
[----:B------:R-:W-:-:S04]  /*1200*/  FFMA R2, R11, -1.4426950216293334961, -R2 ;  /* 0xbfb8aa3b0b027823 */ /* 0x000fc80000000802 */
[----:B------:R-:W-:-:S04]  /*1210*/  FFMA R2, R11, -1.925963033500011079e-08, R2 ;  /* 0xb2a570600b027823 */ /* 0x000fc80000000002 */
[----:B------:R-:W0:Y:S02]  /*1220*/  MUFU.EX2 R3, R2 ;  /* 0x0000000200037308 */ /* 0x000e240000000800 */
[----:B0-----:R-:W-:-:S04]  /*1230*/  FFMA R0, R0, R3, 1 ;  /* 0x3f80000000007423 */ /* 0x001fc80000000003 */
[----:B------:R-:W-:-:S05]  /*1240*/  VIADD R3, R0, 0x1800000 ;  /* 0x0180000000037836 */ /* 0x000fca0000000000 */
[----:B------:R-:W-:-:S04]  /*1250*/  LOP3.LUT R3, R3, 0x7f800000, RZ, 0xc0, !PT ;  /* 0x7f80000003037812 */ /* 0x000fc800078ec0ff */
[----:B------:R-:W-:-:S13]  /*1260*/  ISETP.GT.U32.AND P0, PT, R3, 0x1ffffff, PT ;  /* 0x01ffffff0300780c */ /* 0x000fda0003f04070 */
[----:B------:R-:W-:Y:S05]  /*1270*/  @P0 BRA `(.L_x_246) ;  /* 0x0000000000100947 */ /* 0x000fea0003800000 */
[----:B------:R-:W-:-:S07]  /*1280*/  MOV R2, 0x12a0 ;  /* 0x000012a000027802 */ /* 0x000fce0000000f00 */
[----:B------:R-:W-:Y:S05]  /*1290*/  CALL.REL.NOINC `($__internal_4_$__cuda_sm20_rcp_rn_f32_slowpath) ;  /* 0x00000000002c7944 */ /* 0x000fea0003c00000 */
[----:B------:R-:W-:Y:S01]  /*12a0*/  MOV R11, R5 ;  /* 0x00000005000b7202 */ /* 0x000fe20000000f00 */
[----:B------:R-:W-:Y:S06]  /*12b0*/  BRA `(.L_x_247) ;  /* 0x0000000000107947 */ /* 0x000fec0003800000 */
.L_x_246:
[----:B------:R-:W0:Y:S02]  /*12c0*/  MUFU.RCP R11, R0 ;  /* 0x00000000000b7308 */ /* 0x000e240000001000 */
[----:B0-----:R-:W-:-:S04]  /*12d0*/  FFMA R2, R0, R11, -1 ;  /* 0xbf80000000027423 */ /* 0x001fc8000000000b */
[----:B------:R-:W-:-:S04]  /*12e0*/  FADD.FTZ R2, -R2, -RZ ;  /* 0x800000ff02027221 */ /* 0x000fc80000010100 */
[----:B------:R-:W-:-:S07]  /*12f0*/  FFMA R11, R11, R2, R11 ;  /* 0x000000020b0b7223 */ /* 0x000fce000000000b */
.L_x_247:
[----:B------:R-:W-:Y:S05]  /*1300*/  BSYNC.RECONVERGENT B0 ;  /* 0x0000000000007941 */ /* 0x000fea0003800200 */
.L_x_245:
[----:B------:R-:W0:Y:S02]  /*1310*/  LDC.64 R2, c[0x0][0x388] ;  /* 0x0000e200ff027b82 */ /* 0x000e240000000a00 */
[----:B0-----:R-:W-:-:S05]  /*1320*/  IMAD.WIDE.U32 R14, R14, 0x10, R2 ;  /* 0x000000100e0e7825 */ /* 0x001fca00078e0002 */
[----:B------:R-:W-:Y:S01]  /*1330*/  STG.E.128 desc[UR4][R14.64], R8 ;  /* 0x000000080e007986 */ /* 0x000fe2000c101d04 */
[----:B------:R-:W-:Y:S05]  /*1340*/  EXIT ;  /* 0x000000000000794d */ /* 0x000fea0003800000 */
        .weak           $__internal_4_$__cuda_sm20_rcp_rn_f32_slowpath
        .type           $__internal_4_$__cuda_sm20_rcp_rn_f32_slowpath,@function
        .size           $__internal_4_$__cuda_sm20_rcp_rn_f32_slowpath,(.L_x_257 - $__internal_4_$__cuda_sm20_rcp_rn_f32_slowpath)
$__internal_4_$__cuda_sm20_rcp_rn_f32_slowpath:
        /* <DEDUP_REMOVED lines=15> */
.L_x_249:
[----:B------:R-:W-:-:S05]  /*1440*/  VIADD R4, R3, 0xffffff03 ;  /* 0xffffff0303047836 */ /* 0x000fca0000000000 */
[----:B------:R-:W-:-:S13]  /*1450*/  ISETP.GT.U32.AND P0, PT, R4, 0x1, PT ;  /* 0x000000010400780c */ /* 0x000fda0003f04070 */
[----:B------:R-:W-:Y:S05]  /*1460*/  @P0 BRA `(.L_x_251) ;  /* 0x0000000000780947 */ /* 0x000fea0003800000 */
[----:B------:R-:W-:Y:S01]  /*1470*/  LOP3.LUT R22, R0, 0x7fffff, RZ, 0xc0, !PT ;  /* 0x007fffff00167812 */ /* 0x000fe200078ec0ff */
[----:B------:R-:W-:Y:S02]  /*1480*/  HFMA2 R7, -RZ, RZ, 0, 1.78813934326171875e-07 ;  /* 0x00000003ff077431 */ /* 0x000fe400000001ff */
[----:B------:R-:W-:Y:S01]  /*1490*/  VIADD R3, R3, 0xffffff04 ;  /* 0xffffff0403037836 */ /* 0x000fe20000000000 */
[----:B------:R-:W-:-:S04]  /*14a0*/  LOP3.LUT R22, R22, 0x3f800000, RZ, 0xfc, !PT ;  /* 0x3f80000016167812 */ /* 0x000fc800078efcff */
[----:B------:R-:W0:Y:S01]  /*14b0*/  MUFU.RCP R6, R22 ;  /* 0x0000001600067308 */ /* 0x000e220000001000 */
[----:B------:R-:W-:Y:S01]  /*14c0*/  SHF.L.U32 R7, R7, R4, RZ ;  /* 0x0000000407077219 */ /* 0x000fe200000006ff */
        /* <DEDUP_REMOVED lines=24> */
.L_x_251:
[----:B------:R0:W1:Y:S02]  /*1650*/  MUFU.RCP R5, R0 ;  /* 0x0000000000057308 */ /* 0x0000640000001000 */
.L_x_250:
[----:B------:R-:W-:Y:S05]  /*1660*/  BSYNC.RECONVERGENT B3 ;  /* 0x0000000000037941 */ /* 0x000fea0003800200 */
.L_x_248:
[----:B------:R-:W-:-:S04]  /*1670*/  MOV R3, 0x0 ;  /* 0x0000000000037802 */ /* 0x000fc80000000f00 */
[----:B01----:R-:W-:Y:S05]  /*1680*/  RET.REL.NODEC R2 `(sigmoid) ;  /* 0xffffffe8025c7950 */ /* 0x003fea0003c3ffff */
.L_x_252:
        /* <DEDUP_REMOVED lines=15> */
.L_x_257:


//--------------------- .nv.shared.reserved.0     --------------------------
	.section	.nv.shared.reserved.0,"aw",@nobits
	.weak		__nv_reservedSMEM_offset_0_alias
	.size		__nv_reservedSMEM_offset_0_alias, 0, 64
	.other		__nv_reservedSMEM_offset_0_alias,@"STO_CUDA_RESERVED_SHARED STV_DEFAULT"
__nv_reservedSMEM_offset_0_alias:
	.zero		0
	.zero		64


//--------------------- .nv.constant0.mult_by_float --------------------------
	.section	.nv.constant0.mult_by_float,"a",@progbits
	.sectionflags	@""
	.align	4
.nv.constant0.mult_by_float:
	.zero		920


//--------------------- .nv.constant0.map_uniform --------------------------
	.section	.nv.constant0.map_uniform,"a",@progbits
	.sectionflags	@""
	.align	4
.nv.constant0.map_uniform:
	.zero		912


//--------------------- .nv.constant0.reduce_strided --------------------------
	.section	.nv.constant0.reduce_strided,"a",@progbits
	.sectionflags	@""
	.align	4
.nv.constant0.reduce_strided:
	.zero		920


//--------------------- .nv.constant0.reduce_vecwise --------------------------
	.section	.nv.constant0.reduce_vecwise,"a",@progbits
	.sectionflags	@""
	.align	4
.nv.constant0.reduce_vecwise:
	.zero		920


//--------------------- .nv.constant0.fill_estimated --------------------------
	.section	.nv.constant0.fill_estimated,"a",@progbits
	.sectionflags	@""
	.align	4
.nv.constant0.fill_estimated:
	.zero		928


//--------------------- .nv.constant0.splat       --------------------------
	.section	.nv.constant0.splat,"a",@progbits
	.sectionflags	@""
	.align	4
.nv.constant0.splat:
	.zero		928


//--------------------- .nv.constant0.add_inplace --------------------------
	.section	.nv.constant0.add_inplace,"a",@progbits
	.sectionflags	@""
	.align	4
.nv.constant0.add_inplace:
	.zero		920


//--------------------- .nv.constant0.multiply_inplace --------------------------
	.section	.nv.constant0.multiply_inplace,"a",@progbits
	.sectionflags	@""
	.align	4
.nv.constant0.multiply_inplace:
	.zero		920


//--------------------- .nv.constant0.squared_diff_prime_inplace --------------------------
	.section	.nv.constant0.squared_diff_prime_inplace,"a",@progbits
	.sectionflags	@""
	.align	4
.nv.constant0.squared_diff_prime_inplace:
	.zero		920


//--------------------- .nv.constant0.squared_diff_inplace --------------------------
	.section	.nv.constant0.squared_diff_inplace,"a",@progbits
	.sectionflags	@""
	.align	4
.nv.constant0.squared_diff_inplace:
	.zero		920


//--------------------- .nv.constant0.sigmoid_prime_inplace --------------------------
	.section	.nv.constant0.sigmoid_prime_inplace,"a",@progbits
	.sectionflags	@""
	.align	4
.nv.constant0.sigmoid_prime_inplace:
	.zero		912


//--------------------- .nv.constant0.sigmoid_inplace --------------------------
	.section	.nv.constant0.sigmoid_inplace,"a",@progbits
	.sectionflags	@""
	.align	4
.nv.constant0.sigmoid_inplace:
	.zero		912


//--------------------- .nv.constant0.add         --------------------------
	.section	.nv.constant0.add,"a",@progbits
	.sectionflags	@""
	.align	4
.nv.constant0.add:
	.zero		928


//--------------------- .nv.constant0.multiply    --------------------------
	.section	.nv.constant0.multiply,"a",@progbits
	.sectionflags	@""
	.align	4
.nv.constant0.multiply:
	.zero		928


//--------------------- .nv.constant0.squared_diff_prime --------------------------
	.section	.nv.constant0.squared_diff_prime,"a",@progbits
	.sectionflags	@""
	.align	4
.nv.constant0.squared_diff_prime:
	.zero		928


//--------------------- .nv.constant0.squared_diff --------------------------
	.section	.nv.constant0.squared_diff,"a",@progbits
	.sectionflags	@""
	.align	4
.nv.constant0.squared_diff:
	.zero		928


//--------------------- .nv.constant0.sigmoid_prime --------------------------
	.section	.nv.constant0.sigmoid_prime,"a",@progbits
	.sectionflags	@""
	.align	4
.nv.constant0.sigmoid_prime:
	.zero		920


//--------------------- .nv.constant0.sigmoid     --------------------------
	.section	.nv.constant0.sigmoid,"a",@progbits
	.sectionflags	@""
	.align	4
.nv.constant0.sigmoid:
	.zero		920


//--------------------- SYMBOLS --------------------------

	.type		.nv.reservedSmem.offset0,@object
	.size		.nv.reservedSmem.offset0,0x4
